//
// Generated by NVIDIA NVVM Compiler
//
// Compiler Build ID: CL-36424714
// Cuda compilation tools, release 13.0, V13.0.88
// Based on NVVM 20.0.0
//

.version 9.0
.target sm_100
.address_size 64

	// .globl	_Z5swat6PclS_lss
// _ZZ5swat6PclS_lssE2s0 has been demoted
// _ZZ5swat6PclS_lssE1F has been demoted
// _ZZ5swat6PclS_lssE1H has been demoted
// _ZZ5swat6PclS_lssE1E has been demoted
// _ZZ5swat6PclS_lssE1x has been demoted
// _ZZ5swat6PclS_lssE2Fi has been demoted
// _ZZ5swat6PclS_lssE1i has been demoted
// _ZZ5swat6PclS_lssE2i1 has been demoted
// _ZZ10swat_printPclS_lssE1F has been demoted
// _ZZ10swat_printPclS_lssE2H0 has been demoted
// _ZZ10swat_printPclS_lssE2H1 has been demoted
// _ZZ11swat_print0PclS_lssE1F has been demoted
// _ZZ11swat_print0PclS_lssE2H0 has been demoted
// _ZZ11swat_print0PclS_lssE2H1 has been demoted

.visible .entry _Z5swat6PclS_lss(
	.param .u64 .ptr .align 1 _Z5swat6PclS_lss_param_0,
	.param .u64 _Z5swat6PclS_lss_param_1,
	.param .u64 .ptr .align 1 _Z5swat6PclS_lss_param_2,
	.param .u64 _Z5swat6PclS_lss_param_3,
	.param .u16 _Z5swat6PclS_lss_param_4,
	.param .u16 _Z5swat6PclS_lss_param_5
)
{
	.reg .pred 	%p<19>;
	.reg .b16 	%rs<266>;
	.reg .b32 	%r<81>;
	.reg .b64 	%rd<66>;
	// demoted variable
	.shared .align 1 .b8 _ZZ5swat6PclS_lssE2s0[8097];
	// demoted variable
	.shared .align 2 .b8 _ZZ5swat6PclS_lssE1F[16194];
	// demoted variable
	.shared .align 2 .b8 _ZZ5swat6PclS_lssE1H[16194];
	// demoted variable
	.shared .align 2 .u16 _ZZ5swat6PclS_lssE1E;
	// demoted variable
	.shared .align 2 .u16 _ZZ5swat6PclS_lssE1x;
	// demoted variable
	.shared .align 2 .u16 _ZZ5swat6PclS_lssE2Fi;
	// demoted variable
	.shared .align 2 .u16 _ZZ5swat6PclS_lssE1i;
	// demoted variable
	.shared .align 2 .u16 _ZZ5swat6PclS_lssE2i1;
	ld.param.u64 	%rd21, [_Z5swat6PclS_lss_param_0];
	ld.param.u64 	%rd18, [_Z5swat6PclS_lss_param_1];
	ld.param.u64 	%rd19, [_Z5swat6PclS_lss_param_2];
	ld.param.u64 	%rd20, [_Z5swat6PclS_lss_param_3];
	ld.param.u16 	%rs49, [_Z5swat6PclS_lss_param_4];
	ld.param.u16 	%rs50, [_Z5swat6PclS_lss_param_5];
	cvta.to.global.u64 	%rd1, %rd21;
	setp.lt.s64 	%p1, %rd18, 1;
	@%p1 bra 	$L__BB0_10;
	and.b64  	%rd2, %rd18, 3;
	setp.lt.u64 	%p2, %rd18, 4;
	mov.b64 	%rd63, 0;
	@%p2 bra 	$L__BB0_4;
	and.b64  	%rd63, %rd18, 9223372036854775804;
	mov.b64 	%rd61, 0;
	mov.u32 	%r12, _ZZ5swat6PclS_lssE2s0;
	mov.u32 	%r16, _ZZ5swat6PclS_lssE1F;
	mov.u32 	%r18, _ZZ5swat6PclS_lssE1H;
$L__BB0_3:
	.pragma "nounroll";
	shr.u64 	%rd24, %rd61, 5;
	mul.lo.s64 	%rd25, %rd24, 33;
	mov.b64 	%rd26, 28;
	cvt.u32.u64 	%r4, %rd26;
	cvt.u32.u64 	%r5, %rd61;
	and.b32  	%r6, %r5, %r4;
	cvt.u32.u64 	%r7, %rd25;
	add.s32 	%r8, %r7, %r6;
	add.s64 	%rd27, %rd61, 1;
	and.b64  	%rd28, %rd27, 29;
	add.s64 	%rd29, %rd25, %rd28;
	cvt.u32.u64 	%r9, %rd28;
	add.s32 	%r10, %r7, %r9;
	add.s64 	%rd30, %rd1, %rd61;
	ld.global.nc.u8 	%rs52, [%rd30];
	cvt.u16.u8 	%rs53, %rs52;
	cvt.s32.s16 	%r11, %r8;
	add.s32 	%r13, %r12, %r11;
	st.shared.u8 	[%r13], %rs53;
	cvt.s32.s16 	%r14, %r10;
	shl.b32 	%r15, %r14, 1;
	add.s32 	%r17, %r16, %r15;
	mov.b16 	%rs54, 0;
	st.shared.u16 	[%r17], %rs54;
	add.s32 	%r19, %r18, %r15;
	st.shared.u16 	[%r19], %rs54;
	mov.b64 	%rd31, 2;
	cvt.u32.u64 	%r20, %rd31;
	add.s32 	%r21, %r5, %r20;
	mov.b64 	%rd32, 30;
	cvt.u32.u64 	%r22, %rd32;
	and.b32  	%r23, %r21, %r22;
	add.s32 	%r24, %r7, %r23;
	ld.global.nc.u8 	%rs55, [%rd30+1];
	cvt.u16.u8 	%rs56, %rs55;
	add.s32 	%r25, %r12, %r14;
	st.shared.u8 	[%r25], %rs56;
	cvt.s32.s16 	%r26, %r24;
	shl.b32 	%r27, %r26, 1;
	add.s32 	%r28, %r16, %r27;
	st.shared.u16 	[%r28], %rs54;
	add.s32 	%r29, %r18, %r27;
	st.shared.u16 	[%r29], %rs54;
	cvt.u32.u64 	%r30, %rd29;
	add.s32 	%r31, %r30, %r20;
	ld.global.nc.u8 	%rs57, [%rd30+2];
	cvt.u16.u8 	%rs58, %rs57;
	add.s32 	%r32, %r12, %r26;
	st.shared.u8 	[%r32], %rs58;
	cvt.s32.s16 	%r33, %r31;
	shl.b32 	%r34, %r33, 1;
	add.s32 	%r35, %r16, %r34;
	st.shared.u16 	[%r35], %rs54;
	add.s32 	%r36, %r18, %r34;
	st.shared.u16 	[%r36], %rs54;
	cvt.u16.u64 	%rs59, %rd29;
	add.s16 	%rs245, %rs59, 2;
	add.s64 	%rd61, %rd61, 4;
	and.b64  	%rd33, %rd61, 28;
	shr.u64 	%rd34, %rd61, 5;
	mad.lo.s64 	%rd35, %rd34, 33, %rd33;
	cvt.u16.u64 	%rs246, %rd35;
	ld.global.nc.u8 	%rs60, [%rd30+3];
	cvt.u16.u8 	%rs61, %rs60;
	add.s32 	%r37, %r12, %r33;
	st.shared.u8 	[%r37], %rs61;
	mul.wide.s16 	%r38, %rs246, 2;
	add.s32 	%r39, %r16, %r38;
	st.shared.u16 	[%r39], %rs54;
	add.s32 	%r40, %r18, %r38;
	st.shared.u16 	[%r40], %rs54;
	setp.ne.s64 	%p3, %rd61, %rd63;
	@%p3 bra 	$L__BB0_3;
$L__BB0_4:
	setp.eq.s64 	%p4, %rd2, 0;
	@%p4 bra 	$L__BB0_9;
	setp.eq.s64 	%p5, %rd2, 1;
	@%p5 bra 	$L__BB0_7;
	shr.u64 	%rd36, %rd63, 5;
	mov.b64 	%rd37, 31;
	cvt.u32.u64 	%r41, %rd37;
	cvt.u32.u64 	%r42, %rd63;
	and.b32  	%r43, %r42, %r41;
	mov.b64 	%rd38, 33;
	cvt.u32.u64 	%r44, %rd38;
	cvt.u32.u64 	%r45, %rd36;
	mad.lo.s32 	%r46, %r45, %r44, %r43;
	add.s64 	%rd39, %rd63, 1;
	and.b64  	%rd40, %rd39, 31;
	shr.u64 	%rd41, %rd39, 5;
	mul.lo.s64 	%rd42, %rd41, 33;
	add.s64 	%rd43, %rd42, %rd40;
	cvt.u32.u64 	%r47, %rd40;
	cvt.u32.u64 	%r48, %rd42;
	add.s32 	%r49, %r48, %r47;
	add.s64 	%rd44, %rd1, %rd63;
	ld.global.nc.u8 	%rs63, [%rd44];
	cvt.u16.u8 	%rs64, %rs63;
	cvt.s32.s16 	%r50, %r46;
	mov.u32 	%r51, _ZZ5swat6PclS_lssE2s0;
	add.s32 	%r52, %r51, %r50;
	st.shared.u8 	[%r52], %rs64;
	cvt.s32.s16 	%r53, %r49;
	shl.b32 	%r54, %r53, 1;
	mov.u32 	%r55, _ZZ5swat6PclS_lssE1F;
	add.s32 	%r56, %r55, %r54;
	mov.b16 	%rs65, 0;
	st.shared.u16 	[%r56], %rs65;
	mov.u32 	%r57, _ZZ5swat6PclS_lssE1H;
	add.s32 	%r58, %r57, %r54;
	st.shared.u16 	[%r58], %rs65;
	cvt.u16.u64 	%rs245, %rd43;
	add.s64 	%rd63, %rd63, 2;
	and.b64  	%rd45, %rd63, 31;
	shr.u64 	%rd46, %rd63, 5;
	mad.lo.s64 	%rd47, %rd46, 33, %rd45;
	cvt.u16.u64 	%rs246, %rd47;
	ld.global.nc.u8 	%rs66, [%rd44+1];
	cvt.u16.u8 	%rs67, %rs66;
	add.s32 	%r59, %r51, %r53;
	st.shared.u8 	[%r59], %rs67;
	mul.wide.s16 	%r60, %rs246, 2;
	add.s32 	%r61, %r55, %r60;
	st.shared.u16 	[%r61], %rs65;
	add.s32 	%r62, %r57, %r60;
	st.shared.u16 	[%r62], %rs65;
$L__BB0_7:
	and.b64  	%rd48, %rd18, 1;
	setp.eq.b64 	%p6, %rd48, 1;
	not.pred 	%p7, %p6;
	@%p7 bra 	$L__BB0_9;
	and.b64  	%rd49, %rd63, 31;
	shr.u64 	%rd50, %rd63, 5;
	mul.lo.s64 	%rd51, %rd50, 33;
	add.s64 	%rd52, %rd51, %rd49;
	cvt.u16.u64 	%rs245, %rd52;
	cvt.u32.u64 	%r63, %rd49;
	cvt.u32.u64 	%r64, %rd51;
	add.s32 	%r65, %r64, %r63;
	add.s64 	%rd53, %rd63, 1;
	and.b64  	%rd54, %rd53, 31;
	shr.u64 	%rd55, %rd53, 5;
	mad.lo.s64 	%rd56, %rd55, 33, %rd54;
	cvt.u16.u64 	%rs246, %rd56;
	add.s64 	%rd57, %rd1, %rd63;
	ld.global.nc.u8 	%rs68, [%rd57];
	cvt.u16.u8 	%rs69, %rs68;
	cvt.s32.s16 	%r66, %r65;
	mov.u32 	%r67, _ZZ5swat6PclS_lssE2s0;
	add.s32 	%r68, %r67, %r66;
	st.shared.u8 	[%r68], %rs69;
	mul.wide.s16 	%r69, %rs246, 2;
	mov.u32 	%r70, _ZZ5swat6PclS_lssE1F;
	add.s32 	%r71, %r70, %r69;
	mov.b16 	%rs70, 0;
	st.shared.u16 	[%r71], %rs70;
	mov.u32 	%r72, _ZZ5swat6PclS_lssE1H;
	add.s32 	%r73, %r72, %r69;
	st.shared.u16 	[%r73], %rs70;
$L__BB0_9:
	st.shared.u16 	[_ZZ5swat6PclS_lssE1i], %rs245;
	st.shared.u16 	[_ZZ5swat6PclS_lssE2i1], %rs246;
$L__BB0_10:
	mov.b16 	%rs71, 0;
	st.shared.u16 	[_ZZ5swat6PclS_lssE1F], %rs71;
	st.shared.u16 	[_ZZ5swat6PclS_lssE1H], %rs71;
	setp.lt.s64 	%p8, %rd20, 1;
	@%p8 bra 	$L__BB0_28;
	setp.lt.s64 	%p9, %rd18, 1;
	mov.b16 	%rs264, 0;
	@%p9 bra 	$L__BB0_27;
	ld.shared.u16 	%rs73, [_ZZ5swat6PclS_lssE2i1];
	mul.wide.s16 	%r74, %rs73, 2;
	mov.u32 	%r75, _ZZ5swat6PclS_lssE1F;
	add.s32 	%r1, %r75, %r74;
	mov.u32 	%r76, _ZZ5swat6PclS_lssE1H;
	add.s32 	%r2, %r76, %r74;
	ld.shared.u16 	%rs74, [_ZZ5swat6PclS_lssE1i];
	cvt.s32.s16 	%r77, %rs74;
	mul.wide.s16 	%r78, %rs74, 2;
	add.s32 	%r3, %r76, %r78;
	mov.u32 	%r79, _ZZ5swat6PclS_lssE2s0;
	add.s32 	%r80, %r79, %r77;
	and.b64  	%rd9, %rd18, 7;
	and.b64  	%rd10, %rd18, 3;
	ld.shared.u8 	%rs13, [%r80];
	and.b64  	%rd11, %rd18, 9223372036854775800;
	and.b64  	%rd12, %rd18, 1;
	cvta.to.global.u64 	%rd13, %rd19;
	mov.b64 	%rd64, 0;
$L__BB0_13:
	setp.lt.u64 	%p10, %rd18, 8;
	add.s64 	%rd59, %rd13, %rd64;
	ld.global.nc.u8 	%rs77, [%rd59];
	cvt.u16.u8 	%rs78, %rs77;
	setp.eq.s16 	%p11, %rs78, %rs13;
	selp.b16 	%rs14, 2, -2, %p11;
	mov.b16 	%rs264, 0;
	@%p10 bra 	$L__BB0_17;
	ld.shared.u16 	%rs262, [%r1];
	ld.shared.u16 	%rs247, [%r2];
	mov.b16 	%rs264, 0;
	mov.u64 	%rd65, %rd11;
$L__BB0_15:
	.pragma "nounroll";
	sub.s16 	%rs81, %rs262, %rs50;
	sub.s16 	%rs82, %rs247, %rs49;
	max.s16 	%rs83, %rs81, %rs82;
	sub.s16 	%rs84, %rs264, %rs50;
	ld.shared.u16 	%rs85, [%r3];
	sub.s16 	%rs86, %rs85, %rs49;
	max.s16 	%rs87, %rs84, %rs86;
	add.s16 	%rs88, %rs85, %rs14;
	max.s16 	%rs89, %rs88, %rs87;
	max.s16 	%rs90, %rs89, %rs83;
	max.s16 	%rs91, %rs90, 0;
	st.shared.u16 	[%r2], %rs91;
	sub.s16 	%rs92, %rs83, %rs50;
	sub.s16 	%rs93, %rs91, %rs49;
	max.s16 	%rs94, %rs92, %rs93;
	sub.s16 	%rs95, %rs87, %rs50;
	ld.shared.u16 	%rs96, [%r3];
	sub.s16 	%rs97, %rs96, %rs49;
	max.s16 	%rs98, %rs95, %rs97;
	add.s16 	%rs99, %rs96, %rs14;
	max.s16 	%rs100, %rs99, %rs98;
	max.s16 	%rs101, %rs100, %rs94;
	max.s16 	%rs102, %rs101, 0;
	st.shared.u16 	[%r2], %rs102;
	sub.s16 	%rs103, %rs94, %rs50;
	sub.s16 	%rs104, %rs102, %rs49;
	max.s16 	%rs105, %rs103, %rs104;
	sub.s16 	%rs106, %rs98, %rs50;
	ld.shared.u16 	%rs107, [%r3];
	sub.s16 	%rs108, %rs107, %rs49;
	max.s16 	%rs109, %rs106, %rs108;
	add.s16 	%rs110, %rs107, %rs14;
	max.s16 	%rs111, %rs110, %rs109;
	max.s16 	%rs112, %rs111, %rs105;
	max.s16 	%rs113, %rs112, 0;
	st.shared.u16 	[%r2], %rs113;
	sub.s16 	%rs114, %rs105, %rs50;
	sub.s16 	%rs115, %rs113, %rs49;
	max.s16 	%rs116, %rs114, %rs115;
	sub.s16 	%rs117, %rs109, %rs50;
	ld.shared.u16 	%rs118, [%r3];
	sub.s16 	%rs119, %rs118, %rs49;
	max.s16 	%rs120, %rs117, %rs119;
	add.s16 	%rs121, %rs118, %rs14;
	max.s16 	%rs122, %rs121, %rs120;
	max.s16 	%rs123, %rs122, %rs116;
	max.s16 	%rs124, %rs123, 0;
	st.shared.u16 	[%r2], %rs124;
	sub.s16 	%rs125, %rs116, %rs50;
	sub.s16 	%rs126, %rs124, %rs49;
	max.s16 	%rs127, %rs125, %rs126;
	sub.s16 	%rs128, %rs120, %rs50;
	ld.shared.u16 	%rs129, [%r3];
	sub.s16 	%rs130, %rs129, %rs49;
	max.s16 	%rs131, %rs128, %rs130;
	add.s16 	%rs132, %rs129, %rs14;
	max.s16 	%rs133, %rs132, %rs131;
	max.s16 	%rs134, %rs133, %rs127;
	max.s16 	%rs135, %rs134, 0;
	st.shared.u16 	[%r2], %rs135;
	sub.s16 	%rs136, %rs127, %rs50;
	sub.s16 	%rs137, %rs135, %rs49;
	max.s16 	%rs138, %rs136, %rs137;
	sub.s16 	%rs139, %rs131, %rs50;
	ld.shared.u16 	%rs140, [%r3];
	sub.s16 	%rs141, %rs140, %rs49;
	max.s16 	%rs142, %rs139, %rs141;
	add.s16 	%rs143, %rs140, %rs14;
	max.s16 	%rs144, %rs143, %rs142;
	max.s16 	%rs145, %rs144, %rs138;
	max.s16 	%rs146, %rs145, 0;
	st.shared.u16 	[%r2], %rs146;
	sub.s16 	%rs147, %rs138, %rs50;
	sub.s16 	%rs148, %rs146, %rs49;
	max.s16 	%rs149, %rs147, %rs148;
	sub.s16 	%rs150, %rs142, %rs50;
	ld.shared.u16 	%rs151, [%r3];
	sub.s16 	%rs152, %rs151, %rs49;
	max.s16 	%rs153, %rs150, %rs152;
	add.s16 	%rs154, %rs151, %rs14;
	max.s16 	%rs155, %rs154, %rs153;
	max.s16 	%rs156, %rs155, %rs149;
	max.s16 	%rs157, %rs156, 0;
	st.shared.u16 	[%r2], %rs157;
	sub.s16 	%rs158, %rs149, %rs50;
	sub.s16 	%rs159, %rs157, %rs49;
	max.s16 	%rs262, %rs158, %rs159;
	sub.s16 	%rs263, %rs153, %rs50;
	ld.shared.u16 	%rs160, [%r3];
	sub.s16 	%rs161, %rs160, %rs49;
	max.s16 	%rs264, %rs263, %rs161;
	add.s16 	%rs162, %rs160, %rs14;
	max.s16 	%rs163, %rs162, %rs264;
	max.s16 	%rs164, %rs163, %rs262;
	max.s16 	%rs247, %rs164, 0;
	st.shared.u16 	[%r2], %rs247;
	add.s64 	%rd65, %rd65, -8;
	setp.eq.s64 	%p12, %rd65, 0;
	@%p12 bra 	$L__BB0_16;
	bra.uni 	$L__BB0_15;
$L__BB0_16:
	st.shared.u16 	[%r1], %rs262;
$L__BB0_17:
	setp.eq.s64 	%p13, %rd9, 0;
	@%p13 bra 	$L__BB0_25;
	add.s64 	%rd60, %rd9, -1;
	setp.lt.u64 	%p14, %rd60, 3;
	@%p14 bra 	$L__BB0_20;
	ld.shared.u16 	%rs166, [%r1];
	sub.s16 	%rs167, %rs166, %rs50;
	ld.shared.u16 	%rs168, [%r2];
	sub.s16 	%rs169, %rs168, %rs49;
	max.s16 	%rs170, %rs167, %rs169;
	sub.s16 	%rs171, %rs264, %rs50;
	ld.shared.u16 	%rs172, [%r3];
	sub.s16 	%rs173, %rs172, %rs49;
	max.s16 	%rs174, %rs171, %rs173;
	add.s16 	%rs175, %rs172, %rs14;
	max.s16 	%rs176, %rs175, %rs174;
	max.s16 	%rs177, %rs176, %rs170;
	max.s16 	%rs178, %rs177, 0;
	st.shared.u16 	[%r2], %rs178;
	sub.s16 	%rs179, %rs170, %rs50;
	sub.s16 	%rs180, %rs178, %rs49;
	max.s16 	%rs181, %rs179, %rs180;
	sub.s16 	%rs182, %rs174, %rs50;
	ld.shared.u16 	%rs183, [%r3];
	sub.s16 	%rs184, %rs183, %rs49;
	max.s16 	%rs185, %rs182, %rs184;
	add.s16 	%rs186, %rs183, %rs14;
	max.s16 	%rs187, %rs186, %rs185;
	max.s16 	%rs188, %rs187, %rs181;
	max.s16 	%rs189, %rs188, 0;
	st.shared.u16 	[%r2], %rs189;
	sub.s16 	%rs190, %rs181, %rs50;
	sub.s16 	%rs191, %rs189, %rs49;
	max.s16 	%rs192, %rs190, %rs191;
	sub.s16 	%rs193, %rs185, %rs50;
	ld.shared.u16 	%rs194, [%r3];
	sub.s16 	%rs195, %rs194, %rs49;
	max.s16 	%rs196, %rs193, %rs195;
	add.s16 	%rs197, %rs194, %rs14;
	max.s16 	%rs198, %rs197, %rs196;
	max.s16 	%rs199, %rs198, %rs192;
	max.s16 	%rs200, %rs199, 0;
	st.shared.u16 	[%r2], %rs200;
	sub.s16 	%rs201, %rs192, %rs50;
	sub.s16 	%rs202, %rs200, %rs49;
	max.s16 	%rs262, %rs201, %rs202;
	st.shared.u16 	[%r1], %rs262;
	sub.s16 	%rs263, %rs196, %rs50;
	ld.shared.u16 	%rs203, [%r3];
	sub.s16 	%rs204, %rs203, %rs49;
	max.s16 	%rs264, %rs263, %rs204;
	add.s16 	%rs205, %rs203, %rs14;
	max.s16 	%rs206, %rs205, %rs264;
	max.s16 	%rs207, %rs206, %rs262;
	max.s16 	%rs208, %rs207, 0;
	st.shared.u16 	[%r2], %rs208;
$L__BB0_20:
	setp.eq.s64 	%p15, %rd10, 0;
	@%p15 bra 	$L__BB0_25;
	setp.eq.s64 	%p16, %rd10, 1;
	@%p16 bra 	$L__BB0_23;
	ld.shared.u16 	%rs210, [%r1];
	sub.s16 	%rs211, %rs210, %rs50;
	ld.shared.u16 	%rs212, [%r2];
	sub.s16 	%rs213, %rs212, %rs49;
	max.s16 	%rs214, %rs211, %rs213;
	sub.s16 	%rs215, %rs264, %rs50;
	ld.shared.u16 	%rs216, [%r3];
	sub.s16 	%rs217, %rs216, %rs49;
	max.s16 	%rs218, %rs215, %rs217;
	add.s16 	%rs219, %rs216, %rs14;
	max.s16 	%rs220, %rs219, %rs218;
	max.s16 	%rs221, %rs220, %rs214;
	max.s16 	%rs222, %rs221, 0;
	st.shared.u16 	[%r2], %rs222;
	sub.s16 	%rs223, %rs214, %rs50;
	sub.s16 	%rs224, %rs222, %rs49;
	max.s16 	%rs262, %rs223, %rs224;
	st.shared.u16 	[%r1], %rs262;
	sub.s16 	%rs263, %rs218, %rs50;
	ld.shared.u16 	%rs225, [%r3];
	sub.s16 	%rs226, %rs225, %rs49;
	max.s16 	%rs264, %rs263, %rs226;
	add.s16 	%rs227, %rs225, %rs14;
	max.s16 	%rs228, %rs227, %rs264;
	max.s16 	%rs229, %rs228, %rs262;
	max.s16 	%rs230, %rs229, 0;
	st.shared.u16 	[%r2], %rs230;
$L__BB0_23:
	setp.eq.s64 	%p17, %rd12, 0;
	@%p17 bra 	$L__BB0_25;
	ld.shared.u16 	%rs231, [%r1];
	sub.s16 	%rs232, %rs231, %rs50;
	ld.shared.u16 	%rs233, [%r2];
	sub.s16 	%rs234, %rs233, %rs49;
	max.s16 	%rs262, %rs232, %rs234;
	st.shared.u16 	[%r1], %rs262;
	sub.s16 	%rs263, %rs264, %rs50;
	ld.shared.u16 	%rs235, [%r3];
	sub.s16 	%rs236, %rs235, %rs49;
	max.s16 	%rs264, %rs263, %rs236;
	add.s16 	%rs237, %rs235, %rs14;
	max.s16 	%rs238, %rs237, %rs264;
	max.s16 	%rs239, %rs238, %rs262;
	max.s16 	%rs240, %rs239, 0;
	st.shared.u16 	[%r2], %rs240;
$L__BB0_25:
	add.s64 	%rd64, %rd64, 1;
	setp.ne.s64 	%p18, %rd64, %rd20;
	@%p18 bra 	$L__BB0_13;
	st.shared.u16 	[_ZZ5swat6PclS_lssE1x], %rs263;
	st.shared.u16 	[_ZZ5swat6PclS_lssE2Fi], %rs262;
$L__BB0_27:
	st.shared.u16 	[_ZZ5swat6PclS_lssE1E], %rs264;
$L__BB0_28:
	ret;

}
	// .globl	_Z10swat_printPclS_lss
.visible .entry _Z10swat_printPclS_lss(
	.param .u64 .ptr .align 1 _Z10swat_printPclS_lss_param_0,
	.param .u64 _Z10swat_printPclS_lss_param_1,
	.param .u64 .ptr .align 1 _Z10swat_printPclS_lss_param_2,
	.param .u64 _Z10swat_printPclS_lss_param_3,
	.param .u16 _Z10swat_printPclS_lss_param_4,
	.param .u16 _Z10swat_printPclS_lss_param_5
)
{
	.local .align 1 .b8 	__local_depot1[4097];
	.reg .b64 	%SP;
	.reg .b64 	%SPL;
	.reg .pred 	%p<138>;
	.reg .b16 	%rs<255>;
	.reg .b32 	%r<386>;
	.reg .b64 	%rd<228>;
	// demoted variable
	.shared .align 2 .b8 _ZZ10swat_printPclS_lssE1F[8194];
	// demoted variable
	.shared .align 2 .b8 _ZZ10swat_printPclS_lssE2H0[8194];
	// demoted variable
	.shared .align 4 .b8 _ZZ10swat_printPclS_lssE2H1[16388];
	mov.u64 	%SPL, __local_depot1;
	ld.param.u64 	%rd122, [_Z10swat_printPclS_lss_param_0];
	ld.param.u64 	%rd120, [_Z10swat_printPclS_lss_param_1];
	ld.param.u64 	%rd123, [_Z10swat_printPclS_lss_param_2];
	ld.param.u64 	%rd121, [_Z10swat_printPclS_lss_param_3];
	ld.param.u16 	%rs21, [_Z10swat_printPclS_lss_param_4];
	ld.param.u16 	%rs22, [_Z10swat_printPclS_lss_param_5];
	cvta.to.global.u64 	%rd1, %rd122;
	cvta.to.global.u64 	%rd218, %rd123;
	add.u64 	%rd3, %SPL, 0;
	mov.u32 	%r27, %tid.x;
	cvt.u64.u32 	%rd4, %r27;
	mov.u32 	%r28, %ntid.x;
	cvt.u64.u32 	%rd5, %r28;
	setp.lt.s64 	%p1, %rd120, %rd4;
	@%p1 bra 	$L__BB1_89;
	or.b64  	%rd125, %rd121, %rd120;
	and.b64  	%rd126, %rd125, -4294967296;
	setp.ne.s64 	%p2, %rd126, 0;
	@%p2 bra 	$L__BB1_3;
	cvt.u32.u64 	%r29, %rd120;
	cvt.u32.u64 	%r30, %rd121;
	div.u32 	%r31, %r30, %r29;
	cvt.u64.u32 	%rd181, %r31;
	bra.uni 	$L__BB1_4;
$L__BB1_3:
	div.s64 	%rd181, %rd121, %rd120;
$L__BB1_4:
	mov.u32 	%r32, %nctaid.x;
	mov.u32 	%r33, %ctaid.y;
	mul.wide.u32 	%rd127, %r33, %r32;
	mov.u32 	%r34, %ctaid.x;
	cvt.u64.u32 	%rd128, %r34;
	add.s64 	%rd129, %rd127, %rd128;
	setp.ge.s64 	%p3, %rd129, %rd181;
	@%p3 bra 	$L__BB1_89;
	setp.le.u64 	%p4, %rd120, %rd4;
	@%p4 bra 	$L__BB1_15;
	add.s64 	%rd130, %rd4, %rd5;
	max.u64 	%rd131, %rd120, %rd130;
	setp.lt.u64 	%p5, %rd130, %rd120;
	selp.u64 	%rd9, 1, 0, %p5;
	add.s64 	%rd132, %rd130, %rd9;
	sub.s64 	%rd10, %rd131, %rd132;
	and.b64  	%rd133, %rd10, -4294967296;
	setp.ne.s64 	%p6, %rd133, 0;
	@%p6 bra 	$L__BB1_8;
	cvt.u32.u64 	%r35, %rd5;
	cvt.u32.u64 	%r36, %rd10;
	div.u32 	%r37, %r36, %r35;
	cvt.u64.u32 	%rd182, %r37;
	bra.uni 	$L__BB1_9;
$L__BB1_8:
	div.u64 	%rd182, %rd10, %rd5;
$L__BB1_9:
	add.s64 	%rd14, %rd182, %rd9;
	and.b64  	%rd134, %rd14, 3;
	setp.eq.s64 	%p7, %rd134, 3;
	mov.u64 	%rd185, %rd4;
	@%p7 bra 	$L__BB1_12;
	add.s64 	%rd136, %rd14, 1;
	and.b64  	%rd15, %rd136, 3;
	mov.b64 	%rd184, 0;
	mov.u32 	%r40, _ZZ10swat_printPclS_lssE1F;
	mov.u32 	%r42, _ZZ10swat_printPclS_lssE2H0;
	mov.u32 	%r45, _ZZ10swat_printPclS_lssE2H1;
	mov.u64 	%rd185, %rd4;
$L__BB1_11:
	.pragma "nounroll";
	add.s64 	%rd137, %rd1, %rd185;
	ld.global.u8 	%rs23, [%rd137];
	add.s64 	%rd138, %rd3, %rd185;
	st.local.u8 	[%rd138], %rs23;
	cvt.u32.u64 	%r38, %rd185;
	shl.b32 	%r39, %r38, 1;
	add.s32 	%r41, %r40, %r39;
	mov.b16 	%rs24, 0;
	st.shared.u16 	[%r41], %rs24;
	add.s32 	%r43, %r42, %r39;
	st.shared.u16 	[%r43], %rs24;
	shl.b32 	%r44, %r38, 2;
	add.s32 	%r46, %r45, %r44;
	mov.b32 	%r47, 0;
	st.shared.u32 	[%r46], %r47;
	add.s64 	%rd185, %rd185, %rd5;
	add.s64 	%rd184, %rd184, 1;
	setp.ne.s64 	%p8, %rd184, %rd15;
	@%p8 bra 	$L__BB1_11;
$L__BB1_12:
	setp.lt.u64 	%p9, %rd14, 3;
	@%p9 bra 	$L__BB1_15;
	cvt.u32.u64 	%r48, %rd5;
	mov.u32 	%r51, _ZZ10swat_printPclS_lssE1F;
	mov.u32 	%r53, _ZZ10swat_printPclS_lssE2H0;
	mov.u32 	%r56, _ZZ10swat_printPclS_lssE2H1;
	shl.b32 	%r59, %r48, 1;
	shl.b32 	%r62, %r48, 2;
	shl.b64 	%rd147, %rd5, 2;
$L__BB1_14:
	.pragma "nounroll";
	add.s64 	%rd139, %rd1, %rd185;
	ld.global.u8 	%rs25, [%rd139];
	add.s64 	%rd140, %rd3, %rd185;
	st.local.u8 	[%rd140], %rs25;
	cvt.u32.u64 	%r49, %rd185;
	shl.b32 	%r50, %r49, 1;
	add.s32 	%r52, %r51, %r50;
	mov.b16 	%rs26, 0;
	st.shared.u16 	[%r52], %rs26;
	add.s32 	%r54, %r53, %r50;
	st.shared.u16 	[%r54], %rs26;
	shl.b32 	%r55, %r49, 2;
	add.s32 	%r57, %r56, %r55;
	mov.b32 	%r58, 0;
	st.shared.u32 	[%r57], %r58;
	add.s64 	%rd141, %rd139, %rd5;
	ld.global.u8 	%rs27, [%rd141];
	add.s64 	%rd142, %rd140, %rd5;
	st.local.u8 	[%rd142], %rs27;
	add.s32 	%r60, %r52, %r59;
	st.shared.u16 	[%r60], %rs26;
	add.s32 	%r61, %r54, %r59;
	st.shared.u16 	[%r61], %rs26;
	add.s32 	%r63, %r57, %r62;
	st.shared.u32 	[%r63], %r58;
	add.s64 	%rd143, %rd141, %rd5;
	ld.global.u8 	%rs28, [%rd143];
	add.s64 	%rd144, %rd142, %rd5;
	st.local.u8 	[%rd144], %rs28;
	add.s32 	%r64, %r60, %r59;
	st.shared.u16 	[%r64], %rs26;
	add.s32 	%r65, %r61, %r59;
	st.shared.u16 	[%r65], %rs26;
	add.s32 	%r66, %r63, %r62;
	st.shared.u32 	[%r66], %r58;
	add.s64 	%rd145, %rd143, %rd5;
	ld.global.u8 	%rs29, [%rd145];
	add.s64 	%rd146, %rd144, %rd5;
	st.local.u8 	[%rd146], %rs29;
	add.s32 	%r67, %r64, %r59;
	st.shared.u16 	[%r67], %rs26;
	add.s32 	%r68, %r65, %r59;
	st.shared.u16 	[%r68], %rs26;
	add.s32 	%r69, %r66, %r62;
	st.shared.u32 	[%r69], %r58;
	add.s64 	%rd185, %rd147, %rd185;
	setp.lt.s64 	%p10, %rd185, %rd120;
	@%p10 bra 	$L__BB1_14;
$L__BB1_15:
	bar.sync 	0;
	setp.eq.s64 	%p11, %rd120, 0;
	@%p11 bra 	$L__BB1_89;
	add.s64 	%rd23, %rd4, 1;
	add.s64 	%rd24, %rd4, %rd5;
	max.u64 	%rd148, %rd120, %rd24;
	setp.lt.u64 	%p12, %rd24, %rd120;
	selp.u64 	%rd25, 1, 0, %p12;
	add.s64 	%rd149, %rd24, %rd25;
	sub.s64 	%rd26, %rd148, %rd149;
	and.b64  	%rd150, %rd26, -4294967296;
	setp.ne.s64 	%p13, %rd150, 0;
	@%p13 bra 	$L__BB1_18;
	cvt.u32.u64 	%r70, %rd5;
	cvt.u32.u64 	%r71, %rd26;
	div.u32 	%r72, %r71, %r70;
	cvt.u64.u32 	%rd187, %r72;
	bra.uni 	$L__BB1_19;
$L__BB1_18:
	div.u64 	%rd187, %rd26, %rd5;
$L__BB1_19:
	cvt.u32.u64 	%r73, %rd4;
	cvt.u32.u64 	%r74, %rd5;
	add.s64 	%rd30, %rd187, %rd25;
	add.s64 	%rd31, %rd30, 1;
	and.b64  	%rd32, %rd120, 3;
	setp.lt.u64 	%p14, %rd120, 4;
	shl.b32 	%r75, %r73, 1;
	mov.u32 	%r76, _ZZ10swat_printPclS_lssE2H0;
	add.s32 	%r1, %r76, %r75;
	mov.u32 	%r77, _ZZ10swat_printPclS_lssE1F;
	add.s32 	%r2, %r77, %r75;
	add.s64 	%rd33, %rd3, %rd4;
	shl.b32 	%r78, %r73, 2;
	mov.u32 	%r79, _ZZ10swat_printPclS_lssE2H1;
	add.s32 	%r3, %r79, %r78;
	add.s64 	%rd34, %rd33, %rd5;
	shl.b32 	%r4, %r74, 2;
	add.s32 	%r5, %r3, %r4;
	shl.b32 	%r6, %r74, 1;
	add.s32 	%r7, %r2, %r6;
	@%p14 bra 	$L__BB1_73;
	and.b64  	%rd35, %rd31, 3;
	add.s32 	%r8, %r1, %r6;
	add.s64 	%rd36, %rd24, %rd5;
	add.s64 	%rd37, %rd36, 1;
	add.s32 	%r9, %r8, %r6;
	add.s32 	%r10, %r7, %r6;
	add.s64 	%rd38, %rd34, %rd5;
	add.s32 	%r11, %r5, %r4;
	add.s64 	%rd39, %rd36, %rd5;
	add.s64 	%rd40, %rd39, 1;
	mov.b64 	%rd189, 0;
$L__BB1_21:
	.pragma "nounroll";
	setp.le.u64 	%p15, %rd120, %rd4;
	ld.global.u8 	%rs1, [%rd218];
	@%p15 bra 	$L__BB1_33;
	setp.eq.s64 	%p16, %rd35, 0;
	mov.u64 	%rd190, %rd23;
	mov.u64 	%rd191, %rd4;
	@%p16 bra 	$L__BB1_26;
	add.s64 	%rd190, %rd24, 1;
	setp.eq.s64 	%p17, %rd35, 1;
	ld.shared.u16 	%rs30, [%r1];
	bar.sync 	0;
	ld.shared.u16 	%rs31, [%r1+2];
	sub.s16 	%rs32, %rs31, %rs21;
	st.shared.u16 	[%r2+2], %rs32;
	ld.local.u8 	%rs33, [%rd33];
	setp.ne.s16 	%p18, %rs33, %rs1;
	selp.s16 	%rs35, -1, 0, %p18;
	setp.eq.s16 	%p19, %rs30, %rs35;
	selp.b32 	%r80, 2, -2, %p19;
	cvt.s32.s16 	%r81, %rs32;
	max.s32 	%r82, %r80, %r81;
	max.s32 	%r83, %r82, 0;
	st.shared.u32 	[%r3+4], %r83;
	mov.b16 	%rs36, -1;
	st.shared.u16 	[%r1], %rs36;
	mov.u64 	%rd191, %rd24;
	@%p17 bra 	$L__BB1_26;
	setp.eq.s64 	%p20, %rd35, 2;
	ld.shared.u16 	%rs37, [%r8];
	bar.sync 	0;
	ld.shared.u16 	%rs38, [%r8+2];
	sub.s16 	%rs39, %rs38, %rs21;
	st.shared.u16 	[%r7+2], %rs39;
	ld.local.u8 	%rs40, [%rd34];
	setp.ne.s16 	%p21, %rs40, %rs1;
	selp.s16 	%rs42, -1, 0, %p21;
	setp.eq.s16 	%p22, %rs37, %rs42;
	selp.b32 	%r84, 2, -2, %p22;
	cvt.s32.s16 	%r85, %rs39;
	max.s32 	%r86, %r84, %r85;
	max.s32 	%r87, %r86, 0;
	st.shared.u32 	[%r5+4], %r87;
	mov.b16 	%rs43, -1;
	st.shared.u16 	[%r8], %rs43;
	mov.u64 	%rd190, %rd37;
	mov.u64 	%rd191, %rd36;
	@%p20 bra 	$L__BB1_26;
	ld.shared.u16 	%rs44, [%r9];
	bar.sync 	0;
	ld.shared.u16 	%rs45, [%r9+2];
	sub.s16 	%rs46, %rs45, %rs21;
	st.shared.u16 	[%r10+2], %rs46;
	ld.local.u8 	%rs47, [%rd38];
	setp.ne.s16 	%p23, %rs47, %rs1;
	selp.s16 	%rs49, -1, 0, %p23;
	setp.eq.s16 	%p24, %rs44, %rs49;
	selp.b32 	%r88, 2, -2, %p24;
	cvt.s32.s16 	%r89, %rs46;
	max.s32 	%r90, %r88, %r89;
	max.s32 	%r91, %r90, 0;
	st.shared.u32 	[%r11+4], %r91;
	mov.b16 	%rs50, -1;
	st.shared.u16 	[%r9], %rs50;
	mov.u64 	%rd190, %rd40;
	mov.u64 	%rd191, %rd39;
$L__BB1_26:
	setp.lt.u64 	%p25, %rd30, 3;
	mov.u64 	%rd194, %rd23;
	mov.u64 	%rd195, %rd4;
	@%p25 bra 	$L__BB1_28;
$L__BB1_27:
	.pragma "nounroll";
	cvt.u32.u64 	%r92, %rd191;
	shl.b32 	%r93, %r92, 1;
	mov.u32 	%r94, _ZZ10swat_printPclS_lssE2H0;
	add.s32 	%r95, %r94, %r93;
	ld.shared.u16 	%rs51, [%r95];
	bar.sync 	0;
	cvt.u32.u64 	%r96, %rd190;
	shl.b32 	%r97, %r96, 1;
	add.s32 	%r98, %r94, %r97;
	ld.shared.u16 	%rs52, [%r98];
	sub.s16 	%rs53, %rs52, %rs21;
	mov.u32 	%r99, _ZZ10swat_printPclS_lssE1F;
	add.s32 	%r100, %r99, %r97;
	st.shared.u16 	[%r100], %rs53;
	add.s64 	%rd152, %rd3, %rd191;
	ld.local.u8 	%rs54, [%rd152];
	setp.ne.s16 	%p26, %rs54, %rs1;
	selp.s16 	%rs56, -1, 0, %p26;
	setp.eq.s16 	%p27, %rs51, %rs56;
	selp.b32 	%r101, 2, -2, %p27;
	cvt.s32.s16 	%r102, %rs53;
	max.s32 	%r103, %r101, %r102;
	max.s32 	%r104, %r103, 0;
	shl.b32 	%r105, %r96, 2;
	mov.u32 	%r106, _ZZ10swat_printPclS_lssE2H1;
	add.s32 	%r107, %r106, %r105;
	st.shared.u32 	[%r107], %r104;
	mov.b16 	%rs57, -1;
	st.shared.u16 	[%r95], %rs57;
	add.s32 	%r108, %r95, %r6;
	ld.shared.u16 	%rs58, [%r108];
	bar.sync 	0;
	add.s32 	%r109, %r98, %r6;
	ld.shared.u16 	%rs59, [%r109];
	sub.s16 	%rs60, %rs59, %rs21;
	add.s32 	%r110, %r100, %r6;
	st.shared.u16 	[%r110], %rs60;
	add.s64 	%rd153, %rd152, %rd5;
	ld.local.u8 	%rs61, [%rd153];
	setp.ne.s16 	%p28, %rs61, %rs1;
	selp.s16 	%rs62, -1, 0, %p28;
	setp.eq.s16 	%p29, %rs58, %rs62;
	selp.b32 	%r111, 2, -2, %p29;
	cvt.s32.s16 	%r112, %rs60;
	max.s32 	%r113, %r111, %r112;
	max.s32 	%r114, %r113, 0;
	add.s32 	%r115, %r107, %r4;
	st.shared.u32 	[%r115], %r114;
	st.shared.u16 	[%r108], %rs57;
	add.s32 	%r116, %r108, %r6;
	ld.shared.u16 	%rs63, [%r116];
	bar.sync 	0;
	add.s32 	%r117, %r109, %r6;
	ld.shared.u16 	%rs64, [%r117];
	sub.s16 	%rs65, %rs64, %rs21;
	add.s32 	%r118, %r110, %r6;
	st.shared.u16 	[%r118], %rs65;
	add.s64 	%rd154, %rd153, %rd5;
	ld.local.u8 	%rs66, [%rd154];
	setp.ne.s16 	%p30, %rs66, %rs1;
	selp.s16 	%rs67, -1, 0, %p30;
	setp.eq.s16 	%p31, %rs63, %rs67;
	selp.b32 	%r119, 2, -2, %p31;
	cvt.s32.s16 	%r120, %rs65;
	max.s32 	%r121, %r119, %r120;
	max.s32 	%r122, %r121, 0;
	add.s32 	%r123, %r115, %r4;
	st.shared.u32 	[%r123], %r122;
	st.shared.u16 	[%r116], %rs57;
	add.s32 	%r124, %r116, %r6;
	ld.shared.u16 	%rs68, [%r124];
	bar.sync 	0;
	add.s32 	%r125, %r117, %r6;
	ld.shared.u16 	%rs69, [%r125];
	sub.s16 	%rs70, %rs69, %rs21;
	add.s32 	%r126, %r118, %r6;
	st.shared.u16 	[%r126], %rs70;
	add.s64 	%rd155, %rd154, %rd5;
	ld.local.u8 	%rs71, [%rd155];
	setp.ne.s16 	%p32, %rs71, %rs1;
	selp.s16 	%rs72, -1, 0, %p32;
	setp.eq.s16 	%p33, %rs68, %rs72;
	selp.b32 	%r127, 2, -2, %p33;
	cvt.s32.s16 	%r128, %rs70;
	max.s32 	%r129, %r127, %r128;
	max.s32 	%r130, %r129, 0;
	add.s32 	%r131, %r123, %r4;
	st.shared.u32 	[%r131], %r130;
	st.shared.u16 	[%r124], %rs57;
	shl.b64 	%rd156, %rd5, 2;
	add.s64 	%rd191, %rd156, %rd191;
	add.s64 	%rd190, %rd156, %rd190;
	setp.lt.s64 	%p34, %rd191, %rd120;
	mov.u64 	%rd194, %rd23;
	mov.u64 	%rd195, %rd4;
	@%p34 bra 	$L__BB1_27;
$L__BB1_28:
	setp.ge.s64 	%p35, %rd194, %rd120;
	@%p35 bra 	$L__BB1_32;
	cvt.u32.u64 	%r132, %rd195;
	shl.b32 	%r133, %r132, 2;
	mov.u32 	%r134, _ZZ10swat_printPclS_lssE2H1;
	add.s32 	%r135, %r134, %r133;
	ld.shared.u16 	%rs73, [%r135];
	sub.s16 	%rs250, %rs73, %rs21;
$L__BB1_30:
	cvt.s32.s16 	%r12, %rs250;
	cvt.u32.u64 	%r136, %rd194;
	shl.b32 	%r137, %r136, 2;
	mov.u32 	%r138, _ZZ10swat_printPclS_lssE2H1;
	add.s32 	%r13, %r138, %r137;
	ld.shared.u32 	%r139, [%r13];
	setp.ge.s32 	%p36, %r139, %r12;
	@%p36 bra 	$L__BB1_32;
	atom.shared.max.s32 	%r140, [%r13], %r12;
	sub.s16 	%rs250, %rs250, %rs22;
	add.s64 	%rd194, %rd194, 1;
	setp.lt.s64 	%p37, %rd194, %rd120;
	@%p37 bra 	$L__BB1_30;
$L__BB1_32:
	add.s64 	%rd195, %rd195, %rd5;
	add.s64 	%rd194, %rd195, 1;
	setp.lt.s64 	%p38, %rd195, %rd120;
	@%p38 bra 	$L__BB1_28;
$L__BB1_33:
	ld.global.u8 	%rs5, [%rd218+1];
	@%p15 bra 	$L__BB1_46;
	setp.eq.s64 	%p40, %rd35, 0;
	mov.u64 	%rd197, %rd23;
	mov.u64 	%rd198, %rd4;
	@%p40 bra 	$L__BB1_38;
	add.s64 	%rd197, %rd24, 1;
	setp.eq.s64 	%p41, %rd35, 1;
	ld.shared.u16 	%rs74, [%r1];
	bar.sync 	0;
	ld.shared.u16 	%rs75, [%r1+2];
	sub.s16 	%rs76, %rs75, %rs21;
	st.shared.u16 	[%r2+2], %rs76;
	ld.local.u8 	%rs77, [%rd33];
	setp.ne.s16 	%p42, %rs77, %rs5;
	selp.s16 	%rs79, -1, 0, %p42;
	setp.eq.s16 	%p43, %rs74, %rs79;
	selp.b32 	%r141, 2, -2, %p43;
	cvt.s32.s16 	%r142, %rs76;
	max.s32 	%r143, %r141, %r142;
	max.s32 	%r144, %r143, 0;
	st.shared.u32 	[%r3+4], %r144;
	mov.b16 	%rs80, -1;
	st.shared.u16 	[%r1], %rs80;
	mov.u64 	%rd198, %rd24;
	@%p41 bra 	$L__BB1_38;
	setp.eq.s64 	%p44, %rd35, 2;
	ld.shared.u16 	%rs81, [%r8];
	bar.sync 	0;
	ld.shared.u16 	%rs82, [%r8+2];
	sub.s16 	%rs83, %rs82, %rs21;
	st.shared.u16 	[%r7+2], %rs83;
	ld.local.u8 	%rs84, [%rd34];
	setp.ne.s16 	%p45, %rs84, %rs5;
	selp.s16 	%rs86, -1, 0, %p45;
	setp.eq.s16 	%p46, %rs81, %rs86;
	selp.b32 	%r145, 2, -2, %p46;
	cvt.s32.s16 	%r146, %rs83;
	max.s32 	%r147, %r145, %r146;
	max.s32 	%r148, %r147, 0;
	st.shared.u32 	[%r5+4], %r148;
	mov.b16 	%rs87, -1;
	st.shared.u16 	[%r8], %rs87;
	mov.u64 	%rd197, %rd37;
	mov.u64 	%rd198, %rd36;
	@%p44 bra 	$L__BB1_38;
	ld.shared.u16 	%rs88, [%r9];
	bar.sync 	0;
	ld.shared.u16 	%rs89, [%r9+2];
	sub.s16 	%rs90, %rs89, %rs21;
	st.shared.u16 	[%r10+2], %rs90;
	ld.local.u8 	%rs91, [%rd38];
	setp.ne.s16 	%p47, %rs91, %rs5;
	selp.s16 	%rs93, -1, 0, %p47;
	setp.eq.s16 	%p48, %rs88, %rs93;
	selp.b32 	%r149, 2, -2, %p48;
	cvt.s32.s16 	%r150, %rs90;
	max.s32 	%r151, %r149, %r150;
	max.s32 	%r152, %r151, 0;
	st.shared.u32 	[%r11+4], %r152;
	mov.b16 	%rs94, -1;
	st.shared.u16 	[%r9], %rs94;
	mov.u64 	%rd197, %rd40;
	mov.u64 	%rd198, %rd39;
$L__BB1_38:
	setp.lt.u64 	%p49, %rd30, 3;
	@%p49 bra 	$L__BB1_40;
$L__BB1_39:
	.pragma "nounroll";
	cvt.u32.u64 	%r153, %rd198;
	shl.b32 	%r154, %r153, 1;
	mov.u32 	%r155, _ZZ10swat_printPclS_lssE2H0;
	add.s32 	%r156, %r155, %r154;
	ld.shared.u16 	%rs95, [%r156];
	bar.sync 	0;
	cvt.u32.u64 	%r157, %rd197;
	shl.b32 	%r158, %r157, 1;
	add.s32 	%r159, %r155, %r158;
	ld.shared.u16 	%rs96, [%r159];
	sub.s16 	%rs97, %rs96, %rs21;
	mov.u32 	%r160, _ZZ10swat_printPclS_lssE1F;
	add.s32 	%r161, %r160, %r158;
	st.shared.u16 	[%r161], %rs97;
	add.s64 	%rd157, %rd3, %rd198;
	ld.local.u8 	%rs98, [%rd157];
	setp.ne.s16 	%p50, %rs98, %rs5;
	selp.s16 	%rs100, -1, 0, %p50;
	setp.eq.s16 	%p51, %rs95, %rs100;
	selp.b32 	%r162, 2, -2, %p51;
	cvt.s32.s16 	%r163, %rs97;
	max.s32 	%r164, %r162, %r163;
	max.s32 	%r165, %r164, 0;
	shl.b32 	%r166, %r157, 2;
	mov.u32 	%r167, _ZZ10swat_printPclS_lssE2H1;
	add.s32 	%r168, %r167, %r166;
	st.shared.u32 	[%r168], %r165;
	mov.b16 	%rs101, -1;
	st.shared.u16 	[%r156], %rs101;
	add.s32 	%r169, %r156, %r6;
	ld.shared.u16 	%rs102, [%r169];
	bar.sync 	0;
	add.s32 	%r170, %r159, %r6;
	ld.shared.u16 	%rs103, [%r170];
	sub.s16 	%rs104, %rs103, %rs21;
	add.s32 	%r171, %r161, %r6;
	st.shared.u16 	[%r171], %rs104;
	add.s64 	%rd158, %rd157, %rd5;
	ld.local.u8 	%rs105, [%rd158];
	setp.ne.s16 	%p52, %rs105, %rs5;
	selp.s16 	%rs106, -1, 0, %p52;
	setp.eq.s16 	%p53, %rs102, %rs106;
	selp.b32 	%r172, 2, -2, %p53;
	cvt.s32.s16 	%r173, %rs104;
	max.s32 	%r174, %r172, %r173;
	max.s32 	%r175, %r174, 0;
	add.s32 	%r176, %r168, %r4;
	st.shared.u32 	[%r176], %r175;
	st.shared.u16 	[%r169], %rs101;
	add.s32 	%r177, %r169, %r6;
	ld.shared.u16 	%rs107, [%r177];
	bar.sync 	0;
	add.s32 	%r178, %r170, %r6;
	ld.shared.u16 	%rs108, [%r178];
	sub.s16 	%rs109, %rs108, %rs21;
	add.s32 	%r179, %r171, %r6;
	st.shared.u16 	[%r179], %rs109;
	add.s64 	%rd159, %rd158, %rd5;
	ld.local.u8 	%rs110, [%rd159];
	setp.ne.s16 	%p54, %rs110, %rs5;
	selp.s16 	%rs111, -1, 0, %p54;
	setp.eq.s16 	%p55, %rs107, %rs111;
	selp.b32 	%r180, 2, -2, %p55;
	cvt.s32.s16 	%r181, %rs109;
	max.s32 	%r182, %r180, %r181;
	max.s32 	%r183, %r182, 0;
	add.s32 	%r184, %r176, %r4;
	st.shared.u32 	[%r184], %r183;
	st.shared.u16 	[%r177], %rs101;
	add.s32 	%r185, %r177, %r6;
	ld.shared.u16 	%rs112, [%r185];
	bar.sync 	0;
	add.s32 	%r186, %r178, %r6;
	ld.shared.u16 	%rs113, [%r186];
	sub.s16 	%rs114, %rs113, %rs21;
	add.s32 	%r187, %r179, %r6;
	st.shared.u16 	[%r187], %rs114;
	add.s64 	%rd160, %rd159, %rd5;
	ld.local.u8 	%rs115, [%rd160];
	setp.ne.s16 	%p56, %rs115, %rs5;
	selp.s16 	%rs116, -1, 0, %p56;
	setp.eq.s16 	%p57, %rs112, %rs116;
	selp.b32 	%r188, 2, -2, %p57;
	cvt.s32.s16 	%r189, %rs114;
	max.s32 	%r190, %r188, %r189;
	max.s32 	%r191, %r190, 0;
	add.s32 	%r192, %r184, %r4;
	st.shared.u32 	[%r192], %r191;
	st.shared.u16 	[%r185], %rs101;
	shl.b64 	%rd161, %rd5, 2;
	add.s64 	%rd198, %rd161, %rd198;
	add.s64 	%rd197, %rd161, %rd197;
	setp.lt.s64 	%p58, %rd198, %rd120;
	@%p58 bra 	$L__BB1_39;
$L__BB1_40:
	mov.u64 	%rd203, %rd23;
	mov.u64 	%rd202, %rd4;
$L__BB1_41:
	setp.ge.s64 	%p59, %rd203, %rd120;
	@%p59 bra 	$L__BB1_45;
	cvt.u32.u64 	%r193, %rd202;
	shl.b32 	%r194, %r193, 2;
	mov.u32 	%r195, _ZZ10swat_printPclS_lssE2H1;
	add.s32 	%r196, %r195, %r194;
	ld.shared.u16 	%rs117, [%r196];
	sub.s16 	%rs251, %rs117, %rs21;
$L__BB1_43:
	cvt.s32.s16 	%r14, %rs251;
	cvt.u32.u64 	%r197, %rd203;
	shl.b32 	%r198, %r197, 2;
	mov.u32 	%r199, _ZZ10swat_printPclS_lssE2H1;
	add.s32 	%r15, %r199, %r198;
	ld.shared.u32 	%r200, [%r15];
	setp.ge.s32 	%p60, %r200, %r14;
	@%p60 bra 	$L__BB1_45;
	atom.shared.max.s32 	%r201, [%r15], %r14;
	sub.s16 	%rs251, %rs251, %rs22;
	add.s64 	%rd203, %rd203, 1;
	setp.lt.s64 	%p61, %rd203, %rd120;
	@%p61 bra 	$L__BB1_43;
$L__BB1_45:
	add.s64 	%rd202, %rd202, %rd5;
	add.s64 	%rd203, %rd202, 1;
	setp.lt.s64 	%p62, %rd202, %rd120;
	@%p62 bra 	$L__BB1_41;
$L__BB1_46:
	ld.global.u8 	%rs9, [%rd218+2];
	@%p15 bra 	$L__BB1_59;
	setp.eq.s64 	%p64, %rd35, 0;
	mov.u64 	%rd204, %rd23;
	mov.u64 	%rd205, %rd4;
	@%p64 bra 	$L__BB1_51;
	add.s64 	%rd204, %rd24, 1;
	setp.eq.s64 	%p65, %rd35, 1;
	ld.shared.u16 	%rs118, [%r1];
	bar.sync 	0;
	ld.shared.u16 	%rs119, [%r1+2];
	sub.s16 	%rs120, %rs119, %rs21;
	st.shared.u16 	[%r2+2], %rs120;
	ld.local.u8 	%rs121, [%rd33];
	setp.ne.s16 	%p66, %rs121, %rs9;
	selp.s16 	%rs123, -1, 0, %p66;
	setp.eq.s16 	%p67, %rs118, %rs123;
	selp.b32 	%r202, 2, -2, %p67;
	cvt.s32.s16 	%r203, %rs120;
	max.s32 	%r204, %r202, %r203;
	max.s32 	%r205, %r204, 0;
	st.shared.u32 	[%r3+4], %r205;
	mov.b16 	%rs124, -1;
	st.shared.u16 	[%r1], %rs124;
	mov.u64 	%rd205, %rd24;
	@%p65 bra 	$L__BB1_51;
	setp.eq.s64 	%p68, %rd35, 2;
	ld.shared.u16 	%rs125, [%r8];
	bar.sync 	0;
	ld.shared.u16 	%rs126, [%r8+2];
	sub.s16 	%rs127, %rs126, %rs21;
	st.shared.u16 	[%r7+2], %rs127;
	ld.local.u8 	%rs128, [%rd34];
	setp.ne.s16 	%p69, %rs128, %rs9;
	selp.s16 	%rs130, -1, 0, %p69;
	setp.eq.s16 	%p70, %rs125, %rs130;
	selp.b32 	%r206, 2, -2, %p70;
	cvt.s32.s16 	%r207, %rs127;
	max.s32 	%r208, %r206, %r207;
	max.s32 	%r209, %r208, 0;
	st.shared.u32 	[%r5+4], %r209;
	mov.b16 	%rs131, -1;
	st.shared.u16 	[%r8], %rs131;
	mov.u64 	%rd204, %rd37;
	mov.u64 	%rd205, %rd36;
	@%p68 bra 	$L__BB1_51;
	ld.shared.u16 	%rs132, [%r9];
	bar.sync 	0;
	ld.shared.u16 	%rs133, [%r9+2];
	sub.s16 	%rs134, %rs133, %rs21;
	st.shared.u16 	[%r10+2], %rs134;
	ld.local.u8 	%rs135, [%rd38];
	setp.ne.s16 	%p71, %rs135, %rs9;
	selp.s16 	%rs137, -1, 0, %p71;
	setp.eq.s16 	%p72, %rs132, %rs137;
	selp.b32 	%r210, 2, -2, %p72;
	cvt.s32.s16 	%r211, %rs134;
	max.s32 	%r212, %r210, %r211;
	max.s32 	%r213, %r212, 0;
	st.shared.u32 	[%r11+4], %r213;
	mov.b16 	%rs138, -1;
	st.shared.u16 	[%r9], %rs138;
	mov.u64 	%rd204, %rd40;
	mov.u64 	%rd205, %rd39;
$L__BB1_51:
	setp.lt.u64 	%p73, %rd30, 3;
	@%p73 bra 	$L__BB1_53;
$L__BB1_52:
	.pragma "nounroll";
	cvt.u32.u64 	%r214, %rd205;
	shl.b32 	%r215, %r214, 1;
	mov.u32 	%r216, _ZZ10swat_printPclS_lssE2H0;
	add.s32 	%r217, %r216, %r215;
	ld.shared.u16 	%rs139, [%r217];
	bar.sync 	0;
	cvt.u32.u64 	%r218, %rd204;
	shl.b32 	%r219, %r218, 1;
	add.s32 	%r220, %r216, %r219;
	ld.shared.u16 	%rs140, [%r220];
	sub.s16 	%rs141, %rs140, %rs21;
	mov.u32 	%r221, _ZZ10swat_printPclS_lssE1F;
	add.s32 	%r222, %r221, %r219;
	st.shared.u16 	[%r222], %rs141;
	add.s64 	%rd162, %rd3, %rd205;
	ld.local.u8 	%rs142, [%rd162];
	setp.ne.s16 	%p74, %rs142, %rs9;
	selp.s16 	%rs144, -1, 0, %p74;
	setp.eq.s16 	%p75, %rs139, %rs144;
	selp.b32 	%r223, 2, -2, %p75;
	cvt.s32.s16 	%r224, %rs141;
	max.s32 	%r225, %r223, %r224;
	max.s32 	%r226, %r225, 0;
	shl.b32 	%r227, %r218, 2;
	mov.u32 	%r228, _ZZ10swat_printPclS_lssE2H1;
	add.s32 	%r229, %r228, %r227;
	st.shared.u32 	[%r229], %r226;
	mov.b16 	%rs145, -1;
	st.shared.u16 	[%r217], %rs145;
	add.s32 	%r230, %r217, %r6;
	ld.shared.u16 	%rs146, [%r230];
	bar.sync 	0;
	add.s32 	%r231, %r220, %r6;
	ld.shared.u16 	%rs147, [%r231];
	sub.s16 	%rs148, %rs147, %rs21;
	add.s32 	%r232, %r222, %r6;
	st.shared.u16 	[%r232], %rs148;
	add.s64 	%rd163, %rd162, %rd5;
	ld.local.u8 	%rs149, [%rd163];
	setp.ne.s16 	%p76, %rs149, %rs9;
	selp.s16 	%rs150, -1, 0, %p76;
	setp.eq.s16 	%p77, %rs146, %rs150;
	selp.b32 	%r233, 2, -2, %p77;
	cvt.s32.s16 	%r234, %rs148;
	max.s32 	%r235, %r233, %r234;
	max.s32 	%r236, %r235, 0;
	add.s32 	%r237, %r229, %r4;
	st.shared.u32 	[%r237], %r236;
	st.shared.u16 	[%r230], %rs145;
	add.s32 	%r238, %r230, %r6;
	ld.shared.u16 	%rs151, [%r238];
	bar.sync 	0;
	add.s32 	%r239, %r231, %r6;
	ld.shared.u16 	%rs152, [%r239];
	sub.s16 	%rs153, %rs152, %rs21;
	add.s32 	%r240, %r232, %r6;
	st.shared.u16 	[%r240], %rs153;
	add.s64 	%rd164, %rd163, %rd5;
	ld.local.u8 	%rs154, [%rd164];
	setp.ne.s16 	%p78, %rs154, %rs9;
	selp.s16 	%rs155, -1, 0, %p78;
	setp.eq.s16 	%p79, %rs151, %rs155;
	selp.b32 	%r241, 2, -2, %p79;
	cvt.s32.s16 	%r242, %rs153;
	max.s32 	%r243, %r241, %r242;
	max.s32 	%r244, %r243, 0;
	add.s32 	%r245, %r237, %r4;
	st.shared.u32 	[%r245], %r244;
	st.shared.u16 	[%r238], %rs145;
	add.s32 	%r246, %r238, %r6;
	ld.shared.u16 	%rs156, [%r246];
	bar.sync 	0;
	add.s32 	%r247, %r239, %r6;
	ld.shared.u16 	%rs157, [%r247];
	sub.s16 	%rs158, %rs157, %rs21;
	add.s32 	%r248, %r240, %r6;
	st.shared.u16 	[%r248], %rs158;
	add.s64 	%rd165, %rd164, %rd5;
	ld.local.u8 	%rs159, [%rd165];
	setp.ne.s16 	%p80, %rs159, %rs9;
	selp.s16 	%rs160, -1, 0, %p80;
	setp.eq.s16 	%p81, %rs156, %rs160;
	selp.b32 	%r249, 2, -2, %p81;
	cvt.s32.s16 	%r250, %rs158;
	max.s32 	%r251, %r249, %r250;
	max.s32 	%r252, %r251, 0;
	add.s32 	%r253, %r245, %r4;
	st.shared.u32 	[%r253], %r252;
	st.shared.u16 	[%r246], %rs145;
	shl.b64 	%rd166, %rd5, 2;
	add.s64 	%rd205, %rd166, %rd205;
	add.s64 	%rd204, %rd166, %rd204;
	setp.lt.s64 	%p82, %rd205, %rd120;
	@%p82 bra 	$L__BB1_52;
$L__BB1_53:
	mov.u64 	%rd210, %rd23;
	mov.u64 	%rd209, %rd4;
$L__BB1_54:
	setp.ge.s64 	%p83, %rd210, %rd120;
	@%p83 bra 	$L__BB1_58;
	cvt.u32.u64 	%r254, %rd209;
	shl.b32 	%r255, %r254, 2;
	mov.u32 	%r256, _ZZ10swat_printPclS_lssE2H1;
	add.s32 	%r257, %r256, %r255;
	ld.shared.u16 	%rs161, [%r257];
	sub.s16 	%rs252, %rs161, %rs21;
$L__BB1_56:
	cvt.s32.s16 	%r16, %rs252;
	cvt.u32.u64 	%r258, %rd210;
	shl.b32 	%r259, %r258, 2;
	mov.u32 	%r260, _ZZ10swat_printPclS_lssE2H1;
	add.s32 	%r17, %r260, %r259;
	ld.shared.u32 	%r261, [%r17];
	setp.ge.s32 	%p84, %r261, %r16;
	@%p84 bra 	$L__BB1_58;
	atom.shared.max.s32 	%r262, [%r17], %r16;
	sub.s16 	%rs252, %rs252, %rs22;
	add.s64 	%rd210, %rd210, 1;
	setp.lt.s64 	%p85, %rd210, %rd120;
	@%p85 bra 	$L__BB1_56;
$L__BB1_58:
	add.s64 	%rd209, %rd209, %rd5;
	add.s64 	%rd210, %rd209, 1;
	setp.lt.s64 	%p86, %rd209, %rd120;
	@%p86 bra 	$L__BB1_54;
$L__BB1_59:
	ld.global.u8 	%rs13, [%rd218+3];
	@%p15 bra 	$L__BB1_72;
	setp.eq.s64 	%p88, %rd35, 0;
	mov.u64 	%rd211, %rd23;
	mov.u64 	%rd212, %rd4;
	@%p88 bra 	$L__BB1_64;
	add.s64 	%rd211, %rd24, 1;
	setp.eq.s64 	%p89, %rd35, 1;
	ld.shared.u16 	%rs162, [%r1];
	bar.sync 	0;
	ld.shared.u16 	%rs163, [%r1+2];
	sub.s16 	%rs164, %rs163, %rs21;
	st.shared.u16 	[%r2+2], %rs164;
	ld.local.u8 	%rs165, [%rd33];
	setp.ne.s16 	%p90, %rs165, %rs13;
	selp.s16 	%rs167, -1, 0, %p90;
	setp.eq.s16 	%p91, %rs162, %rs167;
	selp.b32 	%r263, 2, -2, %p91;
	cvt.s32.s16 	%r264, %rs164;
	max.s32 	%r265, %r263, %r264;
	max.s32 	%r266, %r265, 0;
	st.shared.u32 	[%r3+4], %r266;
	mov.b16 	%rs168, -1;
	st.shared.u16 	[%r1], %rs168;
	mov.u64 	%rd212, %rd24;
	@%p89 bra 	$L__BB1_64;
	setp.eq.s64 	%p92, %rd35, 2;
	ld.shared.u16 	%rs169, [%r8];
	bar.sync 	0;
	ld.shared.u16 	%rs170, [%r8+2];
	sub.s16 	%rs171, %rs170, %rs21;
	st.shared.u16 	[%r7+2], %rs171;
	ld.local.u8 	%rs172, [%rd34];
	setp.ne.s16 	%p93, %rs172, %rs13;
	selp.s16 	%rs174, -1, 0, %p93;
	setp.eq.s16 	%p94, %rs169, %rs174;
	selp.b32 	%r267, 2, -2, %p94;
	cvt.s32.s16 	%r268, %rs171;
	max.s32 	%r269, %r267, %r268;
	max.s32 	%r270, %r269, 0;
	st.shared.u32 	[%r5+4], %r270;
	mov.b16 	%rs175, -1;
	st.shared.u16 	[%r8], %rs175;
	mov.u64 	%rd211, %rd37;
	mov.u64 	%rd212, %rd36;
	@%p92 bra 	$L__BB1_64;
	ld.shared.u16 	%rs176, [%r9];
	bar.sync 	0;
	ld.shared.u16 	%rs177, [%r9+2];
	sub.s16 	%rs178, %rs177, %rs21;
	st.shared.u16 	[%r10+2], %rs178;
	ld.local.u8 	%rs179, [%rd38];
	setp.ne.s16 	%p95, %rs179, %rs13;
	selp.s16 	%rs181, -1, 0, %p95;
	setp.eq.s16 	%p96, %rs176, %rs181;
	selp.b32 	%r271, 2, -2, %p96;
	cvt.s32.s16 	%r272, %rs178;
	max.s32 	%r273, %r271, %r272;
	max.s32 	%r274, %r273, 0;
	st.shared.u32 	[%r11+4], %r274;
	mov.b16 	%rs182, -1;
	st.shared.u16 	[%r9], %rs182;
	mov.u64 	%rd211, %rd40;
	mov.u64 	%rd212, %rd39;
$L__BB1_64:
	setp.lt.u64 	%p97, %rd30, 3;
	@%p97 bra 	$L__BB1_66;
$L__BB1_65:
	.pragma "nounroll";
	cvt.u32.u64 	%r275, %rd212;
	shl.b32 	%r276, %r275, 1;
	mov.u32 	%r277, _ZZ10swat_printPclS_lssE2H0;
	add.s32 	%r278, %r277, %r276;
	ld.shared.u16 	%rs183, [%r278];
	bar.sync 	0;
	cvt.u32.u64 	%r279, %rd211;
	shl.b32 	%r280, %r279, 1;
	add.s32 	%r281, %r277, %r280;
	ld.shared.u16 	%rs184, [%r281];
	sub.s16 	%rs185, %rs184, %rs21;
	mov.u32 	%r282, _ZZ10swat_printPclS_lssE1F;
	add.s32 	%r283, %r282, %r280;
	st.shared.u16 	[%r283], %rs185;
	add.s64 	%rd167, %rd3, %rd212;
	ld.local.u8 	%rs186, [%rd167];
	setp.ne.s16 	%p98, %rs186, %rs13;
	selp.s16 	%rs188, -1, 0, %p98;
	setp.eq.s16 	%p99, %rs183, %rs188;
	selp.b32 	%r284, 2, -2, %p99;
	cvt.s32.s16 	%r285, %rs185;
	max.s32 	%r286, %r284, %r285;
	max.s32 	%r287, %r286, 0;
	shl.b32 	%r288, %r279, 2;
	mov.u32 	%r289, _ZZ10swat_printPclS_lssE2H1;
	add.s32 	%r290, %r289, %r288;
	st.shared.u32 	[%r290], %r287;
	mov.b16 	%rs189, -1;
	st.shared.u16 	[%r278], %rs189;
	add.s32 	%r291, %r278, %r6;
	ld.shared.u16 	%rs190, [%r291];
	bar.sync 	0;
	add.s32 	%r292, %r281, %r6;
	ld.shared.u16 	%rs191, [%r292];
	sub.s16 	%rs192, %rs191, %rs21;
	add.s32 	%r293, %r283, %r6;
	st.shared.u16 	[%r293], %rs192;
	add.s64 	%rd168, %rd167, %rd5;
	ld.local.u8 	%rs193, [%rd168];
	setp.ne.s16 	%p100, %rs193, %rs13;
	selp.s16 	%rs194, -1, 0, %p100;
	setp.eq.s16 	%p101, %rs190, %rs194;
	selp.b32 	%r294, 2, -2, %p101;
	cvt.s32.s16 	%r295, %rs192;
	max.s32 	%r296, %r294, %r295;
	max.s32 	%r297, %r296, 0;
	add.s32 	%r298, %r290, %r4;
	st.shared.u32 	[%r298], %r297;
	st.shared.u16 	[%r291], %rs189;
	add.s32 	%r299, %r291, %r6;
	ld.shared.u16 	%rs195, [%r299];
	bar.sync 	0;
	add.s32 	%r300, %r292, %r6;
	ld.shared.u16 	%rs196, [%r300];
	sub.s16 	%rs197, %rs196, %rs21;
	add.s32 	%r301, %r293, %r6;
	st.shared.u16 	[%r301], %rs197;
	add.s64 	%rd169, %rd168, %rd5;
	ld.local.u8 	%rs198, [%rd169];
	setp.ne.s16 	%p102, %rs198, %rs13;
	selp.s16 	%rs199, -1, 0, %p102;
	setp.eq.s16 	%p103, %rs195, %rs199;
	selp.b32 	%r302, 2, -2, %p103;
	cvt.s32.s16 	%r303, %rs197;
	max.s32 	%r304, %r302, %r303;
	max.s32 	%r305, %r304, 0;
	add.s32 	%r306, %r298, %r4;
	st.shared.u32 	[%r306], %r305;
	st.shared.u16 	[%r299], %rs189;
	add.s32 	%r307, %r299, %r6;
	ld.shared.u16 	%rs200, [%r307];
	bar.sync 	0;
	add.s32 	%r308, %r300, %r6;
	ld.shared.u16 	%rs201, [%r308];
	sub.s16 	%rs202, %rs201, %rs21;
	add.s32 	%r309, %r301, %r6;
	st.shared.u16 	[%r309], %rs202;
	add.s64 	%rd170, %rd169, %rd5;
	ld.local.u8 	%rs203, [%rd170];
	setp.ne.s16 	%p104, %rs203, %rs13;
	selp.s16 	%rs204, -1, 0, %p104;
	setp.eq.s16 	%p105, %rs200, %rs204;
	selp.b32 	%r310, 2, -2, %p105;
	cvt.s32.s16 	%r311, %rs202;
	max.s32 	%r312, %r310, %r311;
	max.s32 	%r313, %r312, 0;
	add.s32 	%r314, %r306, %r4;
	st.shared.u32 	[%r314], %r313;
	st.shared.u16 	[%r307], %rs189;
	shl.b64 	%rd171, %rd5, 2;
	add.s64 	%rd212, %rd171, %rd212;
	add.s64 	%rd211, %rd171, %rd211;
	setp.lt.s64 	%p106, %rd212, %rd120;
	@%p106 bra 	$L__BB1_65;
$L__BB1_66:
	mov.u64 	%rd217, %rd23;
	mov.u64 	%rd216, %rd4;
$L__BB1_67:
	setp.ge.s64 	%p107, %rd217, %rd120;
	@%p107 bra 	$L__BB1_71;
	cvt.u32.u64 	%r315, %rd216;
	shl.b32 	%r316, %r315, 2;
	mov.u32 	%r317, _ZZ10swat_printPclS_lssE2H1;
	add.s32 	%r318, %r317, %r316;
	ld.shared.u16 	%rs205, [%r318];
	sub.s16 	%rs253, %rs205, %rs21;
$L__BB1_69:
	cvt.s32.s16 	%r18, %rs253;
	cvt.u32.u64 	%r319, %rd217;
	shl.b32 	%r320, %r319, 2;
	mov.u32 	%r321, _ZZ10swat_printPclS_lssE2H1;
	add.s32 	%r19, %r321, %r320;
	ld.shared.u32 	%r322, [%r19];
	setp.ge.s32 	%p108, %r322, %r18;
	@%p108 bra 	$L__BB1_71;
	atom.shared.max.s32 	%r323, [%r19], %r18;
	sub.s16 	%rs253, %rs253, %rs22;
	add.s64 	%rd217, %rd217, 1;
	setp.lt.s64 	%p109, %rd217, %rd120;
	@%p109 bra 	$L__BB1_69;
$L__BB1_71:
	add.s64 	%rd216, %rd216, %rd5;
	add.s64 	%rd217, %rd216, 1;
	setp.lt.s64 	%p110, %rd216, %rd120;
	@%p110 bra 	$L__BB1_67;
$L__BB1_72:
	add.s64 	%rd218, %rd218, 4;
	add.s64 	%rd189, %rd189, 4;
	and.b64  	%rd172, %rd120, 9223372036854775804;
	setp.ne.s64 	%p111, %rd189, %rd172;
	@%p111 bra 	$L__BB1_21;
$L__BB1_73:
	setp.eq.s64 	%p112, %rd32, 0;
	@%p112 bra 	$L__BB1_89;
	add.s64 	%rd174, %rd30, 1;
	and.b64  	%rd98, %rd174, 3;
	add.s32 	%r20, %r1, %r6;
	add.s64 	%rd99, %rd24, %rd5;
	add.s32 	%r21, %r7, %r6;
	add.s32 	%r22, %r5, %r4;
	add.s64 	%rd100, %rd99, %rd5;
	mov.b64 	%rd220, 0;
$L__BB1_75:
	.pragma "nounroll";
	setp.le.u64 	%p113, %rd120, %rd4;
	ld.global.u8 	%rs17, [%rd218];
	@%p113 bra 	$L__BB1_88;
	setp.eq.s64 	%p114, %rd98, 0;
	mov.u64 	%rd221, %rd23;
	mov.u64 	%rd222, %rd4;
	@%p114 bra 	$L__BB1_80;
	add.s64 	%rd221, %rd24, 1;
	setp.eq.s64 	%p115, %rd98, 1;
	ld.shared.u16 	%rs206, [%r1];
	bar.sync 	0;
	ld.shared.u16 	%rs207, [%r1+2];
	sub.s16 	%rs208, %rs207, %rs21;
	st.shared.u16 	[%r2+2], %rs208;
	ld.local.u8 	%rs209, [%rd33];
	setp.ne.s16 	%p116, %rs209, %rs17;
	selp.s16 	%rs211, -1, 0, %p116;
	setp.eq.s16 	%p117, %rs206, %rs211;
	selp.b32 	%r324, 2, -2, %p117;
	cvt.s32.s16 	%r325, %rs208;
	max.s32 	%r326, %r324, %r325;
	max.s32 	%r327, %r326, 0;
	st.shared.u32 	[%r3+4], %r327;
	mov.b16 	%rs212, -1;
	st.shared.u16 	[%r1], %rs212;
	mov.u64 	%rd222, %rd24;
	@%p115 bra 	$L__BB1_80;
	add.s64 	%rd221, %rd99, 1;
	setp.eq.s64 	%p118, %rd98, 2;
	ld.shared.u16 	%rs213, [%r20];
	bar.sync 	0;
	ld.shared.u16 	%rs214, [%r20+2];
	sub.s16 	%rs215, %rs214, %rs21;
	st.shared.u16 	[%r7+2], %rs215;
	ld.local.u8 	%rs216, [%rd34];
	setp.ne.s16 	%p119, %rs216, %rs17;
	selp.s16 	%rs218, -1, 0, %p119;
	setp.eq.s16 	%p120, %rs213, %rs218;
	selp.b32 	%r328, 2, -2, %p120;
	cvt.s32.s16 	%r329, %rs215;
	max.s32 	%r330, %r328, %r329;
	max.s32 	%r331, %r330, 0;
	st.shared.u32 	[%r5+4], %r331;
	mov.b16 	%rs219, -1;
	st.shared.u16 	[%r20], %rs219;
	mov.u64 	%rd222, %rd99;
	@%p118 bra 	$L__BB1_80;
	add.s64 	%rd221, %rd100, 1;
	add.s32 	%r332, %r20, %r6;
	ld.shared.u16 	%rs220, [%r332];
	bar.sync 	0;
	ld.shared.u16 	%rs221, [%r332+2];
	sub.s16 	%rs222, %rs221, %rs21;
	st.shared.u16 	[%r21+2], %rs222;
	add.s64 	%rd175, %rd34, %rd5;
	ld.local.u8 	%rs223, [%rd175];
	setp.ne.s16 	%p121, %rs223, %rs17;
	selp.s16 	%rs225, -1, 0, %p121;
	setp.eq.s16 	%p122, %rs220, %rs225;
	selp.b32 	%r333, 2, -2, %p122;
	cvt.s32.s16 	%r334, %rs222;
	max.s32 	%r335, %r333, %r334;
	max.s32 	%r336, %r335, 0;
	st.shared.u32 	[%r22+4], %r336;
	mov.b16 	%rs226, -1;
	st.shared.u16 	[%r332], %rs226;
	mov.u64 	%rd222, %rd100;
$L__BB1_80:
	setp.lt.u64 	%p123, %rd30, 3;
	@%p123 bra 	$L__BB1_82;
$L__BB1_81:
	.pragma "nounroll";
	cvt.u32.u64 	%r337, %rd222;
	shl.b32 	%r338, %r337, 1;
	mov.u32 	%r339, _ZZ10swat_printPclS_lssE2H0;
	add.s32 	%r340, %r339, %r338;
	ld.shared.u16 	%rs227, [%r340];
	bar.sync 	0;
	cvt.u32.u64 	%r341, %rd221;
	shl.b32 	%r342, %r341, 1;
	add.s32 	%r343, %r339, %r342;
	ld.shared.u16 	%rs228, [%r343];
	sub.s16 	%rs229, %rs228, %rs21;
	mov.u32 	%r344, _ZZ10swat_printPclS_lssE1F;
	add.s32 	%r345, %r344, %r342;
	st.shared.u16 	[%r345], %rs229;
	add.s64 	%rd176, %rd3, %rd222;
	ld.local.u8 	%rs230, [%rd176];
	setp.ne.s16 	%p124, %rs230, %rs17;
	selp.s16 	%rs232, -1, 0, %p124;
	setp.eq.s16 	%p125, %rs227, %rs232;
	selp.b32 	%r346, 2, -2, %p125;
	cvt.s32.s16 	%r347, %rs229;
	max.s32 	%r348, %r346, %r347;
	max.s32 	%r349, %r348, 0;
	shl.b32 	%r350, %r341, 2;
	mov.u32 	%r351, _ZZ10swat_printPclS_lssE2H1;
	add.s32 	%r352, %r351, %r350;
	st.shared.u32 	[%r352], %r349;
	mov.b16 	%rs233, -1;
	st.shared.u16 	[%r340], %rs233;
	add.s32 	%r353, %r340, %r6;
	ld.shared.u16 	%rs234, [%r353];
	bar.sync 	0;
	add.s32 	%r354, %r343, %r6;
	ld.shared.u16 	%rs235, [%r354];
	sub.s16 	%rs236, %rs235, %rs21;
	add.s32 	%r355, %r345, %r6;
	st.shared.u16 	[%r355], %rs236;
	add.s64 	%rd177, %rd176, %rd5;
	ld.local.u8 	%rs237, [%rd177];
	setp.ne.s16 	%p126, %rs237, %rs17;
	selp.s16 	%rs238, -1, 0, %p126;
	setp.eq.s16 	%p127, %rs234, %rs238;
	selp.b32 	%r356, 2, -2, %p127;
	cvt.s32.s16 	%r357, %rs236;
	max.s32 	%r358, %r356, %r357;
	max.s32 	%r359, %r358, 0;
	add.s32 	%r360, %r352, %r4;
	st.shared.u32 	[%r360], %r359;
	st.shared.u16 	[%r353], %rs233;
	add.s32 	%r361, %r353, %r6;
	ld.shared.u16 	%rs239, [%r361];
	bar.sync 	0;
	add.s32 	%r362, %r354, %r6;
	ld.shared.u16 	%rs240, [%r362];
	sub.s16 	%rs241, %rs240, %rs21;
	add.s32 	%r363, %r355, %r6;
	st.shared.u16 	[%r363], %rs241;
	add.s64 	%rd178, %rd177, %rd5;
	ld.local.u8 	%rs242, [%rd178];
	setp.ne.s16 	%p128, %rs242, %rs17;
	selp.s16 	%rs243, -1, 0, %p128;
	setp.eq.s16 	%p129, %rs239, %rs243;
	selp.b32 	%r364, 2, -2, %p129;
	cvt.s32.s16 	%r365, %rs241;
	max.s32 	%r366, %r364, %r365;
	max.s32 	%r367, %r366, 0;
	add.s32 	%r368, %r360, %r4;
	st.shared.u32 	[%r368], %r367;
	st.shared.u16 	[%r361], %rs233;
	add.s32 	%r369, %r361, %r6;
	ld.shared.u16 	%rs244, [%r369];
	bar.sync 	0;
	add.s32 	%r370, %r362, %r6;
	ld.shared.u16 	%rs245, [%r370];
	sub.s16 	%rs246, %rs245, %rs21;
	add.s32 	%r371, %r363, %r6;
	st.shared.u16 	[%r371], %rs246;
	add.s64 	%rd179, %rd178, %rd5;
	ld.local.u8 	%rs247, [%rd179];
	setp.ne.s16 	%p130, %rs247, %rs17;
	selp.s16 	%rs248, -1, 0, %p130;
	setp.eq.s16 	%p131, %rs244, %rs248;
	selp.b32 	%r372, 2, -2, %p131;
	cvt.s32.s16 	%r373, %rs246;
	max.s32 	%r374, %r372, %r373;
	max.s32 	%r375, %r374, 0;
	add.s32 	%r376, %r368, %r4;
	st.shared.u32 	[%r376], %r375;
	st.shared.u16 	[%r369], %rs233;
	shl.b64 	%rd180, %rd5, 2;
	add.s64 	%rd222, %rd180, %rd222;
	add.s64 	%rd221, %rd180, %rd221;
	setp.lt.s64 	%p132, %rd222, %rd120;
	@%p132 bra 	$L__BB1_81;
$L__BB1_82:
	mov.u64 	%rd227, %rd23;
	mov.u64 	%rd226, %rd4;
$L__BB1_83:
	setp.ge.s64 	%p133, %rd227, %rd120;
	@%p133 bra 	$L__BB1_87;
	cvt.u32.u64 	%r377, %rd226;
	shl.b32 	%r378, %r377, 2;
	mov.u32 	%r379, _ZZ10swat_printPclS_lssE2H1;
	add.s32 	%r380, %r379, %r378;
	ld.shared.u16 	%rs249, [%r380];
	cvt.u32.u64 	%r381, %rd227;
	shl.b32 	%r382, %r381, 2;
	add.s32 	%r385, %r379, %r382;
	sub.s16 	%rs254, %rs249, %rs21;
$L__BB1_85:
	cvt.s32.s16 	%r25, %rs254;
	ld.shared.u32 	%r383, [%r385];
	setp.ge.s32 	%p134, %r383, %r25;
	@%p134 bra 	$L__BB1_87;
	atom.shared.max.s32 	%r384, [%r385], %r25;
	sub.s16 	%rs254, %rs254, %rs22;
	add.s64 	%rd227, %rd227, 1;
	add.s32 	%r385, %r385, 4;
	setp.lt.s64 	%p135, %rd227, %rd120;
	@%p135 bra 	$L__BB1_85;
$L__BB1_87:
	add.s64 	%rd226, %rd226, %rd5;
	add.s64 	%rd227, %rd226, 1;
	setp.lt.s64 	%p136, %rd226, %rd120;
	@%p136 bra 	$L__BB1_83;
$L__BB1_88:
	add.s64 	%rd218, %rd218, 1;
	add.s64 	%rd220, %rd220, 1;
	setp.ne.s64 	%p137, %rd220, %rd32;
	@%p137 bra 	$L__BB1_75;
$L__BB1_89:
	ret;

}
	// .globl	_Z11swat_print0PclS_lss
.visible .entry _Z11swat_print0PclS_lss(
	.param .u64 .ptr .align 1 _Z11swat_print0PclS_lss_param_0,
	.param .u64 _Z11swat_print0PclS_lss_param_1,
	.param .u64 .ptr .align 1 _Z11swat_print0PclS_lss_param_2,
	.param .u64 _Z11swat_print0PclS_lss_param_3,
	.param .u16 _Z11swat_print0PclS_lss_param_4,
	.param .u16 _Z11swat_print0PclS_lss_param_5
)
{
	.local .align 1 .b8 	__local_depot2[257];
	.reg .b64 	%SP;
	.reg .b64 	%SPL;
	.reg .pred 	%p<208>;
	.reg .b16 	%rs<371>;
	.reg .b32 	%r<783>;
	.reg .b64 	%rd<446>;
	// demoted variable
	.shared .align 2 .b8 _ZZ11swat_print0PclS_lssE1F[514];
	// demoted variable
	.shared .align 2 .b8 _ZZ11swat_print0PclS_lssE2H0[514];
	// demoted variable
	.shared .align 2 .b8 _ZZ11swat_print0PclS_lssE2H1[514];
	mov.u64 	%SPL, __local_depot2;
	ld.param.u64 	%rd167, [_Z11swat_print0PclS_lss_param_0];
	ld.param.u64 	%rd165, [_Z11swat_print0PclS_lss_param_1];
	ld.param.u64 	%rd168, [_Z11swat_print0PclS_lss_param_2];
	ld.param.u64 	%rd166, [_Z11swat_print0PclS_lss_param_3];
	ld.param.u16 	%rs47, [_Z11swat_print0PclS_lss_param_4];
	ld.param.u16 	%rs48, [_Z11swat_print0PclS_lss_param_5];
	cvta.to.global.u64 	%rd1, %rd167;
	cvta.to.global.u64 	%rd433, %rd168;
	add.u64 	%rd3, %SPL, 0;
	mov.u32 	%r63, %tid.x;
	cvt.u64.u32 	%rd4, %r63;
	mov.u32 	%r64, %ntid.x;
	cvt.u64.u32 	%rd5, %r64;
	setp.lt.s64 	%p1, %rd165, %rd4;
	@%p1 bra 	$L__BB2_170;
	or.b64  	%rd170, %rd166, %rd165;
	and.b64  	%rd171, %rd170, -4294967296;
	setp.ne.s64 	%p2, %rd171, 0;
	@%p2 bra 	$L__BB2_3;
	cvt.u32.u64 	%r65, %rd165;
	cvt.u32.u64 	%r66, %rd166;
	div.u32 	%r67, %r66, %r65;
	cvt.u64.u32 	%rd384, %r67;
	bra.uni 	$L__BB2_4;
$L__BB2_3:
	div.s64 	%rd384, %rd166, %rd165;
$L__BB2_4:
	mov.u32 	%r68, %nctaid.x;
	mov.u32 	%r69, %ctaid.y;
	mul.wide.u32 	%rd172, %r69, %r68;
	mov.u32 	%r70, %ctaid.x;
	cvt.u64.u32 	%rd173, %r70;
	add.s64 	%rd174, %rd172, %rd173;
	setp.ge.s64 	%p3, %rd174, %rd384;
	@%p3 bra 	$L__BB2_170;
	setp.le.u64 	%p4, %rd165, %rd4;
	@%p4 bra 	$L__BB2_15;
	add.s64 	%rd175, %rd4, %rd5;
	max.u64 	%rd176, %rd165, %rd175;
	setp.lt.u64 	%p5, %rd175, %rd165;
	selp.u64 	%rd9, 1, 0, %p5;
	add.s64 	%rd177, %rd175, %rd9;
	sub.s64 	%rd10, %rd176, %rd177;
	and.b64  	%rd178, %rd10, -4294967296;
	setp.ne.s64 	%p6, %rd178, 0;
	@%p6 bra 	$L__BB2_8;
	cvt.u32.u64 	%r71, %rd5;
	cvt.u32.u64 	%r72, %rd10;
	div.u32 	%r73, %r72, %r71;
	cvt.u64.u32 	%rd385, %r73;
	bra.uni 	$L__BB2_9;
$L__BB2_8:
	div.u64 	%rd385, %rd10, %rd5;
$L__BB2_9:
	add.s64 	%rd14, %rd385, %rd9;
	and.b64  	%rd179, %rd14, 3;
	setp.eq.s64 	%p7, %rd179, 3;
	mov.u64 	%rd388, %rd4;
	@%p7 bra 	$L__BB2_12;
	add.s64 	%rd181, %rd14, 1;
	and.b64  	%rd15, %rd181, 3;
	mov.b64 	%rd387, 0;
	mov.u32 	%r76, _ZZ11swat_print0PclS_lssE1F;
	mov.u32 	%r78, _ZZ11swat_print0PclS_lssE2H0;
	mov.u32 	%r80, _ZZ11swat_print0PclS_lssE2H1;
	mov.u64 	%rd388, %rd4;
$L__BB2_11:
	.pragma "nounroll";
	add.s64 	%rd182, %rd1, %rd388;
	ld.global.u8 	%rs49, [%rd182];
	add.s64 	%rd183, %rd3, %rd388;
	st.local.u8 	[%rd183], %rs49;
	cvt.u32.u64 	%r74, %rd388;
	shl.b32 	%r75, %r74, 1;
	add.s32 	%r77, %r76, %r75;
	mov.b16 	%rs50, 0;
	st.shared.u16 	[%r77], %rs50;
	add.s32 	%r79, %r78, %r75;
	st.shared.u16 	[%r79], %rs50;
	add.s32 	%r81, %r80, %r75;
	st.shared.u16 	[%r81], %rs50;
	add.s64 	%rd388, %rd388, %rd5;
	add.s64 	%rd387, %rd387, 1;
	setp.ne.s64 	%p8, %rd387, %rd15;
	@%p8 bra 	$L__BB2_11;
$L__BB2_12:
	setp.lt.u64 	%p9, %rd14, 3;
	@%p9 bra 	$L__BB2_15;
	cvt.u32.u64 	%r82, %rd5;
	mov.u32 	%r85, _ZZ11swat_print0PclS_lssE1F;
	mov.u32 	%r87, _ZZ11swat_print0PclS_lssE2H0;
	mov.u32 	%r89, _ZZ11swat_print0PclS_lssE2H1;
	shl.b32 	%r91, %r82, 1;
	shl.b64 	%rd192, %rd5, 2;
$L__BB2_14:
	.pragma "nounroll";
	add.s64 	%rd184, %rd1, %rd388;
	ld.global.u8 	%rs51, [%rd184];
	add.s64 	%rd185, %rd3, %rd388;
	st.local.u8 	[%rd185], %rs51;
	cvt.u32.u64 	%r83, %rd388;
	shl.b32 	%r84, %r83, 1;
	add.s32 	%r86, %r85, %r84;
	mov.b16 	%rs52, 0;
	st.shared.u16 	[%r86], %rs52;
	add.s32 	%r88, %r87, %r84;
	st.shared.u16 	[%r88], %rs52;
	add.s32 	%r90, %r89, %r84;
	st.shared.u16 	[%r90], %rs52;
	add.s64 	%rd186, %rd184, %rd5;
	ld.global.u8 	%rs53, [%rd186];
	add.s64 	%rd187, %rd185, %rd5;
	st.local.u8 	[%rd187], %rs53;
	add.s32 	%r92, %r86, %r91;
	st.shared.u16 	[%r92], %rs52;
	add.s32 	%r93, %r88, %r91;
	st.shared.u16 	[%r93], %rs52;
	add.s32 	%r94, %r90, %r91;
	st.shared.u16 	[%r94], %rs52;
	add.s64 	%rd188, %rd186, %rd5;
	ld.global.u8 	%rs54, [%rd188];
	add.s64 	%rd189, %rd187, %rd5;
	st.local.u8 	[%rd189], %rs54;
	add.s32 	%r95, %r92, %r91;
	st.shared.u16 	[%r95], %rs52;
	add.s32 	%r96, %r93, %r91;
	st.shared.u16 	[%r96], %rs52;
	add.s32 	%r97, %r94, %r91;
	st.shared.u16 	[%r97], %rs52;
	add.s64 	%rd190, %rd188, %rd5;
	ld.global.u8 	%rs55, [%rd190];
	add.s64 	%rd191, %rd189, %rd5;
	st.local.u8 	[%rd191], %rs55;
	add.s32 	%r98, %r95, %r91;
	st.shared.u16 	[%r98], %rs52;
	add.s32 	%r99, %r96, %r91;
	st.shared.u16 	[%r99], %rs52;
	add.s32 	%r100, %r97, %r91;
	st.shared.u16 	[%r100], %rs52;
	add.s64 	%rd388, %rd192, %rd388;
	setp.lt.s64 	%p10, %rd388, %rd165;
	@%p10 bra 	$L__BB2_14;
$L__BB2_15:
	bar.sync 	0;
	setp.eq.s64 	%p11, %rd165, 0;
	@%p11 bra 	$L__BB2_170;
	add.s64 	%rd23, %rd4, 1;
	add.s64 	%rd24, %rd4, %rd5;
	max.u64 	%rd193, %rd165, %rd24;
	setp.lt.u64 	%p12, %rd24, %rd165;
	selp.u64 	%rd25, 1, 0, %p12;
	add.s64 	%rd194, %rd24, %rd25;
	sub.s64 	%rd26, %rd193, %rd194;
	and.b64  	%rd195, %rd26, -4294967296;
	setp.ne.s64 	%p13, %rd195, 0;
	@%p13 bra 	$L__BB2_18;
	cvt.u32.u64 	%r101, %rd5;
	cvt.u32.u64 	%r102, %rd26;
	div.u32 	%r103, %r102, %r101;
	cvt.u64.u32 	%rd390, %r103;
	bra.uni 	$L__BB2_19;
$L__BB2_18:
	div.u64 	%rd390, %rd26, %rd5;
$L__BB2_19:
	add.s64 	%rd30, %rd390, %rd25;
	add.s64 	%rd31, %rd30, 1;
	and.b64  	%rd32, %rd165, 3;
	setp.lt.u64 	%p14, %rd165, 4;
	@%p14 bra 	$L__BB2_138;
	and.b64  	%rd33, %rd31, 3;
	cvt.u16.u64 	%rs56, %rd4;
	mul.hi.u16 	%rs57, %rs56, 1021;
	shr.u16 	%rs58, %rs57, 2;
	mul.lo.s16 	%rs59, %rs58, 257;
	sub.s16 	%rs60, %rs56, %rs59;
	cvt.u64.u16 	%rd197, %rs60;
	cvt.u16.u64 	%rs61, %rd23;
	mul.hi.u16 	%rs62, %rs61, 2041;
	shr.u16 	%rs63, %rs62, 3;
	mul.lo.s16 	%rs64, %rs63, 257;
	sub.s16 	%rs65, %rs61, %rs64;
	mul.wide.u16 	%r104, %rs65, 2;
	mov.u32 	%r105, _ZZ11swat_print0PclS_lssE2H0;
	add.s32 	%r1, %r105, %r104;
	mov.u32 	%r106, _ZZ11swat_print0PclS_lssE1F;
	add.s32 	%r2, %r106, %r104;
	mul.wide.u16 	%r107, %rs60, 2;
	add.s32 	%r3, %r105, %r107;
	add.s64 	%rd34, %rd3, %rd197;
	mov.u32 	%r108, _ZZ11swat_print0PclS_lssE2H1;
	add.s32 	%r4, %r108, %r104;
	add.s64 	%rd35, %rd24, 1;
	cvt.u16.u64 	%rs66, %rd24;
	mul.hi.u16 	%rs67, %rs66, -255;
	shr.u16 	%rs68, %rs67, 8;
	mul.lo.s16 	%rs69, %rs68, 257;
	sub.s16 	%rs70, %rs66, %rs69;
	cvt.u64.u16 	%rd198, %rs70;
	cvt.u16.u64 	%rs71, %rd35;
	mul.hi.u16 	%rs72, %rs71, -255;
	shr.u16 	%rs73, %rs72, 8;
	mul.lo.s16 	%rs74, %rs73, 257;
	sub.s16 	%rs75, %rs71, %rs74;
	mul.wide.u16 	%r109, %rs75, 2;
	add.s32 	%r5, %r105, %r109;
	add.s32 	%r6, %r106, %r109;
	mul.wide.u16 	%r110, %rs70, 2;
	add.s32 	%r7, %r105, %r110;
	add.s64 	%rd36, %rd3, %rd198;
	add.s32 	%r8, %r108, %r109;
	add.s64 	%rd37, %rd24, %rd5;
	add.s64 	%rd38, %rd37, 1;
	cvt.u16.u64 	%rs76, %rd37;
	mul.hi.u16 	%rs77, %rs76, -255;
	shr.u16 	%rs78, %rs77, 8;
	mul.lo.s16 	%rs79, %rs78, 257;
	sub.s16 	%rs80, %rs76, %rs79;
	cvt.u64.u16 	%rd199, %rs80;
	cvt.u16.u64 	%rs81, %rd38;
	mul.hi.u16 	%rs82, %rs81, -255;
	shr.u16 	%rs83, %rs82, 8;
	mul.lo.s16 	%rs84, %rs83, 257;
	sub.s16 	%rs85, %rs81, %rs84;
	mul.wide.u16 	%r111, %rs85, 2;
	add.s32 	%r9, %r105, %r111;
	add.s32 	%r10, %r106, %r111;
	mul.wide.u16 	%r112, %rs80, 2;
	add.s32 	%r11, %r105, %r112;
	add.s64 	%rd39, %rd3, %rd199;
	add.s32 	%r12, %r108, %r111;
	add.s64 	%rd40, %rd37, %rd5;
	mov.b64 	%rd392, 0;
$L__BB2_21:
	.pragma "nounroll";
	setp.le.u64 	%p15, %rd165, %rd4;
	ld.global.u8 	%rs1, [%rd433];
	@%p15 bra 	$L__BB2_28;
	setp.eq.s64 	%p16, %rd33, 0;
	mov.u64 	%rd393, %rd23;
	mov.u64 	%rd394, %rd4;
	@%p16 bra 	$L__BB2_26;
	setp.eq.s64 	%p17, %rd33, 1;
	ld.shared.u16 	%rs86, [%r1];
	sub.s16 	%rs87, %rs86, %rs47;
	st.shared.u16 	[%r2], %rs87;
	ld.shared.u16 	%rs88, [%r3];
	ld.local.u8 	%rs89, [%rd34];
	setp.ne.s16 	%p18, %rs89, %rs1;
	selp.s16 	%rs91, -1, 0, %p18;
	setp.eq.s16 	%p19, %rs88, %rs91;
	selp.b32 	%r113, 2, -2, %p19;
	cvt.s32.s16 	%r114, %rs87;
	max.s32 	%r115, %r113, %r114;
	max.s32 	%r116, %r115, 0;
	st.shared.u16 	[%r4], %r116;
	mov.b16 	%rs92, -1;
	st.shared.u16 	[%r3], %rs92;
	mov.u64 	%rd393, %rd35;
	mov.u64 	%rd394, %rd24;
	@%p17 bra 	$L__BB2_26;
	setp.eq.s64 	%p20, %rd33, 2;
	ld.shared.u16 	%rs93, [%r5];
	sub.s16 	%rs94, %rs93, %rs47;
	st.shared.u16 	[%r6], %rs94;
	ld.shared.u16 	%rs95, [%r7];
	ld.local.u8 	%rs96, [%rd36];
	setp.ne.s16 	%p21, %rs96, %rs1;
	selp.s16 	%rs98, -1, 0, %p21;
	setp.eq.s16 	%p22, %rs95, %rs98;
	selp.b32 	%r117, 2, -2, %p22;
	cvt.s32.s16 	%r118, %rs94;
	max.s32 	%r119, %r117, %r118;
	max.s32 	%r120, %r119, 0;
	st.shared.u16 	[%r8], %r120;
	mov.b16 	%rs99, -1;
	st.shared.u16 	[%r7], %rs99;
	mov.u64 	%rd393, %rd38;
	mov.u64 	%rd394, %rd37;
	@%p20 bra 	$L__BB2_26;
	add.s64 	%rd393, %rd40, 1;
	ld.shared.u16 	%rs100, [%r9];
	sub.s16 	%rs101, %rs100, %rs47;
	st.shared.u16 	[%r10], %rs101;
	ld.shared.u16 	%rs102, [%r11];
	ld.local.u8 	%rs103, [%rd39];
	setp.ne.s16 	%p23, %rs103, %rs1;
	selp.s16 	%rs105, -1, 0, %p23;
	setp.eq.s16 	%p24, %rs102, %rs105;
	selp.b32 	%r121, 2, -2, %p24;
	cvt.s32.s16 	%r122, %rs101;
	max.s32 	%r123, %r121, %r122;
	max.s32 	%r124, %r123, 0;
	st.shared.u16 	[%r12], %r124;
	mov.b16 	%rs106, -1;
	st.shared.u16 	[%r11], %rs106;
	mov.u64 	%rd394, %rd40;
$L__BB2_26:
	setp.lt.u64 	%p25, %rd30, 3;
	@%p25 bra 	$L__BB2_28;
$L__BB2_27:
	.pragma "nounroll";
	mul.hi.u64 	%rd200, %rd394, -71777214294589695;
	shr.u64 	%rd201, %rd200, 8;
	mul.lo.s64 	%rd202, %rd201, 257;
	sub.s64 	%rd203, %rd394, %rd202;
	mul.hi.u64 	%rd204, %rd393, -71777214294589695;
	shr.u64 	%rd205, %rd204, 8;
	mov.b64 	%rd206, 257;
	cvt.u32.u64 	%r125, %rd206;
	cvt.u32.u64 	%r126, %rd205;
	mul.lo.s32 	%r127, %r126, %r125;
	cvt.u32.u64 	%r128, %rd393;
	sub.s32 	%r129, %r128, %r127;
	shl.b32 	%r130, %r129, 1;
	mov.u32 	%r131, _ZZ11swat_print0PclS_lssE2H0;
	add.s32 	%r132, %r131, %r130;
	ld.shared.u16 	%rs107, [%r132];
	sub.s16 	%rs108, %rs107, %rs47;
	mov.u32 	%r133, _ZZ11swat_print0PclS_lssE1F;
	add.s32 	%r134, %r133, %r130;
	st.shared.u16 	[%r134], %rs108;
	cvt.u32.u64 	%r135, %rd203;
	shl.b32 	%r136, %r135, 1;
	add.s32 	%r137, %r131, %r136;
	ld.shared.u16 	%rs109, [%r137];
	add.s64 	%rd207, %rd3, %rd203;
	ld.local.u8 	%rs110, [%rd207];
	setp.ne.s16 	%p26, %rs110, %rs1;
	selp.s16 	%rs112, -1, 0, %p26;
	setp.eq.s16 	%p27, %rs109, %rs112;
	selp.b32 	%r138, 2, -2, %p27;
	cvt.s32.s16 	%r139, %rs108;
	max.s32 	%r140, %r138, %r139;
	max.s32 	%r141, %r140, 0;
	mov.u32 	%r142, _ZZ11swat_print0PclS_lssE2H1;
	add.s32 	%r143, %r142, %r130;
	st.shared.u16 	[%r143], %r141;
	mov.b16 	%rs113, -1;
	st.shared.u16 	[%r137], %rs113;
	add.s64 	%rd208, %rd394, %rd5;
	add.s64 	%rd209, %rd393, %rd5;
	mul.hi.u64 	%rd210, %rd208, -71777214294589695;
	shr.u64 	%rd211, %rd210, 8;
	mul.lo.s64 	%rd212, %rd211, 257;
	sub.s64 	%rd213, %rd208, %rd212;
	mul.hi.u64 	%rd214, %rd209, -71777214294589695;
	shr.u64 	%rd215, %rd214, 8;
	cvt.u32.u64 	%r144, %rd215;
	mul.lo.s32 	%r145, %r144, %r125;
	cvt.u32.u64 	%r146, %rd209;
	sub.s32 	%r147, %r146, %r145;
	shl.b32 	%r148, %r147, 1;
	add.s32 	%r149, %r131, %r148;
	ld.shared.u16 	%rs114, [%r149];
	sub.s16 	%rs115, %rs114, %rs47;
	add.s32 	%r150, %r133, %r148;
	st.shared.u16 	[%r150], %rs115;
	cvt.u32.u64 	%r151, %rd213;
	shl.b32 	%r152, %r151, 1;
	add.s32 	%r153, %r131, %r152;
	ld.shared.u16 	%rs116, [%r153];
	add.s64 	%rd216, %rd3, %rd213;
	ld.local.u8 	%rs117, [%rd216];
	setp.ne.s16 	%p28, %rs117, %rs1;
	selp.s16 	%rs118, -1, 0, %p28;
	setp.eq.s16 	%p29, %rs116, %rs118;
	selp.b32 	%r154, 2, -2, %p29;
	cvt.s32.s16 	%r155, %rs115;
	max.s32 	%r156, %r154, %r155;
	max.s32 	%r157, %r156, 0;
	add.s32 	%r158, %r142, %r148;
	st.shared.u16 	[%r158], %r157;
	st.shared.u16 	[%r153], %rs113;
	add.s64 	%rd217, %rd208, %rd5;
	add.s64 	%rd218, %rd209, %rd5;
	mul.hi.u64 	%rd219, %rd217, -71777214294589695;
	shr.u64 	%rd220, %rd219, 8;
	mul.lo.s64 	%rd221, %rd220, 257;
	sub.s64 	%rd222, %rd217, %rd221;
	mul.hi.u64 	%rd223, %rd218, -71777214294589695;
	shr.u64 	%rd224, %rd223, 8;
	cvt.u32.u64 	%r159, %rd224;
	mul.lo.s32 	%r160, %r159, %r125;
	cvt.u32.u64 	%r161, %rd218;
	sub.s32 	%r162, %r161, %r160;
	shl.b32 	%r163, %r162, 1;
	add.s32 	%r164, %r131, %r163;
	ld.shared.u16 	%rs119, [%r164];
	sub.s16 	%rs120, %rs119, %rs47;
	add.s32 	%r165, %r133, %r163;
	st.shared.u16 	[%r165], %rs120;
	cvt.u32.u64 	%r166, %rd222;
	shl.b32 	%r167, %r166, 1;
	add.s32 	%r168, %r131, %r167;
	ld.shared.u16 	%rs121, [%r168];
	add.s64 	%rd225, %rd3, %rd222;
	ld.local.u8 	%rs122, [%rd225];
	setp.ne.s16 	%p30, %rs122, %rs1;
	selp.s16 	%rs123, -1, 0, %p30;
	setp.eq.s16 	%p31, %rs121, %rs123;
	selp.b32 	%r169, 2, -2, %p31;
	cvt.s32.s16 	%r170, %rs120;
	max.s32 	%r171, %r169, %r170;
	max.s32 	%r172, %r171, 0;
	add.s32 	%r173, %r142, %r163;
	st.shared.u16 	[%r173], %r172;
	st.shared.u16 	[%r168], %rs113;
	add.s64 	%rd226, %rd217, %rd5;
	add.s64 	%rd227, %rd218, %rd5;
	mul.hi.u64 	%rd228, %rd226, -71777214294589695;
	shr.u64 	%rd229, %rd228, 8;
	mul.lo.s64 	%rd230, %rd229, 257;
	sub.s64 	%rd231, %rd226, %rd230;
	mul.hi.u64 	%rd232, %rd227, -71777214294589695;
	shr.u64 	%rd233, %rd232, 8;
	cvt.u32.u64 	%r174, %rd233;
	mul.lo.s32 	%r175, %r174, %r125;
	cvt.u32.u64 	%r176, %rd227;
	sub.s32 	%r177, %r176, %r175;
	shl.b32 	%r178, %r177, 1;
	add.s32 	%r179, %r131, %r178;
	ld.shared.u16 	%rs124, [%r179];
	sub.s16 	%rs125, %rs124, %rs47;
	add.s32 	%r180, %r133, %r178;
	st.shared.u16 	[%r180], %rs125;
	cvt.u32.u64 	%r181, %rd231;
	shl.b32 	%r182, %r181, 1;
	add.s32 	%r183, %r131, %r182;
	ld.shared.u16 	%rs126, [%r183];
	add.s64 	%rd234, %rd3, %rd231;
	ld.local.u8 	%rs127, [%rd234];
	setp.ne.s16 	%p32, %rs127, %rs1;
	selp.s16 	%rs128, -1, 0, %p32;
	setp.eq.s16 	%p33, %rs126, %rs128;
	selp.b32 	%r184, 2, -2, %p33;
	cvt.s32.s16 	%r185, %rs125;
	max.s32 	%r186, %r184, %r185;
	max.s32 	%r187, %r186, 0;
	add.s32 	%r188, %r142, %r178;
	st.shared.u16 	[%r188], %r187;
	st.shared.u16 	[%r183], %rs113;
	add.s64 	%rd394, %rd226, %rd5;
	add.s64 	%rd393, %rd227, %rd5;
	setp.lt.s64 	%p34, %rd394, %rd165;
	@%p34 bra 	$L__BB2_27;
$L__BB2_28:
	setp.le.u64 	%p35, %rd165, %rd4;
	bar.sync 	0;
	@%p35 bra 	$L__BB2_35;
	mov.u64 	%rd399, %rd23;
	mov.u64 	%rd398, %rd4;
$L__BB2_30:
	setp.ge.s64 	%p36, %rd399, %rd165;
	@%p36 bra 	$L__BB2_34;
	cvt.u32.u64 	%r189, %rd398;
	shl.b32 	%r190, %r189, 1;
	and.b32  	%r191, %r190, 510;
	mov.u32 	%r192, _ZZ11swat_print0PclS_lssE2H1;
	add.s32 	%r193, %r192, %r191;
	ld.shared.u16 	%rs129, [%r193];
	sub.s16 	%rs361, %rs129, %rs47;
$L__BB2_32:
	cvt.u32.u64 	%r194, %rd399;
	and.b32  	%r13, %r194, 255;
	shl.b32 	%r195, %r194, 1;
	and.b32  	%r196, %r195, 510;
	add.s32 	%r198, %r192, %r196;
	ld.shared.u16 	%rs130, [%r198];
	setp.le.s16 	%p37, %rs361, %rs130;
	@%p37 bra 	$L__BB2_34;
	shl.b32 	%r199, %r13, 1;
	mov.u32 	%r200, _ZZ11swat_print0PclS_lssE2H0;
	add.s32 	%r201, %r200, %r199;
	mov.b16 	%rs131, 1;
	st.shared.u16 	[%r201], %rs131;
	sub.s16 	%rs361, %rs361, %rs48;
	add.s64 	%rd399, %rd399, 1;
	setp.lt.s64 	%p38, %rd399, %rd165;
	@%p38 bra 	$L__BB2_32;
$L__BB2_34:
	add.s64 	%rd398, %rd398, %rd5;
	add.s64 	%rd399, %rd398, 1;
	setp.lt.s64 	%p39, %rd398, %rd165;
	@%p39 bra 	$L__BB2_30;
$L__BB2_35:
	setp.le.u64 	%p40, %rd165, %rd4;
	bar.sync 	0;
	@%p40 bra 	$L__BB2_50;
	mov.u64 	%rd402, %rd23;
	mov.u64 	%rd401, %rd4;
$L__BB2_37:
	cvt.u32.u64 	%r202, %rd401;
	shl.b32 	%r203, %r202, 1;
	and.b32  	%r204, %r203, 510;
	mov.u32 	%r205, _ZZ11swat_print0PclS_lssE2H0;
	add.s32 	%r14, %r205, %r204;
	ld.shared.u16 	%rs132, [%r14];
	setp.ne.s16 	%p41, %rs132, -1;
	mov.u32 	%r206, _ZZ11swat_print0PclS_lssE2H1;
	add.s32 	%r15, %r206, %r204;
	@%p41 bra 	$L__BB2_49;
	ld.shared.u16 	%rs133, [%r14+2];
	setp.ne.s16 	%p42, %rs133, 1;
	@%p42 bra 	$L__BB2_49;
	setp.ge.s64 	%p43, %rd402, %rd165;
	@%p43 bra 	$L__BB2_49;
	ld.shared.u16 	%rs134, [%r15+2];
	sub.s16 	%rs362, %rs134, %rs47;
$L__BB2_41:
	.pragma "nounroll";
	cvt.u32.u64 	%r207, %rd402;
	and.b32  	%r16, %r207, 255;
	shl.b32 	%r208, %r207, 1;
	and.b32  	%r209, %r208, 510;
	add.s32 	%r211, %r205, %r209;
	ld.shared.u16 	%rs135, [%r211];
	setp.ne.s16 	%p44, %rs135, 1;
	@%p44 bra 	$L__BB2_49;
	shl.b32 	%r212, %r16, 1;
	add.s32 	%r214, %r206, %r212;
	st.shared.u16 	[%r214], %rs362;
	add.s64 	%rd59, %rd402, 1;
	setp.ge.s64 	%p45, %rd59, %rd165;
	@%p45 bra 	$L__BB2_49;
	cvt.u32.u64 	%r215, %rd59;
	and.b32  	%r17, %r215, 255;
	shl.b32 	%r216, %r215, 1;
	and.b32  	%r217, %r216, 510;
	add.s32 	%r219, %r205, %r217;
	ld.shared.u16 	%rs136, [%r219];
	setp.ne.s16 	%p46, %rs136, 1;
	@%p46 bra 	$L__BB2_49;
	sub.s16 	%rs7, %rs362, %rs48;
	shl.b32 	%r220, %r17, 1;
	add.s32 	%r222, %r206, %r220;
	st.shared.u16 	[%r222], %rs7;
	add.s64 	%rd60, %rd402, 2;
	setp.ge.s64 	%p47, %rd60, %rd165;
	@%p47 bra 	$L__BB2_49;
	cvt.u32.u64 	%r223, %rd60;
	and.b32  	%r18, %r223, 255;
	shl.b32 	%r224, %r223, 1;
	and.b32  	%r225, %r224, 510;
	add.s32 	%r227, %r205, %r225;
	ld.shared.u16 	%rs137, [%r227];
	setp.ne.s16 	%p48, %rs137, 1;
	@%p48 bra 	$L__BB2_49;
	sub.s16 	%rs8, %rs7, %rs48;
	shl.b32 	%r228, %r18, 1;
	add.s32 	%r230, %r206, %r228;
	st.shared.u16 	[%r230], %rs8;
	add.s64 	%rd61, %rd402, 3;
	setp.ge.s64 	%p49, %rd61, %rd165;
	@%p49 bra 	$L__BB2_49;
	cvt.u32.u64 	%r231, %rd61;
	and.b32  	%r19, %r231, 255;
	shl.b32 	%r232, %r231, 1;
	and.b32  	%r233, %r232, 510;
	add.s32 	%r235, %r205, %r233;
	ld.shared.u16 	%rs138, [%r235];
	setp.ne.s16 	%p50, %rs138, 1;
	@%p50 bra 	$L__BB2_49;
	sub.s16 	%rs139, %rs8, %rs48;
	shl.b32 	%r236, %r19, 1;
	add.s32 	%r238, %r206, %r236;
	st.shared.u16 	[%r238], %rs139;
	sub.s16 	%rs362, %rs139, %rs48;
	add.s64 	%rd402, %rd402, 4;
	setp.lt.s64 	%p51, %rd402, %rd165;
	@%p51 bra 	$L__BB2_41;
$L__BB2_49:
	ld.shared.u16 	%rs140, [%r15+2];
	st.shared.u16 	[%r14+2], %rs140;
	add.s64 	%rd401, %rd401, %rd5;
	add.s64 	%rd402, %rd401, 1;
	setp.lt.s64 	%p52, %rd401, %rd165;
	@%p52 bra 	$L__BB2_37;
$L__BB2_50:
	setp.le.u64 	%p53, %rd165, %rd4;
	ld.global.u8 	%rs10, [%rd433+1];
	@%p53 bra 	$L__BB2_57;
	setp.eq.s64 	%p54, %rd33, 0;
	mov.u64 	%rd403, %rd23;
	mov.u64 	%rd404, %rd4;
	@%p54 bra 	$L__BB2_55;
	setp.eq.s64 	%p55, %rd33, 1;
	ld.shared.u16 	%rs141, [%r1];
	sub.s16 	%rs142, %rs141, %rs47;
	st.shared.u16 	[%r2], %rs142;
	ld.shared.u16 	%rs143, [%r3];
	ld.local.u8 	%rs144, [%rd34];
	setp.ne.s16 	%p56, %rs144, %rs10;
	selp.s16 	%rs146, -1, 0, %p56;
	setp.eq.s16 	%p57, %rs143, %rs146;
	selp.b32 	%r239, 2, -2, %p57;
	cvt.s32.s16 	%r240, %rs142;
	max.s32 	%r241, %r239, %r240;
	max.s32 	%r242, %r241, 0;
	st.shared.u16 	[%r4], %r242;
	mov.b16 	%rs147, -1;
	st.shared.u16 	[%r3], %rs147;
	mov.u64 	%rd403, %rd35;
	mov.u64 	%rd404, %rd24;
	@%p55 bra 	$L__BB2_55;
	setp.eq.s64 	%p58, %rd33, 2;
	ld.shared.u16 	%rs148, [%r5];
	sub.s16 	%rs149, %rs148, %rs47;
	st.shared.u16 	[%r6], %rs149;
	ld.shared.u16 	%rs150, [%r7];
	ld.local.u8 	%rs151, [%rd36];
	setp.ne.s16 	%p59, %rs151, %rs10;
	selp.s16 	%rs153, -1, 0, %p59;
	setp.eq.s16 	%p60, %rs150, %rs153;
	selp.b32 	%r243, 2, -2, %p60;
	cvt.s32.s16 	%r244, %rs149;
	max.s32 	%r245, %r243, %r244;
	max.s32 	%r246, %r245, 0;
	st.shared.u16 	[%r8], %r246;
	mov.b16 	%rs154, -1;
	st.shared.u16 	[%r7], %rs154;
	mov.u64 	%rd403, %rd38;
	mov.u64 	%rd404, %rd37;
	@%p58 bra 	$L__BB2_55;
	add.s64 	%rd403, %rd40, 1;
	ld.shared.u16 	%rs155, [%r9];
	sub.s16 	%rs156, %rs155, %rs47;
	st.shared.u16 	[%r10], %rs156;
	ld.shared.u16 	%rs157, [%r11];
	ld.local.u8 	%rs158, [%rd39];
	setp.ne.s16 	%p61, %rs158, %rs10;
	selp.s16 	%rs160, -1, 0, %p61;
	setp.eq.s16 	%p62, %rs157, %rs160;
	selp.b32 	%r247, 2, -2, %p62;
	cvt.s32.s16 	%r248, %rs156;
	max.s32 	%r249, %r247, %r248;
	max.s32 	%r250, %r249, 0;
	st.shared.u16 	[%r12], %r250;
	mov.b16 	%rs161, -1;
	st.shared.u16 	[%r11], %rs161;
	mov.u64 	%rd404, %rd40;
$L__BB2_55:
	setp.lt.u64 	%p63, %rd30, 3;
	@%p63 bra 	$L__BB2_57;
$L__BB2_56:
	.pragma "nounroll";
	mul.hi.u64 	%rd235, %rd404, -71777214294589695;
	shr.u64 	%rd236, %rd235, 8;
	mul.lo.s64 	%rd237, %rd236, 257;
	sub.s64 	%rd238, %rd404, %rd237;
	mul.hi.u64 	%rd239, %rd403, -71777214294589695;
	shr.u64 	%rd240, %rd239, 8;
	mov.b64 	%rd241, 257;
	cvt.u32.u64 	%r251, %rd241;
	cvt.u32.u64 	%r252, %rd240;
	mul.lo.s32 	%r253, %r252, %r251;
	cvt.u32.u64 	%r254, %rd403;
	sub.s32 	%r255, %r254, %r253;
	shl.b32 	%r256, %r255, 1;
	mov.u32 	%r257, _ZZ11swat_print0PclS_lssE2H0;
	add.s32 	%r258, %r257, %r256;
	ld.shared.u16 	%rs162, [%r258];
	sub.s16 	%rs163, %rs162, %rs47;
	mov.u32 	%r259, _ZZ11swat_print0PclS_lssE1F;
	add.s32 	%r260, %r259, %r256;
	st.shared.u16 	[%r260], %rs163;
	cvt.u32.u64 	%r261, %rd238;
	shl.b32 	%r262, %r261, 1;
	add.s32 	%r263, %r257, %r262;
	ld.shared.u16 	%rs164, [%r263];
	add.s64 	%rd242, %rd3, %rd238;
	ld.local.u8 	%rs165, [%rd242];
	setp.ne.s16 	%p64, %rs165, %rs10;
	selp.s16 	%rs167, -1, 0, %p64;
	setp.eq.s16 	%p65, %rs164, %rs167;
	selp.b32 	%r264, 2, -2, %p65;
	cvt.s32.s16 	%r265, %rs163;
	max.s32 	%r266, %r264, %r265;
	max.s32 	%r267, %r266, 0;
	mov.u32 	%r268, _ZZ11swat_print0PclS_lssE2H1;
	add.s32 	%r269, %r268, %r256;
	st.shared.u16 	[%r269], %r267;
	mov.b16 	%rs168, -1;
	st.shared.u16 	[%r263], %rs168;
	add.s64 	%rd243, %rd404, %rd5;
	add.s64 	%rd244, %rd403, %rd5;
	mul.hi.u64 	%rd245, %rd243, -71777214294589695;
	shr.u64 	%rd246, %rd245, 8;
	mul.lo.s64 	%rd247, %rd246, 257;
	sub.s64 	%rd248, %rd243, %rd247;
	mul.hi.u64 	%rd249, %rd244, -71777214294589695;
	shr.u64 	%rd250, %rd249, 8;
	cvt.u32.u64 	%r270, %rd250;
	mul.lo.s32 	%r271, %r270, %r251;
	cvt.u32.u64 	%r272, %rd244;
	sub.s32 	%r273, %r272, %r271;
	shl.b32 	%r274, %r273, 1;
	add.s32 	%r275, %r257, %r274;
	ld.shared.u16 	%rs169, [%r275];
	sub.s16 	%rs170, %rs169, %rs47;
	add.s32 	%r276, %r259, %r274;
	st.shared.u16 	[%r276], %rs170;
	cvt.u32.u64 	%r277, %rd248;
	shl.b32 	%r278, %r277, 1;
	add.s32 	%r279, %r257, %r278;
	ld.shared.u16 	%rs171, [%r279];
	add.s64 	%rd251, %rd3, %rd248;
	ld.local.u8 	%rs172, [%rd251];
	setp.ne.s16 	%p66, %rs172, %rs10;
	selp.s16 	%rs173, -1, 0, %p66;
	setp.eq.s16 	%p67, %rs171, %rs173;
	selp.b32 	%r280, 2, -2, %p67;
	cvt.s32.s16 	%r281, %rs170;
	max.s32 	%r282, %r280, %r281;
	max.s32 	%r283, %r282, 0;
	add.s32 	%r284, %r268, %r274;
	st.shared.u16 	[%r284], %r283;
	st.shared.u16 	[%r279], %rs168;
	add.s64 	%rd252, %rd243, %rd5;
	add.s64 	%rd253, %rd244, %rd5;
	mul.hi.u64 	%rd254, %rd252, -71777214294589695;
	shr.u64 	%rd255, %rd254, 8;
	mul.lo.s64 	%rd256, %rd255, 257;
	sub.s64 	%rd257, %rd252, %rd256;
	mul.hi.u64 	%rd258, %rd253, -71777214294589695;
	shr.u64 	%rd259, %rd258, 8;
	cvt.u32.u64 	%r285, %rd259;
	mul.lo.s32 	%r286, %r285, %r251;
	cvt.u32.u64 	%r287, %rd253;
	sub.s32 	%r288, %r287, %r286;
	shl.b32 	%r289, %r288, 1;
	add.s32 	%r290, %r257, %r289;
	ld.shared.u16 	%rs174, [%r290];
	sub.s16 	%rs175, %rs174, %rs47;
	add.s32 	%r291, %r259, %r289;
	st.shared.u16 	[%r291], %rs175;
	cvt.u32.u64 	%r292, %rd257;
	shl.b32 	%r293, %r292, 1;
	add.s32 	%r294, %r257, %r293;
	ld.shared.u16 	%rs176, [%r294];
	add.s64 	%rd260, %rd3, %rd257;
	ld.local.u8 	%rs177, [%rd260];
	setp.ne.s16 	%p68, %rs177, %rs10;
	selp.s16 	%rs178, -1, 0, %p68;
	setp.eq.s16 	%p69, %rs176, %rs178;
	selp.b32 	%r295, 2, -2, %p69;
	cvt.s32.s16 	%r296, %rs175;
	max.s32 	%r297, %r295, %r296;
	max.s32 	%r298, %r297, 0;
	add.s32 	%r299, %r268, %r289;
	st.shared.u16 	[%r299], %r298;
	st.shared.u16 	[%r294], %rs168;
	add.s64 	%rd261, %rd252, %rd5;
	add.s64 	%rd262, %rd253, %rd5;
	mul.hi.u64 	%rd263, %rd261, -71777214294589695;
	shr.u64 	%rd264, %rd263, 8;
	mul.lo.s64 	%rd265, %rd264, 257;
	sub.s64 	%rd266, %rd261, %rd265;
	mul.hi.u64 	%rd267, %rd262, -71777214294589695;
	shr.u64 	%rd268, %rd267, 8;
	cvt.u32.u64 	%r300, %rd268;
	mul.lo.s32 	%r301, %r300, %r251;
	cvt.u32.u64 	%r302, %rd262;
	sub.s32 	%r303, %r302, %r301;
	shl.b32 	%r304, %r303, 1;
	add.s32 	%r305, %r257, %r304;
	ld.shared.u16 	%rs179, [%r305];
	sub.s16 	%rs180, %rs179, %rs47;
	add.s32 	%r306, %r259, %r304;
	st.shared.u16 	[%r306], %rs180;
	cvt.u32.u64 	%r307, %rd266;
	shl.b32 	%r308, %r307, 1;
	add.s32 	%r309, %r257, %r308;
	ld.shared.u16 	%rs181, [%r309];
	add.s64 	%rd269, %rd3, %rd266;
	ld.local.u8 	%rs182, [%rd269];
	setp.ne.s16 	%p70, %rs182, %rs10;
	selp.s16 	%rs183, -1, 0, %p70;
	setp.eq.s16 	%p71, %rs181, %rs183;
	selp.b32 	%r310, 2, -2, %p71;
	cvt.s32.s16 	%r311, %rs180;
	max.s32 	%r312, %r310, %r311;
	max.s32 	%r313, %r312, 0;
	add.s32 	%r314, %r268, %r304;
	st.shared.u16 	[%r314], %r313;
	st.shared.u16 	[%r309], %rs168;
	add.s64 	%rd404, %rd261, %rd5;
	add.s64 	%rd403, %rd262, %rd5;
	setp.lt.s64 	%p72, %rd404, %rd165;
	@%p72 bra 	$L__BB2_56;
$L__BB2_57:
	setp.le.u64 	%p73, %rd165, %rd4;
	bar.sync 	0;
	@%p73 bra 	$L__BB2_64;
	mov.u64 	%rd409, %rd23;
	mov.u64 	%rd408, %rd4;
$L__BB2_59:
	setp.ge.s64 	%p74, %rd409, %rd165;
	@%p74 bra 	$L__BB2_63;
	cvt.u32.u64 	%r315, %rd408;
	shl.b32 	%r316, %r315, 1;
	and.b32  	%r317, %r316, 510;
	mov.u32 	%r318, _ZZ11swat_print0PclS_lssE2H1;
	add.s32 	%r319, %r318, %r317;
	ld.shared.u16 	%rs184, [%r319];
	sub.s16 	%rs363, %rs184, %rs47;
$L__BB2_61:
	cvt.u32.u64 	%r320, %rd409;
	and.b32  	%r20, %r320, 255;
	shl.b32 	%r321, %r320, 1;
	and.b32  	%r322, %r321, 510;
	add.s32 	%r324, %r318, %r322;
	ld.shared.u16 	%rs185, [%r324];
	setp.le.s16 	%p75, %rs363, %rs185;
	@%p75 bra 	$L__BB2_63;
	shl.b32 	%r325, %r20, 1;
	mov.u32 	%r326, _ZZ11swat_print0PclS_lssE2H0;
	add.s32 	%r327, %r326, %r325;
	mov.b16 	%rs186, 1;
	st.shared.u16 	[%r327], %rs186;
	sub.s16 	%rs363, %rs363, %rs48;
	add.s64 	%rd409, %rd409, 1;
	setp.lt.s64 	%p76, %rd409, %rd165;
	@%p76 bra 	$L__BB2_61;
$L__BB2_63:
	add.s64 	%rd408, %rd408, %rd5;
	add.s64 	%rd409, %rd408, 1;
	setp.lt.s64 	%p77, %rd408, %rd165;
	@%p77 bra 	$L__BB2_59;
$L__BB2_64:
	setp.le.u64 	%p78, %rd165, %rd4;
	bar.sync 	0;
	@%p78 bra 	$L__BB2_79;
	mov.u64 	%rd412, %rd23;
	mov.u64 	%rd411, %rd4;
$L__BB2_66:
	cvt.u32.u64 	%r328, %rd411;
	shl.b32 	%r329, %r328, 1;
	and.b32  	%r330, %r329, 510;
	mov.u32 	%r331, _ZZ11swat_print0PclS_lssE2H0;
	add.s32 	%r21, %r331, %r330;
	ld.shared.u16 	%rs187, [%r21];
	setp.ne.s16 	%p79, %rs187, -1;
	mov.u32 	%r332, _ZZ11swat_print0PclS_lssE2H1;
	add.s32 	%r22, %r332, %r330;
	@%p79 bra 	$L__BB2_78;
	ld.shared.u16 	%rs188, [%r21+2];
	setp.ne.s16 	%p80, %rs188, 1;
	@%p80 bra 	$L__BB2_78;
	setp.ge.s64 	%p81, %rd412, %rd165;
	@%p81 bra 	$L__BB2_78;
	ld.shared.u16 	%rs189, [%r22+2];
	sub.s16 	%rs364, %rs189, %rs47;
$L__BB2_70:
	.pragma "nounroll";
	cvt.u32.u64 	%r333, %rd412;
	and.b32  	%r23, %r333, 255;
	shl.b32 	%r334, %r333, 1;
	and.b32  	%r335, %r334, 510;
	add.s32 	%r337, %r331, %r335;
	ld.shared.u16 	%rs190, [%r337];
	setp.ne.s16 	%p82, %rs190, 1;
	@%p82 bra 	$L__BB2_78;
	shl.b32 	%r338, %r23, 1;
	add.s32 	%r340, %r332, %r338;
	st.shared.u16 	[%r340], %rs364;
	add.s64 	%rd81, %rd412, 1;
	setp.ge.s64 	%p83, %rd81, %rd165;
	@%p83 bra 	$L__BB2_78;
	cvt.u32.u64 	%r341, %rd81;
	and.b32  	%r24, %r341, 255;
	shl.b32 	%r342, %r341, 1;
	and.b32  	%r343, %r342, 510;
	add.s32 	%r345, %r331, %r343;
	ld.shared.u16 	%rs191, [%r345];
	setp.ne.s16 	%p84, %rs191, 1;
	@%p84 bra 	$L__BB2_78;
	sub.s16 	%rs16, %rs364, %rs48;
	shl.b32 	%r346, %r24, 1;
	add.s32 	%r348, %r332, %r346;
	st.shared.u16 	[%r348], %rs16;
	add.s64 	%rd82, %rd412, 2;
	setp.ge.s64 	%p85, %rd82, %rd165;
	@%p85 bra 	$L__BB2_78;
	cvt.u32.u64 	%r349, %rd82;
	and.b32  	%r25, %r349, 255;
	shl.b32 	%r350, %r349, 1;
	and.b32  	%r351, %r350, 510;
	add.s32 	%r353, %r331, %r351;
	ld.shared.u16 	%rs192, [%r353];
	setp.ne.s16 	%p86, %rs192, 1;
	@%p86 bra 	$L__BB2_78;
	sub.s16 	%rs17, %rs16, %rs48;
	shl.b32 	%r354, %r25, 1;
	add.s32 	%r356, %r332, %r354;
	st.shared.u16 	[%r356], %rs17;
	add.s64 	%rd83, %rd412, 3;
	setp.ge.s64 	%p87, %rd83, %rd165;
	@%p87 bra 	$L__BB2_78;
	cvt.u32.u64 	%r357, %rd83;
	and.b32  	%r26, %r357, 255;
	shl.b32 	%r358, %r357, 1;
	and.b32  	%r359, %r358, 510;
	add.s32 	%r361, %r331, %r359;
	ld.shared.u16 	%rs193, [%r361];
	setp.ne.s16 	%p88, %rs193, 1;
	@%p88 bra 	$L__BB2_78;
	sub.s16 	%rs194, %rs17, %rs48;
	shl.b32 	%r362, %r26, 1;
	add.s32 	%r364, %r332, %r362;
	st.shared.u16 	[%r364], %rs194;
	sub.s16 	%rs364, %rs194, %rs48;
	add.s64 	%rd412, %rd412, 4;
	setp.lt.s64 	%p89, %rd412, %rd165;
	@%p89 bra 	$L__BB2_70;
$L__BB2_78:
	ld.shared.u16 	%rs195, [%r22+2];
	st.shared.u16 	[%r21+2], %rs195;
	add.s64 	%rd411, %rd411, %rd5;
	add.s64 	%rd412, %rd411, 1;
	setp.lt.s64 	%p90, %rd411, %rd165;
	@%p90 bra 	$L__BB2_66;
$L__BB2_79:
	setp.le.u64 	%p91, %rd165, %rd4;
	ld.global.u8 	%rs19, [%rd433+2];
	@%p91 bra 	$L__BB2_86;
	setp.eq.s64 	%p92, %rd33, 0;
	mov.u64 	%rd413, %rd23;
	mov.u64 	%rd414, %rd4;
	@%p92 bra 	$L__BB2_84;
	setp.eq.s64 	%p93, %rd33, 1;
	ld.shared.u16 	%rs196, [%r1];
	sub.s16 	%rs197, %rs196, %rs47;
	st.shared.u16 	[%r2], %rs197;
	ld.shared.u16 	%rs198, [%r3];
	ld.local.u8 	%rs199, [%rd34];
	setp.ne.s16 	%p94, %rs199, %rs19;
	selp.s16 	%rs201, -1, 0, %p94;
	setp.eq.s16 	%p95, %rs198, %rs201;
	selp.b32 	%r365, 2, -2, %p95;
	cvt.s32.s16 	%r366, %rs197;
	max.s32 	%r367, %r365, %r366;
	max.s32 	%r368, %r367, 0;
	st.shared.u16 	[%r4], %r368;
	mov.b16 	%rs202, -1;
	st.shared.u16 	[%r3], %rs202;
	mov.u64 	%rd413, %rd35;
	mov.u64 	%rd414, %rd24;
	@%p93 bra 	$L__BB2_84;
	setp.eq.s64 	%p96, %rd33, 2;
	ld.shared.u16 	%rs203, [%r5];
	sub.s16 	%rs204, %rs203, %rs47;
	st.shared.u16 	[%r6], %rs204;
	ld.shared.u16 	%rs205, [%r7];
	ld.local.u8 	%rs206, [%rd36];
	setp.ne.s16 	%p97, %rs206, %rs19;
	selp.s16 	%rs208, -1, 0, %p97;
	setp.eq.s16 	%p98, %rs205, %rs208;
	selp.b32 	%r369, 2, -2, %p98;
	cvt.s32.s16 	%r370, %rs204;
	max.s32 	%r371, %r369, %r370;
	max.s32 	%r372, %r371, 0;
	st.shared.u16 	[%r8], %r372;
	mov.b16 	%rs209, -1;
	st.shared.u16 	[%r7], %rs209;
	mov.u64 	%rd413, %rd38;
	mov.u64 	%rd414, %rd37;
	@%p96 bra 	$L__BB2_84;
	add.s64 	%rd413, %rd40, 1;
	ld.shared.u16 	%rs210, [%r9];
	sub.s16 	%rs211, %rs210, %rs47;
	st.shared.u16 	[%r10], %rs211;
	ld.shared.u16 	%rs212, [%r11];
	ld.local.u8 	%rs213, [%rd39];
	setp.ne.s16 	%p99, %rs213, %rs19;
	selp.s16 	%rs215, -1, 0, %p99;
	setp.eq.s16 	%p100, %rs212, %rs215;
	selp.b32 	%r373, 2, -2, %p100;
	cvt.s32.s16 	%r374, %rs211;
	max.s32 	%r375, %r373, %r374;
	max.s32 	%r376, %r375, 0;
	st.shared.u16 	[%r12], %r376;
	mov.b16 	%rs216, -1;
	st.shared.u16 	[%r11], %rs216;
	mov.u64 	%rd414, %rd40;
$L__BB2_84:
	setp.lt.u64 	%p101, %rd30, 3;
	@%p101 bra 	$L__BB2_86;
$L__BB2_85:
	.pragma "nounroll";
	mul.hi.u64 	%rd270, %rd414, -71777214294589695;
	shr.u64 	%rd271, %rd270, 8;
	mul.lo.s64 	%rd272, %rd271, 257;
	sub.s64 	%rd273, %rd414, %rd272;
	mul.hi.u64 	%rd274, %rd413, -71777214294589695;
	shr.u64 	%rd275, %rd274, 8;
	mov.b64 	%rd276, 257;
	cvt.u32.u64 	%r377, %rd276;
	cvt.u32.u64 	%r378, %rd275;
	mul.lo.s32 	%r379, %r378, %r377;
	cvt.u32.u64 	%r380, %rd413;
	sub.s32 	%r381, %r380, %r379;
	shl.b32 	%r382, %r381, 1;
	mov.u32 	%r383, _ZZ11swat_print0PclS_lssE2H0;
	add.s32 	%r384, %r383, %r382;
	ld.shared.u16 	%rs217, [%r384];
	sub.s16 	%rs218, %rs217, %rs47;
	mov.u32 	%r385, _ZZ11swat_print0PclS_lssE1F;
	add.s32 	%r386, %r385, %r382;
	st.shared.u16 	[%r386], %rs218;
	cvt.u32.u64 	%r387, %rd273;
	shl.b32 	%r388, %r387, 1;
	add.s32 	%r389, %r383, %r388;
	ld.shared.u16 	%rs219, [%r389];
	add.s64 	%rd277, %rd3, %rd273;
	ld.local.u8 	%rs220, [%rd277];
	setp.ne.s16 	%p102, %rs220, %rs19;
	selp.s16 	%rs222, -1, 0, %p102;
	setp.eq.s16 	%p103, %rs219, %rs222;
	selp.b32 	%r390, 2, -2, %p103;
	cvt.s32.s16 	%r391, %rs218;
	max.s32 	%r392, %r390, %r391;
	max.s32 	%r393, %r392, 0;
	mov.u32 	%r394, _ZZ11swat_print0PclS_lssE2H1;
	add.s32 	%r395, %r394, %r382;
	st.shared.u16 	[%r395], %r393;
	mov.b16 	%rs223, -1;
	st.shared.u16 	[%r389], %rs223;
	add.s64 	%rd278, %rd414, %rd5;
	add.s64 	%rd279, %rd413, %rd5;
	mul.hi.u64 	%rd280, %rd278, -71777214294589695;
	shr.u64 	%rd281, %rd280, 8;
	mul.lo.s64 	%rd282, %rd281, 257;
	sub.s64 	%rd283, %rd278, %rd282;
	mul.hi.u64 	%rd284, %rd279, -71777214294589695;
	shr.u64 	%rd285, %rd284, 8;
	cvt.u32.u64 	%r396, %rd285;
	mul.lo.s32 	%r397, %r396, %r377;
	cvt.u32.u64 	%r398, %rd279;
	sub.s32 	%r399, %r398, %r397;
	shl.b32 	%r400, %r399, 1;
	add.s32 	%r401, %r383, %r400;
	ld.shared.u16 	%rs224, [%r401];
	sub.s16 	%rs225, %rs224, %rs47;
	add.s32 	%r402, %r385, %r400;
	st.shared.u16 	[%r402], %rs225;
	cvt.u32.u64 	%r403, %rd283;
	shl.b32 	%r404, %r403, 1;
	add.s32 	%r405, %r383, %r404;
	ld.shared.u16 	%rs226, [%r405];
	add.s64 	%rd286, %rd3, %rd283;
	ld.local.u8 	%rs227, [%rd286];
	setp.ne.s16 	%p104, %rs227, %rs19;
	selp.s16 	%rs228, -1, 0, %p104;
	setp.eq.s16 	%p105, %rs226, %rs228;
	selp.b32 	%r406, 2, -2, %p105;
	cvt.s32.s16 	%r407, %rs225;
	max.s32 	%r408, %r406, %r407;
	max.s32 	%r409, %r408, 0;
	add.s32 	%r410, %r394, %r400;
	st.shared.u16 	[%r410], %r409;
	st.shared.u16 	[%r405], %rs223;
	add.s64 	%rd287, %rd278, %rd5;
	add.s64 	%rd288, %rd279, %rd5;
	mul.hi.u64 	%rd289, %rd287, -71777214294589695;
	shr.u64 	%rd290, %rd289, 8;
	mul.lo.s64 	%rd291, %rd290, 257;
	sub.s64 	%rd292, %rd287, %rd291;
	mul.hi.u64 	%rd293, %rd288, -71777214294589695;
	shr.u64 	%rd294, %rd293, 8;
	cvt.u32.u64 	%r411, %rd294;
	mul.lo.s32 	%r412, %r411, %r377;
	cvt.u32.u64 	%r413, %rd288;
	sub.s32 	%r414, %r413, %r412;
	shl.b32 	%r415, %r414, 1;
	add.s32 	%r416, %r383, %r415;
	ld.shared.u16 	%rs229, [%r416];
	sub.s16 	%rs230, %rs229, %rs47;
	add.s32 	%r417, %r385, %r415;
	st.shared.u16 	[%r417], %rs230;
	cvt.u32.u64 	%r418, %rd292;
	shl.b32 	%r419, %r418, 1;
	add.s32 	%r420, %r383, %r419;
	ld.shared.u16 	%rs231, [%r420];
	add.s64 	%rd295, %rd3, %rd292;
	ld.local.u8 	%rs232, [%rd295];
	setp.ne.s16 	%p106, %rs232, %rs19;
	selp.s16 	%rs233, -1, 0, %p106;
	setp.eq.s16 	%p107, %rs231, %rs233;
	selp.b32 	%r421, 2, -2, %p107;
	cvt.s32.s16 	%r422, %rs230;
	max.s32 	%r423, %r421, %r422;
	max.s32 	%r424, %r423, 0;
	add.s32 	%r425, %r394, %r415;
	st.shared.u16 	[%r425], %r424;
	st.shared.u16 	[%r420], %rs223;
	add.s64 	%rd296, %rd287, %rd5;
	add.s64 	%rd297, %rd288, %rd5;
	mul.hi.u64 	%rd298, %rd296, -71777214294589695;
	shr.u64 	%rd299, %rd298, 8;
	mul.lo.s64 	%rd300, %rd299, 257;
	sub.s64 	%rd301, %rd296, %rd300;
	mul.hi.u64 	%rd302, %rd297, -71777214294589695;
	shr.u64 	%rd303, %rd302, 8;
	cvt.u32.u64 	%r426, %rd303;
	mul.lo.s32 	%r427, %r426, %r377;
	cvt.u32.u64 	%r428, %rd297;
	sub.s32 	%r429, %r428, %r427;
	shl.b32 	%r430, %r429, 1;
	add.s32 	%r431, %r383, %r430;
	ld.shared.u16 	%rs234, [%r431];
	sub.s16 	%rs235, %rs234, %rs47;
	add.s32 	%r432, %r385, %r430;
	st.shared.u16 	[%r432], %rs235;
	cvt.u32.u64 	%r433, %rd301;
	shl.b32 	%r434, %r433, 1;
	add.s32 	%r435, %r383, %r434;
	ld.shared.u16 	%rs236, [%r435];
	add.s64 	%rd304, %rd3, %rd301;
	ld.local.u8 	%rs237, [%rd304];
	setp.ne.s16 	%p108, %rs237, %rs19;
	selp.s16 	%rs238, -1, 0, %p108;
	setp.eq.s16 	%p109, %rs236, %rs238;
	selp.b32 	%r436, 2, -2, %p109;
	cvt.s32.s16 	%r437, %rs235;
	max.s32 	%r438, %r436, %r437;
	max.s32 	%r439, %r438, 0;
	add.s32 	%r440, %r394, %r430;
	st.shared.u16 	[%r440], %r439;
	st.shared.u16 	[%r435], %rs223;
	add.s64 	%rd414, %rd296, %rd5;
	add.s64 	%rd413, %rd297, %rd5;
	setp.lt.s64 	%p110, %rd414, %rd165;
	@%p110 bra 	$L__BB2_85;
$L__BB2_86:
	setp.le.u64 	%p111, %rd165, %rd4;
	bar.sync 	0;
	@%p111 bra 	$L__BB2_93;
	mov.u64 	%rd419, %rd23;
	mov.u64 	%rd418, %rd4;
$L__BB2_88:
	setp.ge.s64 	%p112, %rd419, %rd165;
	@%p112 bra 	$L__BB2_92;
	cvt.u32.u64 	%r441, %rd418;
	shl.b32 	%r442, %r441, 1;
	and.b32  	%r443, %r442, 510;
	mov.u32 	%r444, _ZZ11swat_print0PclS_lssE2H1;
	add.s32 	%r445, %r444, %r443;
	ld.shared.u16 	%rs239, [%r445];
	sub.s16 	%rs365, %rs239, %rs47;
$L__BB2_90:
	cvt.u32.u64 	%r446, %rd419;
	and.b32  	%r27, %r446, 255;
	shl.b32 	%r447, %r446, 1;
	and.b32  	%r448, %r447, 510;
	add.s32 	%r450, %r444, %r448;
	ld.shared.u16 	%rs240, [%r450];
	setp.le.s16 	%p113, %rs365, %rs240;
	@%p113 bra 	$L__BB2_92;
	shl.b32 	%r451, %r27, 1;
	mov.u32 	%r452, _ZZ11swat_print0PclS_lssE2H0;
	add.s32 	%r453, %r452, %r451;
	mov.b16 	%rs241, 1;
	st.shared.u16 	[%r453], %rs241;
	sub.s16 	%rs365, %rs365, %rs48;
	add.s64 	%rd419, %rd419, 1;
	setp.lt.s64 	%p114, %rd419, %rd165;
	@%p114 bra 	$L__BB2_90;
$L__BB2_92:
	add.s64 	%rd418, %rd418, %rd5;
	add.s64 	%rd419, %rd418, 1;
	setp.lt.s64 	%p115, %rd418, %rd165;
	@%p115 bra 	$L__BB2_88;
$L__BB2_93:
	setp.le.u64 	%p116, %rd165, %rd4;
	bar.sync 	0;
	@%p116 bra 	$L__BB2_108;
	mov.u64 	%rd422, %rd23;
	mov.u64 	%rd421, %rd4;
$L__BB2_95:
	cvt.u32.u64 	%r454, %rd421;
	shl.b32 	%r455, %r454, 1;
	and.b32  	%r456, %r455, 510;
	mov.u32 	%r457, _ZZ11swat_print0PclS_lssE2H0;
	add.s32 	%r28, %r457, %r456;
	ld.shared.u16 	%rs242, [%r28];
	setp.ne.s16 	%p117, %rs242, -1;
	mov.u32 	%r458, _ZZ11swat_print0PclS_lssE2H1;
	add.s32 	%r29, %r458, %r456;
	@%p117 bra 	$L__BB2_107;
	ld.shared.u16 	%rs243, [%r28+2];
	setp.ne.s16 	%p118, %rs243, 1;
	@%p118 bra 	$L__BB2_107;
	setp.ge.s64 	%p119, %rd422, %rd165;
	@%p119 bra 	$L__BB2_107;
	ld.shared.u16 	%rs244, [%r29+2];
	sub.s16 	%rs366, %rs244, %rs47;
$L__BB2_99:
	.pragma "nounroll";
	cvt.u32.u64 	%r459, %rd422;
	and.b32  	%r30, %r459, 255;
	shl.b32 	%r460, %r459, 1;
	and.b32  	%r461, %r460, 510;
	add.s32 	%r463, %r457, %r461;
	ld.shared.u16 	%rs245, [%r463];
	setp.ne.s16 	%p120, %rs245, 1;
	@%p120 bra 	$L__BB2_107;
	shl.b32 	%r464, %r30, 1;
	add.s32 	%r466, %r458, %r464;
	st.shared.u16 	[%r466], %rs366;
	add.s64 	%rd103, %rd422, 1;
	setp.ge.s64 	%p121, %rd103, %rd165;
	@%p121 bra 	$L__BB2_107;
	cvt.u32.u64 	%r467, %rd103;
	and.b32  	%r31, %r467, 255;
	shl.b32 	%r468, %r467, 1;
	and.b32  	%r469, %r468, 510;
	add.s32 	%r471, %r457, %r469;
	ld.shared.u16 	%rs246, [%r471];
	setp.ne.s16 	%p122, %rs246, 1;
	@%p122 bra 	$L__BB2_107;
	sub.s16 	%rs25, %rs366, %rs48;
	shl.b32 	%r472, %r31, 1;
	add.s32 	%r474, %r458, %r472;
	st.shared.u16 	[%r474], %rs25;
	add.s64 	%rd104, %rd422, 2;
	setp.ge.s64 	%p123, %rd104, %rd165;
	@%p123 bra 	$L__BB2_107;
	cvt.u32.u64 	%r475, %rd104;
	and.b32  	%r32, %r475, 255;
	shl.b32 	%r476, %r475, 1;
	and.b32  	%r477, %r476, 510;
	add.s32 	%r479, %r457, %r477;
	ld.shared.u16 	%rs247, [%r479];
	setp.ne.s16 	%p124, %rs247, 1;
	@%p124 bra 	$L__BB2_107;
	sub.s16 	%rs26, %rs25, %rs48;
	shl.b32 	%r480, %r32, 1;
	add.s32 	%r482, %r458, %r480;
	st.shared.u16 	[%r482], %rs26;
	add.s64 	%rd105, %rd422, 3;
	setp.ge.s64 	%p125, %rd105, %rd165;
	@%p125 bra 	$L__BB2_107;
	cvt.u32.u64 	%r483, %rd105;
	and.b32  	%r33, %r483, 255;
	shl.b32 	%r484, %r483, 1;
	and.b32  	%r485, %r484, 510;
	add.s32 	%r487, %r457, %r485;
	ld.shared.u16 	%rs248, [%r487];
	setp.ne.s16 	%p126, %rs248, 1;
	@%p126 bra 	$L__BB2_107;
	sub.s16 	%rs249, %rs26, %rs48;
	shl.b32 	%r488, %r33, 1;
	add.s32 	%r490, %r458, %r488;
	st.shared.u16 	[%r490], %rs249;
	sub.s16 	%rs366, %rs249, %rs48;
	add.s64 	%rd422, %rd422, 4;
	setp.lt.s64 	%p127, %rd422, %rd165;
	@%p127 bra 	$L__BB2_99;
$L__BB2_107:
	ld.shared.u16 	%rs250, [%r29+2];
	st.shared.u16 	[%r28+2], %rs250;
	add.s64 	%rd421, %rd421, %rd5;
	add.s64 	%rd422, %rd421, 1;
	setp.lt.s64 	%p128, %rd421, %rd165;
	@%p128 bra 	$L__BB2_95;
$L__BB2_108:
	setp.le.u64 	%p129, %rd165, %rd4;
	ld.global.u8 	%rs28, [%rd433+3];
	@%p129 bra 	$L__BB2_115;
	setp.eq.s64 	%p130, %rd33, 0;
	mov.u64 	%rd423, %rd23;
	mov.u64 	%rd424, %rd4;
	@%p130 bra 	$L__BB2_113;
	setp.eq.s64 	%p131, %rd33, 1;
	ld.shared.u16 	%rs251, [%r1];
	sub.s16 	%rs252, %rs251, %rs47;
	st.shared.u16 	[%r2], %rs252;
	ld.shared.u16 	%rs253, [%r3];
	ld.local.u8 	%rs254, [%rd34];
	setp.ne.s16 	%p132, %rs254, %rs28;
	selp.s16 	%rs256, -1, 0, %p132;
	setp.eq.s16 	%p133, %rs253, %rs256;
	selp.b32 	%r491, 2, -2, %p133;
	cvt.s32.s16 	%r492, %rs252;
	max.s32 	%r493, %r491, %r492;
	max.s32 	%r494, %r493, 0;
	st.shared.u16 	[%r4], %r494;
	mov.b16 	%rs257, -1;
	st.shared.u16 	[%r3], %rs257;
	mov.u64 	%rd423, %rd35;
	mov.u64 	%rd424, %rd24;
	@%p131 bra 	$L__BB2_113;
	setp.eq.s64 	%p134, %rd33, 2;
	ld.shared.u16 	%rs258, [%r5];
	sub.s16 	%rs259, %rs258, %rs47;
	st.shared.u16 	[%r6], %rs259;
	ld.shared.u16 	%rs260, [%r7];
	ld.local.u8 	%rs261, [%rd36];
	setp.ne.s16 	%p135, %rs261, %rs28;
	selp.s16 	%rs263, -1, 0, %p135;
	setp.eq.s16 	%p136, %rs260, %rs263;
	selp.b32 	%r495, 2, -2, %p136;
	cvt.s32.s16 	%r496, %rs259;
	max.s32 	%r497, %r495, %r496;
	max.s32 	%r498, %r497, 0;
	st.shared.u16 	[%r8], %r498;
	mov.b16 	%rs264, -1;
	st.shared.u16 	[%r7], %rs264;
	mov.u64 	%rd423, %rd38;
	mov.u64 	%rd424, %rd37;
	@%p134 bra 	$L__BB2_113;
	add.s64 	%rd423, %rd40, 1;
	ld.shared.u16 	%rs265, [%r9];
	sub.s16 	%rs266, %rs265, %rs47;
	st.shared.u16 	[%r10], %rs266;
	ld.shared.u16 	%rs267, [%r11];
	ld.local.u8 	%rs268, [%rd39];
	setp.ne.s16 	%p137, %rs268, %rs28;
	selp.s16 	%rs270, -1, 0, %p137;
	setp.eq.s16 	%p138, %rs267, %rs270;
	selp.b32 	%r499, 2, -2, %p138;
	cvt.s32.s16 	%r500, %rs266;
	max.s32 	%r501, %r499, %r500;
	max.s32 	%r502, %r501, 0;
	st.shared.u16 	[%r12], %r502;
	mov.b16 	%rs271, -1;
	st.shared.u16 	[%r11], %rs271;
	mov.u64 	%rd424, %rd40;
$L__BB2_113:
	setp.lt.u64 	%p139, %rd30, 3;
	@%p139 bra 	$L__BB2_115;
$L__BB2_114:
	.pragma "nounroll";
	mul.hi.u64 	%rd305, %rd424, -71777214294589695;
	shr.u64 	%rd306, %rd305, 8;
	mul.lo.s64 	%rd307, %rd306, 257;
	sub.s64 	%rd308, %rd424, %rd307;
	mul.hi.u64 	%rd309, %rd423, -71777214294589695;
	shr.u64 	%rd310, %rd309, 8;
	mov.b64 	%rd311, 257;
	cvt.u32.u64 	%r503, %rd311;
	cvt.u32.u64 	%r504, %rd310;
	mul.lo.s32 	%r505, %r504, %r503;
	cvt.u32.u64 	%r506, %rd423;
	sub.s32 	%r507, %r506, %r505;
	shl.b32 	%r508, %r507, 1;
	mov.u32 	%r509, _ZZ11swat_print0PclS_lssE2H0;
	add.s32 	%r510, %r509, %r508;
	ld.shared.u16 	%rs272, [%r510];
	sub.s16 	%rs273, %rs272, %rs47;
	mov.u32 	%r511, _ZZ11swat_print0PclS_lssE1F;
	add.s32 	%r512, %r511, %r508;
	st.shared.u16 	[%r512], %rs273;
	cvt.u32.u64 	%r513, %rd308;
	shl.b32 	%r514, %r513, 1;
	add.s32 	%r515, %r509, %r514;
	ld.shared.u16 	%rs274, [%r515];
	add.s64 	%rd312, %rd3, %rd308;
	ld.local.u8 	%rs275, [%rd312];
	setp.ne.s16 	%p140, %rs275, %rs28;
	selp.s16 	%rs277, -1, 0, %p140;
	setp.eq.s16 	%p141, %rs274, %rs277;
	selp.b32 	%r516, 2, -2, %p141;
	cvt.s32.s16 	%r517, %rs273;
	max.s32 	%r518, %r516, %r517;
	max.s32 	%r519, %r518, 0;
	mov.u32 	%r520, _ZZ11swat_print0PclS_lssE2H1;
	add.s32 	%r521, %r520, %r508;
	st.shared.u16 	[%r521], %r519;
	mov.b16 	%rs278, -1;
	st.shared.u16 	[%r515], %rs278;
	add.s64 	%rd313, %rd424, %rd5;
	add.s64 	%rd314, %rd423, %rd5;
	mul.hi.u64 	%rd315, %rd313, -71777214294589695;
	shr.u64 	%rd316, %rd315, 8;
	mul.lo.s64 	%rd317, %rd316, 257;
	sub.s64 	%rd318, %rd313, %rd317;
	mul.hi.u64 	%rd319, %rd314, -71777214294589695;
	shr.u64 	%rd320, %rd319, 8;
	cvt.u32.u64 	%r522, %rd320;
	mul.lo.s32 	%r523, %r522, %r503;
	cvt.u32.u64 	%r524, %rd314;
	sub.s32 	%r525, %r524, %r523;
	shl.b32 	%r526, %r525, 1;
	add.s32 	%r527, %r509, %r526;
	ld.shared.u16 	%rs279, [%r527];
	sub.s16 	%rs280, %rs279, %rs47;
	add.s32 	%r528, %r511, %r526;
	st.shared.u16 	[%r528], %rs280;
	cvt.u32.u64 	%r529, %rd318;
	shl.b32 	%r530, %r529, 1;
	add.s32 	%r531, %r509, %r530;
	ld.shared.u16 	%rs281, [%r531];
	add.s64 	%rd321, %rd3, %rd318;
	ld.local.u8 	%rs282, [%rd321];
	setp.ne.s16 	%p142, %rs282, %rs28;
	selp.s16 	%rs283, -1, 0, %p142;
	setp.eq.s16 	%p143, %rs281, %rs283;
	selp.b32 	%r532, 2, -2, %p143;
	cvt.s32.s16 	%r533, %rs280;
	max.s32 	%r534, %r532, %r533;
	max.s32 	%r535, %r534, 0;
	add.s32 	%r536, %r520, %r526;
	st.shared.u16 	[%r536], %r535;
	st.shared.u16 	[%r531], %rs278;
	add.s64 	%rd322, %rd313, %rd5;
	add.s64 	%rd323, %rd314, %rd5;
	mul.hi.u64 	%rd324, %rd322, -71777214294589695;
	shr.u64 	%rd325, %rd324, 8;
	mul.lo.s64 	%rd326, %rd325, 257;
	sub.s64 	%rd327, %rd322, %rd326;
	mul.hi.u64 	%rd328, %rd323, -71777214294589695;
	shr.u64 	%rd329, %rd328, 8;
	cvt.u32.u64 	%r537, %rd329;
	mul.lo.s32 	%r538, %r537, %r503;
	cvt.u32.u64 	%r539, %rd323;
	sub.s32 	%r540, %r539, %r538;
	shl.b32 	%r541, %r540, 1;
	add.s32 	%r542, %r509, %r541;
	ld.shared.u16 	%rs284, [%r542];
	sub.s16 	%rs285, %rs284, %rs47;
	add.s32 	%r543, %r511, %r541;
	st.shared.u16 	[%r543], %rs285;
	cvt.u32.u64 	%r544, %rd327;
	shl.b32 	%r545, %r544, 1;
	add.s32 	%r546, %r509, %r545;
	ld.shared.u16 	%rs286, [%r546];
	add.s64 	%rd330, %rd3, %rd327;
	ld.local.u8 	%rs287, [%rd330];
	setp.ne.s16 	%p144, %rs287, %rs28;
	selp.s16 	%rs288, -1, 0, %p144;
	setp.eq.s16 	%p145, %rs286, %rs288;
	selp.b32 	%r547, 2, -2, %p145;
	cvt.s32.s16 	%r548, %rs285;
	max.s32 	%r549, %r547, %r548;
	max.s32 	%r550, %r549, 0;
	add.s32 	%r551, %r520, %r541;
	st.shared.u16 	[%r551], %r550;
	st.shared.u16 	[%r546], %rs278;
	add.s64 	%rd331, %rd322, %rd5;
	add.s64 	%rd332, %rd323, %rd5;
	mul.hi.u64 	%rd333, %rd331, -71777214294589695;
	shr.u64 	%rd334, %rd333, 8;
	mul.lo.s64 	%rd335, %rd334, 257;
	sub.s64 	%rd336, %rd331, %rd335;
	mul.hi.u64 	%rd337, %rd332, -71777214294589695;
	shr.u64 	%rd338, %rd337, 8;
	cvt.u32.u64 	%r552, %rd338;
	mul.lo.s32 	%r553, %r552, %r503;
	cvt.u32.u64 	%r554, %rd332;
	sub.s32 	%r555, %r554, %r553;
	shl.b32 	%r556, %r555, 1;
	add.s32 	%r557, %r509, %r556;
	ld.shared.u16 	%rs289, [%r557];
	sub.s16 	%rs290, %rs289, %rs47;
	add.s32 	%r558, %r511, %r556;
	st.shared.u16 	[%r558], %rs290;
	cvt.u32.u64 	%r559, %rd336;
	shl.b32 	%r560, %r559, 1;
	add.s32 	%r561, %r509, %r560;
	ld.shared.u16 	%rs291, [%r561];
	add.s64 	%rd339, %rd3, %rd336;
	ld.local.u8 	%rs292, [%rd339];
	setp.ne.s16 	%p146, %rs292, %rs28;
	selp.s16 	%rs293, -1, 0, %p146;
	setp.eq.s16 	%p147, %rs291, %rs293;
	selp.b32 	%r562, 2, -2, %p147;
	cvt.s32.s16 	%r563, %rs290;
	max.s32 	%r564, %r562, %r563;
	max.s32 	%r565, %r564, 0;
	add.s32 	%r566, %r520, %r556;
	st.shared.u16 	[%r566], %r565;
	st.shared.u16 	[%r561], %rs278;
	add.s64 	%rd424, %rd331, %rd5;
	add.s64 	%rd423, %rd332, %rd5;
	setp.lt.s64 	%p148, %rd424, %rd165;
	@%p148 bra 	$L__BB2_114;
$L__BB2_115:
	setp.le.u64 	%p149, %rd165, %rd4;
	bar.sync 	0;
	@%p149 bra 	$L__BB2_122;
	mov.u64 	%rd429, %rd23;
	mov.u64 	%rd428, %rd4;
$L__BB2_117:
	setp.ge.s64 	%p150, %rd429, %rd165;
	@%p150 bra 	$L__BB2_121;
	cvt.u32.u64 	%r567, %rd428;
	shl.b32 	%r568, %r567, 1;
	and.b32  	%r569, %r568, 510;
	mov.u32 	%r570, _ZZ11swat_print0PclS_lssE2H1;
	add.s32 	%r571, %r570, %r569;
	ld.shared.u16 	%rs294, [%r571];
	sub.s16 	%rs367, %rs294, %rs47;
$L__BB2_119:
	cvt.u32.u64 	%r572, %rd429;
	and.b32  	%r34, %r572, 255;
	shl.b32 	%r573, %r572, 1;
	and.b32  	%r574, %r573, 510;
	add.s32 	%r576, %r570, %r574;
	ld.shared.u16 	%rs295, [%r576];
	setp.le.s16 	%p151, %rs367, %rs295;
	@%p151 bra 	$L__BB2_121;
	shl.b32 	%r577, %r34, 1;
	mov.u32 	%r578, _ZZ11swat_print0PclS_lssE2H0;
	add.s32 	%r579, %r578, %r577;
	mov.b16 	%rs296, 1;
	st.shared.u16 	[%r579], %rs296;
	sub.s16 	%rs367, %rs367, %rs48;
	add.s64 	%rd429, %rd429, 1;
	setp.lt.s64 	%p152, %rd429, %rd165;
	@%p152 bra 	$L__BB2_119;
$L__BB2_121:
	add.s64 	%rd428, %rd428, %rd5;
	add.s64 	%rd429, %rd428, 1;
	setp.lt.s64 	%p153, %rd428, %rd165;
	@%p153 bra 	$L__BB2_117;
$L__BB2_122:
	setp.le.u64 	%p154, %rd165, %rd4;
	bar.sync 	0;
	@%p154 bra 	$L__BB2_137;
	mov.u64 	%rd432, %rd23;
	mov.u64 	%rd431, %rd4;
$L__BB2_124:
	cvt.u32.u64 	%r580, %rd431;
	shl.b32 	%r581, %r580, 1;
	and.b32  	%r582, %r581, 510;
	mov.u32 	%r583, _ZZ11swat_print0PclS_lssE2H0;
	add.s32 	%r35, %r583, %r582;
	ld.shared.u16 	%rs297, [%r35];
	setp.ne.s16 	%p155, %rs297, -1;
	mov.u32 	%r584, _ZZ11swat_print0PclS_lssE2H1;
	add.s32 	%r36, %r584, %r582;
	@%p155 bra 	$L__BB2_136;
	ld.shared.u16 	%rs298, [%r35+2];
	setp.ne.s16 	%p156, %rs298, 1;
	@%p156 bra 	$L__BB2_136;
	setp.ge.s64 	%p157, %rd432, %rd165;
	@%p157 bra 	$L__BB2_136;
	ld.shared.u16 	%rs299, [%r36+2];
	sub.s16 	%rs368, %rs299, %rs47;
$L__BB2_128:
	.pragma "nounroll";
	cvt.u32.u64 	%r585, %rd432;
	and.b32  	%r37, %r585, 255;
	shl.b32 	%r586, %r585, 1;
	and.b32  	%r587, %r586, 510;
	add.s32 	%r589, %r583, %r587;
	ld.shared.u16 	%rs300, [%r589];
	setp.ne.s16 	%p158, %rs300, 1;
	@%p158 bra 	$L__BB2_136;
	shl.b32 	%r590, %r37, 1;
	add.s32 	%r592, %r584, %r590;
	st.shared.u16 	[%r592], %rs368;
	add.s64 	%rd125, %rd432, 1;
	setp.ge.s64 	%p159, %rd125, %rd165;
	@%p159 bra 	$L__BB2_136;
	cvt.u32.u64 	%r593, %rd125;
	and.b32  	%r38, %r593, 255;
	shl.b32 	%r594, %r593, 1;
	and.b32  	%r595, %r594, 510;
	add.s32 	%r597, %r583, %r595;
	ld.shared.u16 	%rs301, [%r597];
	setp.ne.s16 	%p160, %rs301, 1;
	@%p160 bra 	$L__BB2_136;
	sub.s16 	%rs34, %rs368, %rs48;
	shl.b32 	%r598, %r38, 1;
	add.s32 	%r600, %r584, %r598;
	st.shared.u16 	[%r600], %rs34;
	add.s64 	%rd126, %rd432, 2;
	setp.ge.s64 	%p161, %rd126, %rd165;
	@%p161 bra 	$L__BB2_136;
	cvt.u32.u64 	%r601, %rd126;
	and.b32  	%r39, %r601, 255;
	shl.b32 	%r602, %r601, 1;
	and.b32  	%r603, %r602, 510;
	add.s32 	%r605, %r583, %r603;
	ld.shared.u16 	%rs302, [%r605];
	setp.ne.s16 	%p162, %rs302, 1;
	@%p162 bra 	$L__BB2_136;
	sub.s16 	%rs35, %rs34, %rs48;
	shl.b32 	%r606, %r39, 1;
	add.s32 	%r608, %r584, %r606;
	st.shared.u16 	[%r608], %rs35;
	add.s64 	%rd127, %rd432, 3;
	setp.ge.s64 	%p163, %rd127, %rd165;
	@%p163 bra 	$L__BB2_136;
	cvt.u32.u64 	%r609, %rd127;
	and.b32  	%r40, %r609, 255;
	shl.b32 	%r610, %r609, 1;
	and.b32  	%r611, %r610, 510;
	add.s32 	%r613, %r583, %r611;
	ld.shared.u16 	%rs303, [%r613];
	setp.ne.s16 	%p164, %rs303, 1;
	@%p164 bra 	$L__BB2_136;
	sub.s16 	%rs304, %rs35, %rs48;
	shl.b32 	%r614, %r40, 1;
	add.s32 	%r616, %r584, %r614;
	st.shared.u16 	[%r616], %rs304;
	sub.s16 	%rs368, %rs304, %rs48;
	add.s64 	%rd432, %rd432, 4;
	setp.lt.s64 	%p165, %rd432, %rd165;
	@%p165 bra 	$L__BB2_128;
$L__BB2_136:
	ld.shared.u16 	%rs305, [%r36+2];
	st.shared.u16 	[%r35+2], %rs305;
	add.s64 	%rd431, %rd431, %rd5;
	add.s64 	%rd432, %rd431, 1;
	setp.lt.s64 	%p166, %rd431, %rd165;
	@%p166 bra 	$L__BB2_124;
$L__BB2_137:
	add.s64 	%rd433, %rd433, 4;
	add.s64 	%rd392, %rd392, 4;
	and.b64  	%rd340, %rd165, 9223372036854775804;
	setp.ne.s64 	%p167, %rd392, %rd340;
	@%p167 bra 	$L__BB2_21;
$L__BB2_138:
	setp.eq.s64 	%p168, %rd32, 0;
	@%p168 bra 	$L__BB2_170;
	add.s64 	%rd342, %rd30, 1;
	and.b64  	%rd134, %rd342, 3;
	cvt.u32.u64 	%r617, %rd4;
	mul.hi.u32 	%r618, %r617, 16711936;
	mul.lo.s32 	%r619, %r618, 257;
	sub.s32 	%r41, %r617, %r619;
	cvt.u32.u64 	%r620, %rd23;
	mul.hi.u32 	%r621, %r620, 16711936;
	mul.lo.s32 	%r622, %r621, 257;
	sub.s32 	%r623, %r620, %r622;
	shl.b32 	%r624, %r623, 1;
	mov.u32 	%r625, _ZZ11swat_print0PclS_lssE2H0;
	add.s32 	%r42, %r625, %r624;
	mov.u32 	%r626, _ZZ11swat_print0PclS_lssE1F;
	add.s32 	%r43, %r626, %r624;
	mov.u32 	%r627, _ZZ11swat_print0PclS_lssE2H1;
	add.s32 	%r44, %r627, %r624;
	add.s64 	%rd135, %rd24, 1;
	cvt.u32.u64 	%r628, %rd24;
	mul.hi.u32 	%r629, %r628, -16711935;
	shr.u32 	%r630, %r629, 8;
	mul.lo.s32 	%r631, %r630, 257;
	sub.s32 	%r45, %r628, %r631;
	cvt.u32.u64 	%r632, %rd135;
	mul.hi.u32 	%r633, %r632, -16711935;
	shr.u32 	%r634, %r633, 8;
	mul.lo.s32 	%r635, %r634, 257;
	sub.s32 	%r636, %r632, %r635;
	shl.b32 	%r637, %r636, 1;
	add.s32 	%r46, %r625, %r637;
	add.s32 	%r47, %r626, %r637;
	add.s32 	%r48, %r627, %r637;
	add.s64 	%rd136, %rd24, %rd5;
	add.s64 	%rd137, %rd136, 1;
	cvt.u32.u64 	%r638, %rd136;
	mul.hi.u32 	%r639, %r638, -16711935;
	shr.u32 	%r640, %r639, 8;
	mul.lo.s32 	%r641, %r640, 257;
	sub.s32 	%r49, %r638, %r641;
	cvt.u32.u64 	%r642, %rd137;
	mul.hi.u32 	%r643, %r642, -16711935;
	shr.u32 	%r644, %r643, 8;
	mul.lo.s32 	%r645, %r644, 257;
	sub.s32 	%r646, %r642, %r645;
	shl.b32 	%r647, %r646, 1;
	add.s32 	%r50, %r625, %r647;
	add.s32 	%r51, %r626, %r647;
	add.s32 	%r52, %r627, %r647;
	add.s64 	%rd138, %rd136, %rd5;
	sub.s16 	%rs37, %rs48, %rs47;
	mov.b64 	%rd435, 0;
$L__BB2_140:
	.pragma "nounroll";
	setp.le.u64 	%p169, %rd165, %rd4;
	ld.global.u8 	%rs38, [%rd433];
	@%p169 bra 	$L__BB2_147;
	setp.eq.s64 	%p170, %rd134, 0;
	mov.u64 	%rd436, %rd23;
	mov.u64 	%rd437, %rd4;
	@%p170 bra 	$L__BB2_145;
	setp.eq.s64 	%p171, %rd134, 1;
	ld.shared.u16 	%rs306, [%r42];
	sub.s16 	%rs307, %rs306, %rs47;
	st.shared.u16 	[%r43], %rs307;
	cvt.u64.u32 	%rd343, %r41;
	shl.b32 	%r648, %r41, 1;
	add.s32 	%r650, %r625, %r648;
	ld.shared.u16 	%rs308, [%r650];
	add.s64 	%rd344, %rd3, %rd343;
	ld.local.u8 	%rs309, [%rd344];
	setp.ne.s16 	%p172, %rs309, %rs38;
	selp.s16 	%rs311, -1, 0, %p172;
	setp.eq.s16 	%p173, %rs308, %rs311;
	selp.b32 	%r651, 2, -2, %p173;
	cvt.s32.s16 	%r652, %rs307;
	max.s32 	%r653, %r651, %r652;
	max.s32 	%r654, %r653, 0;
	st.shared.u16 	[%r44], %r654;
	mov.b16 	%rs312, -1;
	st.shared.u16 	[%r650], %rs312;
	mov.u64 	%rd436, %rd135;
	mov.u64 	%rd437, %rd24;
	@%p171 bra 	$L__BB2_145;
	setp.eq.s64 	%p174, %rd134, 2;
	ld.shared.u16 	%rs313, [%r46];
	sub.s16 	%rs314, %rs313, %rs47;
	st.shared.u16 	[%r47], %rs314;
	cvt.u64.u32 	%rd345, %r45;
	shl.b32 	%r655, %r45, 1;
	add.s32 	%r657, %r625, %r655;
	ld.shared.u16 	%rs315, [%r657];
	add.s64 	%rd346, %rd3, %rd345;
	ld.local.u8 	%rs316, [%rd346];
	setp.ne.s16 	%p175, %rs316, %rs38;
	selp.s16 	%rs318, -1, 0, %p175;
	setp.eq.s16 	%p176, %rs315, %rs318;
	selp.b32 	%r658, 2, -2, %p176;
	cvt.s32.s16 	%r659, %rs314;
	max.s32 	%r660, %r658, %r659;
	max.s32 	%r661, %r660, 0;
	st.shared.u16 	[%r48], %r661;
	mov.b16 	%rs319, -1;
	st.shared.u16 	[%r657], %rs319;
	mov.u64 	%rd436, %rd137;
	mov.u64 	%rd437, %rd136;
	@%p174 bra 	$L__BB2_145;
	add.s64 	%rd436, %rd138, 1;
	ld.shared.u16 	%rs320, [%r50];
	sub.s16 	%rs321, %rs320, %rs47;
	st.shared.u16 	[%r51], %rs321;
	cvt.u64.u32 	%rd347, %r49;
	shl.b32 	%r662, %r49, 1;
	add.s32 	%r664, %r625, %r662;
	ld.shared.u16 	%rs322, [%r664];
	add.s64 	%rd348, %rd3, %rd347;
	ld.local.u8 	%rs323, [%rd348];
	setp.ne.s16 	%p177, %rs323, %rs38;
	selp.s16 	%rs325, -1, 0, %p177;
	setp.eq.s16 	%p178, %rs322, %rs325;
	selp.b32 	%r665, 2, -2, %p178;
	cvt.s32.s16 	%r666, %rs321;
	max.s32 	%r667, %r665, %r666;
	max.s32 	%r668, %r667, 0;
	st.shared.u16 	[%r52], %r668;
	mov.b16 	%rs326, -1;
	st.shared.u16 	[%r664], %rs326;
	mov.u64 	%rd437, %rd138;
$L__BB2_145:
	setp.lt.u64 	%p179, %rd30, 3;
	@%p179 bra 	$L__BB2_147;
$L__BB2_146:
	.pragma "nounroll";
	mul.hi.u64 	%rd349, %rd437, -71777214294589695;
	shr.u64 	%rd350, %rd349, 8;
	mul.lo.s64 	%rd351, %rd350, 257;
	sub.s64 	%rd352, %rd437, %rd351;
	mul.hi.u64 	%rd353, %rd436, -71777214294589695;
	shr.u64 	%rd354, %rd353, 8;
	mov.b64 	%rd355, 257;
	cvt.u32.u64 	%r669, %rd355;
	cvt.u32.u64 	%r670, %rd354;
	mul.lo.s32 	%r671, %r670, %r669;
	cvt.u32.u64 	%r672, %rd436;
	sub.s32 	%r673, %r672, %r671;
	shl.b32 	%r674, %r673, 1;
	add.s32 	%r676, %r625, %r674;
	ld.shared.u16 	%rs327, [%r676];
	sub.s16 	%rs328, %rs327, %rs47;
	mov.u32 	%r677, _ZZ11swat_print0PclS_lssE1F;
	add.s32 	%r678, %r677, %r674;
	st.shared.u16 	[%r678], %rs328;
	cvt.u32.u64 	%r679, %rd352;
	shl.b32 	%r680, %r679, 1;
	add.s32 	%r681, %r625, %r680;
	ld.shared.u16 	%rs329, [%r681];
	add.s64 	%rd356, %rd3, %rd352;
	ld.local.u8 	%rs330, [%rd356];
	setp.ne.s16 	%p180, %rs330, %rs38;
	selp.s16 	%rs332, -1, 0, %p180;
	setp.eq.s16 	%p181, %rs329, %rs332;
	selp.b32 	%r682, 2, -2, %p181;
	cvt.s32.s16 	%r683, %rs328;
	max.s32 	%r684, %r682, %r683;
	max.s32 	%r685, %r684, 0;
	mov.u32 	%r686, _ZZ11swat_print0PclS_lssE2H1;
	add.s32 	%r687, %r686, %r674;
	st.shared.u16 	[%r687], %r685;
	mov.b16 	%rs333, -1;
	st.shared.u16 	[%r681], %rs333;
	add.s64 	%rd357, %rd437, %rd5;
	add.s64 	%rd358, %rd436, %rd5;
	mul.hi.u64 	%rd359, %rd357, -71777214294589695;
	shr.u64 	%rd360, %rd359, 8;
	mul.lo.s64 	%rd361, %rd360, 257;
	sub.s64 	%rd362, %rd357, %rd361;
	mul.hi.u64 	%rd363, %rd358, -71777214294589695;
	shr.u64 	%rd364, %rd363, 8;
	cvt.u32.u64 	%r688, %rd364;
	mul.lo.s32 	%r689, %r688, %r669;
	cvt.u32.u64 	%r690, %rd358;
	sub.s32 	%r691, %r690, %r689;
	shl.b32 	%r692, %r691, 1;
	add.s32 	%r693, %r625, %r692;
	ld.shared.u16 	%rs334, [%r693];
	sub.s16 	%rs335, %rs334, %rs47;
	add.s32 	%r694, %r677, %r692;
	st.shared.u16 	[%r694], %rs335;
	cvt.u32.u64 	%r695, %rd362;
	shl.b32 	%r696, %r695, 1;
	add.s32 	%r697, %r625, %r696;
	ld.shared.u16 	%rs336, [%r697];
	add.s64 	%rd365, %rd3, %rd362;
	ld.local.u8 	%rs337, [%rd365];
	setp.ne.s16 	%p182, %rs337, %rs38;
	selp.s16 	%rs338, -1, 0, %p182;
	setp.eq.s16 	%p183, %rs336, %rs338;
	selp.b32 	%r698, 2, -2, %p183;
	cvt.s32.s16 	%r699, %rs335;
	max.s32 	%r700, %r698, %r699;
	max.s32 	%r701, %r700, 0;
	add.s32 	%r702, %r686, %r692;
	st.shared.u16 	[%r702], %r701;
	st.shared.u16 	[%r697], %rs333;
	add.s64 	%rd366, %rd357, %rd5;
	add.s64 	%rd367, %rd358, %rd5;
	mul.hi.u64 	%rd368, %rd366, -71777214294589695;
	shr.u64 	%rd369, %rd368, 8;
	mul.lo.s64 	%rd370, %rd369, 257;
	sub.s64 	%rd371, %rd366, %rd370;
	mul.hi.u64 	%rd372, %rd367, -71777214294589695;
	shr.u64 	%rd373, %rd372, 8;
	cvt.u32.u64 	%r703, %rd373;
	mul.lo.s32 	%r704, %r703, %r669;
	cvt.u32.u64 	%r705, %rd367;
	sub.s32 	%r706, %r705, %r704;
	shl.b32 	%r707, %r706, 1;
	add.s32 	%r708, %r625, %r707;
	ld.shared.u16 	%rs339, [%r708];
	sub.s16 	%rs340, %rs339, %rs47;
	add.s32 	%r709, %r677, %r707;
	st.shared.u16 	[%r709], %rs340;
	cvt.u32.u64 	%r710, %rd371;
	shl.b32 	%r711, %r710, 1;
	add.s32 	%r712, %r625, %r711;
	ld.shared.u16 	%rs341, [%r712];
	add.s64 	%rd374, %rd3, %rd371;
	ld.local.u8 	%rs342, [%rd374];
	setp.ne.s16 	%p184, %rs342, %rs38;
	selp.s16 	%rs343, -1, 0, %p184;
	setp.eq.s16 	%p185, %rs341, %rs343;
	selp.b32 	%r713, 2, -2, %p185;
	cvt.s32.s16 	%r714, %rs340;
	max.s32 	%r715, %r713, %r714;
	max.s32 	%r716, %r715, 0;
	add.s32 	%r717, %r686, %r707;
	st.shared.u16 	[%r717], %r716;
	st.shared.u16 	[%r712], %rs333;
	add.s64 	%rd375, %rd366, %rd5;
	add.s64 	%rd376, %rd367, %rd5;
	mul.hi.u64 	%rd377, %rd375, -71777214294589695;
	shr.u64 	%rd378, %rd377, 8;
	mul.lo.s64 	%rd379, %rd378, 257;
	sub.s64 	%rd380, %rd375, %rd379;
	mul.hi.u64 	%rd381, %rd376, -71777214294589695;
	shr.u64 	%rd382, %rd381, 8;
	cvt.u32.u64 	%r718, %rd382;
	mul.lo.s32 	%r719, %r718, %r669;
	cvt.u32.u64 	%r720, %rd376;
	sub.s32 	%r721, %r720, %r719;
	shl.b32 	%r722, %r721, 1;
	add.s32 	%r723, %r625, %r722;
	ld.shared.u16 	%rs344, [%r723];
	sub.s16 	%rs345, %rs344, %rs47;
	add.s32 	%r724, %r677, %r722;
	st.shared.u16 	[%r724], %rs345;
	cvt.u32.u64 	%r725, %rd380;
	shl.b32 	%r726, %r725, 1;
	add.s32 	%r727, %r625, %r726;
	ld.shared.u16 	%rs346, [%r727];
	add.s64 	%rd383, %rd3, %rd380;
	ld.local.u8 	%rs347, [%rd383];
	setp.ne.s16 	%p186, %rs347, %rs38;
	selp.s16 	%rs348, -1, 0, %p186;
	setp.eq.s16 	%p187, %rs346, %rs348;
	selp.b32 	%r728, 2, -2, %p187;
	cvt.s32.s16 	%r729, %rs345;
	max.s32 	%r730, %r728, %r729;
	max.s32 	%r731, %r730, 0;
	add.s32 	%r732, %r686, %r722;
	st.shared.u16 	[%r732], %r731;
	st.shared.u16 	[%r727], %rs333;
	add.s64 	%rd437, %rd375, %rd5;
	add.s64 	%rd436, %rd376, %rd5;
	setp.lt.s64 	%p188, %rd437, %rd165;
	@%p188 bra 	$L__BB2_146;
$L__BB2_147:
	setp.le.u64 	%p189, %rd165, %rd4;
	bar.sync 	0;
	@%p189 bra 	$L__BB2_154;
	mov.u64 	%rd442, %rd23;
	mov.u64 	%rd441, %rd4;
$L__BB2_149:
	setp.ge.s64 	%p190, %rd442, %rd165;
	@%p190 bra 	$L__BB2_153;
	cvt.u32.u64 	%r733, %rd441;
	shl.b32 	%r734, %r733, 1;
	and.b32  	%r735, %r734, 510;
	mov.u32 	%r736, _ZZ11swat_print0PclS_lssE2H1;
	add.s32 	%r737, %r736, %r735;
	ld.shared.u16 	%rs349, [%r737];
	cvt.u32.u64 	%r782, %rd442;
	add.s16 	%rs369, %rs37, %rs349;
$L__BB2_151:
	and.b32  	%r55, %r782, 255;
	shl.b32 	%r738, %r782, 1;
	and.b32  	%r739, %r738, 510;
	add.s32 	%r741, %r736, %r739;
	ld.shared.u16 	%rs350, [%r741];
	sub.s16 	%rs369, %rs369, %rs48;
	add.s64 	%rd442, %rd442, 1;
	setp.le.s16 	%p191, %rs369, %rs350;
	@%p191 bra 	$L__BB2_153;
	shl.b32 	%r742, %r55, 1;
	add.s32 	%r744, %r625, %r742;
	mov.b16 	%rs351, 1;
	st.shared.u16 	[%r744], %rs351;
	setp.lt.s64 	%p192, %rd442, %rd165;
	add.s32 	%r782, %r782, 1;
	@%p192 bra 	$L__BB2_151;
$L__BB2_153:
	add.s64 	%rd441, %rd441, %rd5;
	add.s64 	%rd442, %rd441, 1;
	setp.lt.s64 	%p193, %rd441, %rd165;
	@%p193 bra 	$L__BB2_149;
$L__BB2_154:
	setp.le.u64 	%p194, %rd165, %rd4;
	bar.sync 	0;
	@%p194 bra 	$L__BB2_169;
	mov.u64 	%rd445, %rd23;
	mov.u64 	%rd444, %rd4;
$L__BB2_156:
	cvt.u32.u64 	%r745, %rd444;
	shl.b32 	%r746, %r745, 1;
	and.b32  	%r747, %r746, 510;
	add.s32 	%r57, %r625, %r747;
	ld.shared.u16 	%rs352, [%r57];
	setp.ne.s16 	%p195, %rs352, -1;
	mov.u32 	%r749, _ZZ11swat_print0PclS_lssE2H1;
	add.s32 	%r58, %r749, %r747;
	@%p195 bra 	$L__BB2_168;
	ld.shared.u16 	%rs353, [%r57+2];
	setp.ne.s16 	%p196, %rs353, 1;
	@%p196 bra 	$L__BB2_168;
	setp.ge.s64 	%p197, %rd445, %rd165;
	@%p197 bra 	$L__BB2_168;
	ld.shared.u16 	%rs354, [%r58+2];
	sub.s16 	%rs370, %rs354, %rs47;
$L__BB2_160:
	.pragma "nounroll";
	cvt.u32.u64 	%r750, %rd445;
	and.b32  	%r59, %r750, 255;
	shl.b32 	%r751, %r750, 1;
	and.b32  	%r752, %r751, 510;
	add.s32 	%r754, %r625, %r752;
	ld.shared.u16 	%rs355, [%r754];
	setp.ne.s16 	%p198, %rs355, 1;
	@%p198 bra 	$L__BB2_168;
	shl.b32 	%r755, %r59, 1;
	add.s32 	%r757, %r749, %r755;
	st.shared.u16 	[%r757], %rs370;
	add.s64 	%rd157, %rd445, 1;
	setp.ge.s64 	%p199, %rd157, %rd165;
	@%p199 bra 	$L__BB2_168;
	cvt.u32.u64 	%r758, %rd157;
	and.b32  	%r60, %r758, 255;
	shl.b32 	%r759, %r758, 1;
	and.b32  	%r760, %r759, 510;
	add.s32 	%r762, %r625, %r760;
	ld.shared.u16 	%rs356, [%r762];
	setp.ne.s16 	%p200, %rs356, 1;
	@%p200 bra 	$L__BB2_168;
	sub.s16 	%rs44, %rs370, %rs48;
	shl.b32 	%r763, %r60, 1;
	add.s32 	%r765, %r749, %r763;
	st.shared.u16 	[%r765], %rs44;
	add.s64 	%rd158, %rd445, 2;
	setp.ge.s64 	%p201, %rd158, %rd165;
	@%p201 bra 	$L__BB2_168;
	cvt.u32.u64 	%r766, %rd158;
	and.b32  	%r61, %r766, 255;
	shl.b32 	%r767, %r766, 1;
	and.b32  	%r768, %r767, 510;
	add.s32 	%r770, %r625, %r768;
	ld.shared.u16 	%rs357, [%r770];
	setp.ne.s16 	%p202, %rs357, 1;
	@%p202 bra 	$L__BB2_168;
	sub.s16 	%rs45, %rs44, %rs48;
	shl.b32 	%r771, %r61, 1;
	add.s32 	%r773, %r749, %r771;
	st.shared.u16 	[%r773], %rs45;
	add.s64 	%rd159, %rd445, 3;
	setp.ge.s64 	%p203, %rd159, %rd165;
	@%p203 bra 	$L__BB2_168;
	cvt.u32.u64 	%r774, %rd159;
	and.b32  	%r62, %r774, 255;
	shl.b32 	%r775, %r774, 1;
	and.b32  	%r776, %r775, 510;
	add.s32 	%r778, %r625, %r776;
	ld.shared.u16 	%rs358, [%r778];
	setp.ne.s16 	%p204, %rs358, 1;
	@%p204 bra 	$L__BB2_168;
	sub.s16 	%rs359, %rs45, %rs48;
	shl.b32 	%r779, %r62, 1;
	add.s32 	%r781, %r749, %r779;
	st.shared.u16 	[%r781], %rs359;
	sub.s16 	%rs370, %rs359, %rs48;
	add.s64 	%rd445, %rd445, 4;
	setp.lt.s64 	%p205, %rd445, %rd165;
	@%p205 bra 	$L__BB2_160;
$L__BB2_168:
	ld.shared.u16 	%rs360, [%r58+2];
	st.shared.u16 	[%r57+2], %rs360;
	add.s64 	%rd444, %rd444, %rd5;
	add.s64 	%rd445, %rd444, 1;
	setp.lt.s64 	%p206, %rd444, %rd165;
	@%p206 bra 	$L__BB2_156;
$L__BB2_169:
	add.s64 	%rd433, %rd433, 1;
	add.s64 	%rd435, %rd435, 1;
	setp.ne.s64 	%p207, %rd435, %rd32;
	@%p207 bra 	$L__BB2_140;
$L__BB2_170:
	ret;

}


// ===== COMPILED SASS (sm_100) =====

	.target	sm_100

	.elftype	@"ET_EXEC"


//--------------------- .note.nv.tkinfo           --------------------------
	.section	.note.nv.tkinfo,"",@"SHT_NOTE"
	.sectionflags	@"SHF_NOTE_NV_TKINFO"
	.tkinfo
        /*0018*/ 	.word	0x00000002
        /*0030*/ 	.string	""
        /*0030*/ 	.string	"ptxas"
        /*0030*/ 	.string	"Cuda compilation tools, release 13.0, V13.0.88"
        /*0030*/ 	.string	"Build cuda_13.0.r13.0/compiler.36424714_0"
        /*0030*/ 	.string	"-arch sm_100 -m 64 "



//--------------------- .note.nv.cuinfo           --------------------------
	.section	.note.nv.cuinfo,"",@"SHT_NOTE"
	.sectionflags	@"SHF_NOTE_NV_CUINFO"
        /*0018*/ 	.short	0x0002
        /*001a*/ 	.short	0x0064
        /*001c*/ 	.short	0x0082
	.zero		2


//--------------------- .nv.info                  --------------------------
	.section	.nv.info,"",@"SHT_CUDA_INFO"
	.align	4


	//----- nvinfo : EIATTR_REGCOUNT
	.align		4
        /*0000*/ 	.byte	0x04, 0x2f
        /*0002*/ 	.short	(.L_1 - .L_0)
	.align		4
.L_0:
        /*0004*/ 	.word	index@(_Z5swat6PclS_lss)
        /*0008*/ 	.word	0x00000014


	//----- nvinfo : EIATTR_FRAME_SIZE
	.align		4
.L_1:
        /*000c*/ 	.byte	0x04, 0x11
        /*000e*/ 	.short	(.L_3 - .L_2)
	.align		4
.L_2:
        /*0010*/ 	.word	index@(_Z5swat6PclS_lss)
        /*0014*/ 	.word	0x00000000


	//----- nvinfo : EIATTR_REGCOUNT
	.align		4
.L_3:
        /*0018*/ 	.byte	0x04, 0x2f
        /*001a*/ 	.short	(.L_5 - .L_4)
	.align		4
.L_4:
        /*001c*/ 	.word	index@(_Z10swat_printPclS_lss)
        /*0020*/ 	.word	0x00000030


	//----- nvinfo : EIATTR_FRAME_SIZE
	.align		4
.L_5:
        /*0024*/ 	.byte	0x04, 0x11
        /*0026*/ 	.short	(.L_7 - .L_6)
	.align		4
.L_6:
        /*0028*/ 	.word	index@($__internal_3_$__cuda_sm20_div_u64)
        /*002c*/ 	.word	0x00001008


	//----- nvinfo : EIATTR_FRAME_SIZE
	.align		4
.L_7:
        /*0030*/ 	.byte	0x04, 0x11
        /*0032*/ 	.short	(.L_9 - .L_8)
	.align		4
.L_8:
        /*0034*/ 	.word	index@($__internal_2_$__cuda_sm20_div_s64)
        /*0038*/ 	.word	0x00001008


	//----- nvinfo : EIATTR_FRAME_SIZE
	.align		4
.L_9:
        /*003c*/ 	.byte	0x04, 0x11
        /*003e*/ 	.short	(.L_11 - .L_10)
	.align		4
.L_10:
        /*0040*/ 	.word	index@(_Z10swat_printPclS_lss)
        /*0044*/ 	.word	0x00001008


	//----- nvinfo : EIATTR_REGCOUNT
	.align		4
.L_11:
        /*0048*/ 	.byte	0x04, 0x2f
        /*004a*/ 	.short	(.L_13 - .L_12)
	.align		4
.L_12:
        /*004c*/ 	.word	index@(_Z11swat_print0PclS_lss)
        /*0050*/ 	.word	0x00000028


	//----- nvinfo : EIATTR_FRAME_SIZE
	.align		4
.L_13:
        /*0054*/ 	.byte	0x04, 0x11
        /*0056*/ 	.short	(.L_15 - .L_14)
	.align		4
.L_14:
        /*0058*/ 	.word	index@($__internal_1_$__cuda_sm20_div_u64)
        /*005c*/ 	.word	0x00000108


	//----- nvinfo : EIATTR_FRAME_SIZE
	.align		4
.L_15:
        /*0060*/ 	.byte	0x04, 0x11
        /*0062*/ 	.short	(.L_17 - .L_16)
	.align		4
.L_16:
        /*0064*/ 	.word	index@($__internal_0_$__cuda_sm20_div_s64)
        /*0068*/ 	.word	0x00000108


	//----- nvinfo : EIATTR_FRAME_SIZE
	.align		4
.L_17:
        /*006c*/ 	.byte	0x04, 0x11
        /*006e*/ 	.short	(.L_19 - .L_18)
	.align		4
.L_18:
        /*0070*/ 	.word	index@(_Z11swat_print0PclS_lss)
        /*0074*/ 	.word	0x00000108


	//----- nvinfo : EIATTR_MIN_STACK_SIZE
	.align		4
.L_19:
        /*0078*/ 	.byte	0x04, 0x12
        /*007a*/ 	.short	(.L_21 - .L_20)
	.align		4
.L_20:
        /*007c*/ 	.word	index@(_Z11swat_print0PclS_lss)
        /*0080*/ 	.word	0x00000108


	//----- nvinfo : EIATTR_MIN_STACK_SIZE
	.align		4
.L_21:
        /*0084*/ 	.byte	0x04, 0x12
        /*0086*/ 	.short	(.L_23 - .L_22)
	.align		4
.L_22:
        /*0088*/ 	.word	index@(_Z10swat_printPclS_lss)
        /*008c*/ 	.word	0x00001008


	//----- nvinfo : EIATTR_MIN_STACK_SIZE
	.align		4
.L_23:
        /*0090*/ 	.byte	0x04, 0x12
        /*0092*/ 	.short	(.L_25 - .L_24)
	.align		4
.L_24:
        /*0094*/ 	.word	index@(_Z5swat6PclS_lss)
        /*0098*/ 	.word	0x00000000
.L_25:


//--------------------- .nv.compat                --------------------------
	.section	.nv.compat,"",@"SHT_CUDA_COMPAT_INFO"
	.align	4
        /*0000*/ 	.byte	0x02, 0x09, 0x00, 0x00, 0x02, 0x02, 0x01, 0x00, 0x02, 0x05, 0x05, 0x00, 0x03, 0x07, 0x01, 0x01
        /*0010*/ 	.byte	0x02, 0x03, 0x00, 0x00, 0x02, 0x06, 0x01, 0x00, 0x04, 0x0b, 0x08, 0x00, 0x09, 0x00, 0x00, 0x00
        /*0020*/ 	.byte	0x00, 0x00, 0x00, 0x00


//--------------------- .nv.info._Z11swat_print0PclS_lss --------------------------
	.section	.nv.info._Z11swat_print0PclS_lss,"",@"SHT_CUDA_INFO"
	.sectionflags	@""
	.align	4


	//----- nvinfo : EIATTR_CUDA_API_VERSION
	.align		4
        /*0000*/ 	.byte	0x04, 0x37
        /*0002*/ 	.short	(.L_27 - .L_26)
.L_26:
        /*0004*/ 	.word	0x00000082


	//----- nvinfo : EIATTR_KPARAM_INFO
	.align		4
.L_27:
        /*0008*/ 	.byte	0x04, 0x17
        /*000a*/ 	.short	(.L_29 - .L_28)
.L_28:
        /*000c*/ 	.word	0x00000000
        /*0010*/ 	.short	0x0005
        /*0012*/ 	.short	0x0022
        /*0014*/ 	.byte	0x00, 0xf0, 0x09, 0x00


	//----- nvinfo : EIATTR_KPARAM_INFO
	.align		4
.L_29:
        /*0018*/ 	.byte	0x04, 0x17
        /*001a*/ 	.short	(.L_31 - .L_30)
.L_30:
        /*001c*/ 	.word	0x00000000
        /*0020*/ 	.short	0x0004
        /*0022*/ 	.short	0x0020
        /*0024*/ 	.byte	0x00, 0xf0, 0x09, 0x00


	//----- nvinfo : EIATTR_KPARAM_INFO
	.align		4
.L_31:
        /*0028*/ 	.byte	0x04, 0x17
        /*002a*/ 	.short	(.L_33 - .L_32)
.L_32:
        /*002c*/ 	.word	0x00000000
        /*0030*/ 	.short	0x0003
        /*0032*/ 	.short	0x0018
        /*0034*/ 	.byte	0x00, 0xf0, 0x21, 0x00


	//----- nvinfo : EIATTR_KPARAM_INFO
	.align		4
.L_33:
        /*0038*/ 	.byte	0x04, 0x17
        /*003a*/ 	.short	(.L_35 - .L_34)
.L_34:
        /*003c*/ 	.word	0x00000000
        /*0040*/ 	.short	0x0002
        /*0042*/ 	.short	0x0010
        /*0044*/ 	.byte	0x00, 0xf5, 0x21, 0x00


	//----- nvinfo : EIATTR_KPARAM_INFO
	.align		4
.L_35:
        /*0048*/ 	.byte	0x04, 0x17
        /*004a*/ 	.short	(.L_37 - .L_36)
.L_36:
        /*004c*/ 	.word	0x00000000
        /*0050*/ 	.short	0x0001
        /*0052*/ 	.short	0x0008
        /*0054*/ 	.byte	0x00, 0xf0, 0x21, 0x00


	//----- nvinfo : EIATTR_KPARAM_INFO
	.align		4
.L_37:
        /*0058*/ 	.byte	0x04, 0x17
        /*005a*/ 	.short	(.L_39 - .L_38)
.L_38:
        /*005c*/ 	.word	0x00000000
        /*0060*/ 	.short	0x0000
        /*0062*/ 	.short	0x0000
        /*0064*/ 	.byte	0x00, 0xf5, 0x21, 0x00


	//----- nvinfo : EIATTR_SPARSE_MMA_MASK
	.align		4
.L_39:
        /*0068*/ 	.byte	0x03, 0x50
        /*006a*/ 	.short	0x0000


	//----- nvinfo : EIATTR_MAXREG_COUNT
	.align		4
        /*006c*/ 	.byte	0x03, 0x1b
        /*006e*/ 	.short	0x00ff


	//----- nvinfo : EIATTR_NUM_BARRIERS
	.align		4
        /*0070*/ 	.byte	0x02, 0x4c
        /*0072*/ 	.byte	0x01
	.zero		1


	//----- nvinfo : EIATTR_MERCURY_ISA_VERSION
	.align		4
        /*0074*/ 	.byte	0x03, 0x5f
        /*0076*/ 	.short	0x0101


	//----- nvinfo : EIATTR_VRC_CTA_INIT_COUNT
	.align		4
        /*0078*/ 	.byte	0x02, 0x4a
	.zero		1
	.zero		1


	//----- nvinfo : EIATTR_EXIT_INSTR_OFFSETS
	.align		4
        /*007c*/ 	.byte	0x04, 0x1c
        /*007e*/ 	.short	(.L_41 - .L_40)


	//   ....[0]....
.L_40:
        /*0080*/ 	.word	0x00000080


	//   ....[1]....
        /*0084*/ 	.word	0x000002e0


	//   ....[2]....
        /*0088*/ 	.word	0x00000cb0


	//   ....[3]....
        /*008c*/ 	.word	0x000088f0


	//   ....[4]....
        /*0090*/ 	.word	0x0000a920


	//----- nvinfo : EIATTR_CRS_STACK_SIZE
	.align		4
.L_41:
        /*0094*/ 	.byte	0x04, 0x1e
        /*0096*/ 	.short	(.L_43 - .L_42)
.L_42:
        /*0098*/ 	.word	0x00000000


	//----- nvinfo : EIATTR_CBANK_PARAM_SIZE
	.align		4
.L_43:
        /*009c*/ 	.byte	0x03, 0x19
        /*009e*/ 	.short	0x0024


	//----- nvinfo : EIATTR_PARAM_CBANK
	.align		4
        /*00a0*/ 	.byte	0x04, 0x0a
        /*00a2*/ 	.short	(.L_45 - .L_44)
	.align		4
.L_44:
        /*00a4*/ 	.word	index@(.nv.constant0._Z11swat_print0PclS_lss)
        /*00a8*/ 	.short	0x0380
        /*00aa*/ 	.short	0x0024


	//----- nvinfo : EIATTR_SW_WAR
	.align		4
.L_45:
        /*00ac*/ 	.byte	0x04, 0x36
        /*00ae*/ 	.short	(.L_47 - .L_46)
.L_46:
        /*00b0*/ 	.word	0x00000008
.L_47:


//--------------------- .nv.info._Z10swat_printPclS_lss --------------------------
	.section	.nv.info._Z10swat_printPclS_lss,"",@"SHT_CUDA_INFO"
	.sectionflags	@""
	.align	4


	//----- nvinfo : EIATTR_CUDA_API_VERSION
	.align		4
        /*0000*/ 	.byte	0x04, 0x37
        /*0002*/ 	.short	(.L_49 - .L_48)
.L_48:
        /*0004*/ 	.word	0x00000082


	//----- nvinfo : EIATTR_KPARAM_INFO
	.align		4
.L_49:
        /*0008*/ 	.byte	0x04, 0x17
        /*000a*/ 	.short	(.L_51 - .L_50)
.L_50:
        /*000c*/ 	.word	0x00000000
        /*0010*/ 	.short	0x0005
        /*0012*/ 	.short	0x0022
        /*0014*/ 	.byte	0x00, 0xf0, 0x09, 0x00


	//----- nvinfo : EIATTR_KPARAM_INFO
	.align		4
.L_51:
        /*0018*/ 	.byte	0x04, 0x17
        /*001a*/ 	.short	(.L_53 - .L_52)
.L_52:
        /*001c*/ 	.word	0x00000000
        /*0020*/ 	.short	0x0004
        /*0022*/ 	.short	0x0020
        /*0024*/ 	.byte	0x00, 0xf0, 0x09, 0x00


	//----- nvinfo : EIATTR_KPARAM_INFO
	.align		4
.L_53:
        /*0028*/ 	.byte	0x04, 0x17
        /*002a*/ 	.short	(.L_55 - .L_54)
.L_54:
        /*002c*/ 	.word	0x00000000
        /*0030*/ 	.short	0x0003
        /*0032*/ 	.short	0x0018
        /*0034*/ 	.byte	0x00, 0xf0, 0x21, 0x00


	//----- nvinfo : EIATTR_KPARAM_INFO
	.align		4
.L_55:
        /*0038*/ 	.byte	0x04, 0x17
        /*003a*/ 	.short	(.L_57 - .L_56)
.L_56:
        /*003c*/ 	.word	0x00000000
        /*0040*/ 	.short	0x0002
        /*0042*/ 	.short	0x0010
        /*0044*/ 	.byte	0x00, 0xf5, 0x21, 0x00


	//----- nvinfo : EIATTR_KPARAM_INFO
	.align		4
.L_57:
        /*0048*/ 	.byte	0x04, 0x17
        /*004a*/ 	.short	(.L_59 - .L_58)
.L_58:
        /*004c*/ 	.word	0x00000000
        /*0050*/ 	.short	0x0001
        /*0052*/ 	.short	0x0008
        /*0054*/ 	.byte	0x00, 0xf0, 0x21, 0x00


	//----- nvinfo : EIATTR_KPARAM_INFO
	.align		4
.L_59:
        /*0058*/ 	.byte	0x04, 0x17
        /*005a*/ 	.short	(.L_61 - .L_60)
.L_60:
        /*005c*/ 	.word	0x00000000
        /*0060*/ 	.short	0x0000
        /*0062*/ 	.short	0x0000
        /*0064*/ 	.byte	0x00, 0xf5, 0x21, 0x00


	//----- nvinfo : EIATTR_SPARSE_MMA_MASK
	.align		4
.L_61:
        /*0068*/ 	.byte	0x03, 0x50
        /*006a*/ 	.short	0x0000


	//----- nvinfo : EIATTR_MAXREG_COUNT
	.align		4
        /*006c*/ 	.byte	0x03, 0x1b
        /*006e*/ 	.short	0x00ff


	//----- nvinfo : EIATTR_NUM_BARRIERS
	.align		4
        /*0070*/ 	.byte	0x02, 0x4c
        /*0072*/ 	.byte	0x01
	.zero		1


	//----- nvinfo : EIATTR_MERCURY_ISA_VERSION
	.align		4
        /*0074*/ 	.byte	0x03, 0x5f
        /*0076*/ 	.short	0x0101


	//----- nvinfo : EIATTR_VRC_CTA_INIT_COUNT
	.align		4
        /*0078*/ 	.byte	0x02, 0x4a
	.zero		1
	.zero		1


	//----- nvinfo : EIATTR_EXIT_INSTR_OFFSETS
	.align		4
        /*007c*/ 	.byte	0x04, 0x1c
        /*007e*/ 	.short	(.L_63 - .L_62)


	//   ....[0]....
.L_62:
        /*0080*/ 	.word	0x00000070


	//   ....[1]....
        /*0084*/ 	.word	0x000002f0


	//   ....[2]....
        /*0088*/ 	.word	0x00000cb0


	//   ....[3]....
        /*008c*/ 	.word	0x00004d10


	//   ....[4]....
        /*0090*/ 	.word	0x00005cf0


	//----- nvinfo : EIATTR_CRS_STACK_SIZE
	.align		4
.L_63:
        /*0094*/ 	.byte	0x04, 0x1e
        /*0096*/ 	.short	(.L_65 - .L_64)
.L_64:
        /*0098*/ 	.word	0x00000000


	//----- nvinfo : EIATTR_CBANK_PARAM_SIZE
	.align		4
.L_65:
        /*009c*/ 	.byte	0x03, 0x19
        /*009e*/ 	.short	0x0024


	//----- nvinfo : EIATTR_PARAM_CBANK
	.align		4
        /*00a0*/ 	.byte	0x04, 0x0a
        /*00a2*/ 	.short	(.L_67 - .L_66)
	.align		4
.L_66:
        /*00a4*/ 	.word	index@(.nv.constant0._Z10swat_printPclS_lss)
        /*00a8*/ 	.short	0x0380
        /*00aa*/ 	.short	0x0024


	//----- nvinfo : EIATTR_SW_WAR
	.align		4
.L_67:
        /*00ac*/ 	.byte	0x04, 0x36
        /*00ae*/ 	.short	(.L_69 - .L_68)
.L_68:
        /*00b0*/ 	.word	0x00000008
.L_69:


//--------------------- .nv.info._Z5swat6PclS_lss --------------------------
	.section	.nv.info._Z5swat6PclS_lss,"",@"SHT_CUDA_INFO"
	.sectionflags	@""
	.align	4


	//----- nvinfo : EIATTR_CUDA_API_VERSION
	.align		4
        /*0000*/ 	.byte	0x04, 0x37
        /*0002*/ 	.short	(.L_71 - .L_70)
.L_70:
        /*0004*/ 	.word	0x00000082


	//----- nvinfo : EIATTR_KPARAM_INFO
	.align		4
.L_71:
        /*0008*/ 	.byte	0x04, 0x17
        /*000a*/ 	.short	(.L_73 - .L_72)
.L_72:
        /*000c*/ 	.word	0x00000000
        /*0010*/ 	.short	0x0005
        /*0012*/ 	.short	0x0022
        /*0014*/ 	.byte	0x00, 0xf0, 0x09, 0x00


	//----- nvinfo : EIATTR_KPARAM_INFO
	.align		4
.L_73:
        /*0018*/ 	.byte	0x04, 0x17
        /*001a*/ 	.short	(.L_75 - .L_74)
.L_74:
        /*001c*/ 	.word	0x00000000
        /*0020*/ 	.short	0x0004
        /*0022*/ 	.short	0x0020
        /*0024*/ 	.byte	0x00, 0xf0, 0x09, 0x00


	//----- nvinfo : EIATTR_KPARAM_INFO
	.align		4
.L_75:
        /*0028*/ 	.byte	0x04, 0x17
        /*002a*/ 	.short	(.L_77 - .L_76)
.L_76:
        /*002c*/ 	.word	0x00000000
        /*0030*/ 	.short	0x0003
        /*0032*/ 	.short	0x0018
        /*0034*/ 	.byte	0x00, 0xf0, 0x21, 0x00


	//----- nvinfo : EIATTR_KPARAM_INFO
	.align		4
.L_77:
        /*0038*/ 	.byte	0x04, 0x17
        /*003a*/ 	.short	(.L_79 - .L_78)
.L_78:
        /*003c*/ 	.word	0x00000000
        /*0040*/ 	.short	0x0002
        /*0042*/ 	.short	0x0010
        /*0044*/ 	.byte	0x00, 0xf5, 0x21, 0x00


	//----- nvinfo : EIATTR_KPARAM_INFO
	.align		4
.L_79:
        /*0048*/ 	.byte	0x04, 0x17
        /*004a*/ 	.short	(.L_81 - .L_80)
.L_80:
        /*004c*/ 	.word	0x00000000
        /*0050*/ 	.short	0x0001
        /*0052*/ 	.short	0x0008
        /*0054*/ 	.byte	0x00, 0xf0, 0x21, 0x00


	//----- nvinfo : EIATTR_KPARAM_INFO
	.align		4
.L_81:
        /*0058*/ 	.byte	0x04, 0x17
        /*005a*/ 	.short	(.L_83 - .L_82)
.L_82:
        /*005c*/ 	.word	0x00000000
        /*0060*/ 	.short	0x0000
        /*0062*/ 	.short	0x0000
        /*0064*/ 	.byte	0x00, 0xf5, 0x21, 0x00


	//----- nvinfo : EIATTR_SPARSE_MMA_MASK
	.align		4
.L_83:
        /*0068*/ 	.byte	0x03, 0x50
        /*006a*/ 	.short	0x0000


	//----- nvinfo : EIATTR_MAXREG_COUNT
	.align		4
        /*006c*/ 	.byte	0x03, 0x1b
        /*006e*/ 	.short	0x00ff


	//----- nvinfo : EIATTR_MERCURY_ISA_VERSION
	.align		4
        /*0070*/ 	.byte	0x03, 0x5f
        /*0072*/ 	.short	0x0101


	//----- nvinfo : EIATTR_VRC_CTA_INIT_COUNT
	.align		4
        /*0074*/ 	.byte	0x02, 0x4a
	.zero		1
	.zero		1


	//----- nvinfo : EIATTR_EXIT_INSTR_OFFSETS
	.align		4
        /*0078*/ 	.byte	0x04, 0x1c
        /*007a*/ 	.short	(.L_85 - .L_84)


	//   ....[0]....
.L_84:
        /*007c*/ 	.word	0x00000b90


	//   ....[1]....
        /*0080*/ 	.word	0x00001ba0


	//----- nvinfo : EIATTR_CBANK_PARAM_SIZE
	.align		4
.L_85:
        /*0084*/ 	.byte	0x03, 0x19
        /*0086*/ 	.short	0x0024


	//----- nvinfo : EIATTR_PARAM_CBANK
	.align		4
        /*0088*/ 	.byte	0x04, 0x0a
        /*008a*/ 	.short	(.L_87 - .L_86)
	.align		4
.L_86:
        /*008c*/ 	.word	index@(.nv.constant0._Z5swat6PclS_lss)
        /*0090*/ 	.short	0x0380
        /*0092*/ 	.short	0x0024


	//----- nvinfo : EIATTR_SW_WAR
	.align		4
.L_87:
        /*0094*/ 	.byte	0x04, 0x36
        /*0096*/ 	.short	(.L_89 - .L_88)
.L_88:
        /*0098*/ 	.word	0x00000008
.L_89:


//--------------------- .nv.callgraph             --------------------------
	.section	.nv.callgraph,"",@"SHT_CUDA_CALLGRAPH"
	.align	4
	.sectionentsize	8
	.align		4
        /*0000*/ 	.word	0x00000000
	.align		4
        /*0004*/ 	.word	0xffffffff
	.align		4
        /*0008*/ 	.word	0x00000000
	.align		4
        /*000c*/ 	.word	0xfffffffe
	.align		4
        /*0010*/ 	.word	0x00000000
	.align		4
        /*0014*/ 	.word	0xfffffffd
	.align		4
        /*0018*/ 	.word	0x00000000
	.align		4
        /*001c*/ 	.word	0xfffffffc


//--------------------- .text._Z11swat_print0PclS_lss --------------------------
	.section	.text._Z11swat_print0PclS_lss,"ax",@progbits
	.align	128
        .global         _Z11swat_print0PclS_lss
        .type           _Z11swat_print0PclS_lss,@function
        .size           _Z11swat_print0PclS_lss,(.L_x_179 - _Z11swat_print0PclS_lss)
        .other          _Z11swat_print0PclS_lss,@"STO_CUDA_ENTRY STV_DEFAULT"
_Z11swat_print0PclS_lss:
.text._Z11swat_print0PclS_lss:
[----:B------:R-:W0:Y:S01]  /*0000*/  LDC R1, c[0x0][0x37c] ;  /* 0x0000df00ff017b82 */ /* 0x000e220000000800 */
[----:B------:R-:W1:Y:S01]  /*0010*/  S2R R2, SR_TID.X ;  /* 0x0000000000027919 */ /* 0x000e620000002100 */
[----:B------:R-:W1:Y:S01]  /*0020*/  LDCU.64 UR8, c[0x0][0x388] ;  /* 0x00007100ff0877ac */ /* 0x000e620008000a00 */
[----:B0-----:R-:W-:Y:S01]  /*0030*/  VIADD R1, R1, 0xfffffef8 ;  /* 0xfffffef801017836 */ /* 0x001fe20000000000 */
[----:B------:R-:W0:Y:S01]  /*0040*/  LDCU UR14, c[0x0][0x360] ;  /* 0x00006c00ff0e77ac */ /* 0x000e220008000800 */
[----:B------:R-:W2:Y:S01]  /*0050*/  LDCU.64 UR6, c[0x0][0x390] ;  /* 0x00007200ff0677ac */ /* 0x000ea20008000a00 */
[----:B-1----:R-:W-:-:S04]  /*0060*/  ISETP.GT.U32.AND P0, PT, R2, UR8, PT ;  /* 0x0000000802007c0c */ /* 0x002fc8000bf04070 */
[----:B------:R-:W-:-:S13]  /*0070*/  ISETP.GT.AND.EX P0, PT, RZ, UR9, PT, P0 ;  /* 0x00000009ff007c0c */ /* 0x000fda000bf04300 */
[----:B0-2---:R-:W-:Y:S05]  /*0080*/  @P0 EXIT ;  /* 0x000000000000094d */ /* 0x005fea0003800000 */
[----:B------:R-:W0:Y:S02]  /*0090*/  LDCU UR4, c[0x0][0x39c] ;  /* 0x00007380ff0477ac */ /* 0x000e240008000800 */
[----:B0-----:R-:W-:-:S04]  /*00a0*/  ULOP3.LUT UR4, UR4, UR9, URZ, 0xfc, !UPT ;  /* 0x0000000904047292 */ /* 0x001fc8000f8efcff */
[----:B------:R-:W-:-:S09]  /*00b0*/  UISETP.NE.U32.AND UP0, UPT, UR4, URZ, UPT ;  /* 0x000000ff0400728c */ /* 0x000fd2000bf05070 */
[----:B------:R-:W-:Y:S05]  /*00c0*/  BRA.U UP0, `(.L_x_0) ;  /* 0x0000000100547547 */ /* 0x000fea000b800000 */
[----:B------:R-:W0:Y:S01]  /*00d0*/  I2F.U32.RP R0, UR8 ;  /* 0x0000000800007d06 */ /* 0x000e220008209000 */
[----:B------:R-:W1:Y:S01]  /*00e0*/  LDC R6, c[0x0][0x398] ;  /* 0x0000e600ff067b82 */ /* 0x000e620000000800 */
[----:B------:R-:W-:-:S06]  /*00f0*/  ISETP.NE.U32.AND P2, PT, RZ, UR8, PT ;  /* 0x00000008ff007c0c */ /* 0x000fcc000bf45070 */
[----:B0-----:R-:W0:Y:S02]  /*0100*/  MUFU.RCP R0, R0 ;  /* 0x0000000000007308 */ /* 0x001e240000001000 */
[----:B0-----:R-:W-:-:S06]  /*0110*/  VIADD R4, R0, 0xffffffe ;  /* 0x0ffffffe00047836 */ /* 0x001fcc0000000000 */
[----:B------:R0:W2:Y:S02]  /*0120*/  F2I.FTZ.U32.TRUNC.NTZ R5, R4 ;  /* 0x0000000400057305 */ /* 0x0000a4000021f000 */
[----:B0-----:R-:W-:Y:S02]  /*0130*/  IMAD.MOV.U32 R4, RZ, RZ, RZ ;  /* 0x000000ffff047224 */ /* 0x001fe400078e00ff */
[----:B--2---:R-:W-:-:S04]  /*0140*/  IMAD.MOV R3, RZ, RZ, -R5 ;  /* 0x000000ffff037224 */ /* 0x004fc800078e0a05 */
[----:B------:R-:W-:-:S04]  /*0150*/  IMAD R3, R3, UR8, RZ ;  /* 0x0000000803037c24 */ /* 0x000fc8000f8e02ff */
[----:B------:R-:W-:-:S06]  /*0160*/  IMAD.HI.U32 R5, R5, R3, R4 ;  /* 0x0000000305057227 */ /* 0x000fcc00078e0004 */
[----:B-1----:R-:W-:-:S04]  /*0170*/  IMAD.HI.U32 R4, R5, R6, RZ ;  /* 0x0000000605047227 */ /* 0x002fc800078e00ff */
[----:B------:R-:W-:Y:S02]  /*0180*/  IMAD.MOV R3, RZ, RZ, -R4 ;  /* 0x000000ffff037224 */ /* 0x000fe400078e0a04 */
[----:B------:R-:W-:Y:S02]  /*0190*/  IMAD.MOV.U32 R5, RZ, RZ, RZ ;  /* 0x000000ffff057224 */ /* 0x000fe400078e00ff */
[----:B------:R-:W-:-:S05]  /*01a0*/  IMAD R0, R3, UR8, R6 ;  /* 0x0000000803007c24 */ /* 0x000fca000f8e0206 */
[----:B------:R-:W-:-:S13]  /*01b0*/  ISETP.GE.U32.AND P0, PT, R0, UR8, PT ;  /* 0x0000000800007c0c */ /* 0x000fda000bf06070 */
[----:B------:R-:W-:Y:S02]  /*01c0*/  @P0 VIADD R0, R0, -UR8 ;  /* 0x8000000800000c36 */ /* 0x000fe40008000000 */
[----:B------:R-:W-:-:S03]  /*01d0*/  @P0 VIADD R4, R4, 0x1 ;  /* 0x0000000104040836 */ /* 0x000fc60000000000 */
[----:B------:R-:W-:-:S13]  /*01e0*/  ISETP.GE.U32.AND P1, PT, R0, UR8, PT ;  /* 0x0000000800007c0c */ /* 0x000fda000bf26070 */
[----:B------:R-:W-:Y:S01]  /*01f0*/  @P1 VIADD R4, R4, 0x1 ;  /* 0x0000000104041836 */ /* 0x000fe20000000000 */
[----:B------:R-:W-:Y:S01]  /*0200*/  @!P2 LOP3.LUT R4, RZ, UR8, RZ, 0x33, !PT ;  /* 0x00000008ff04ac12 */ /* 0x000fe2000f8e33ff */
[----:B------:R-:W-:Y:S06]  /*0210*/  BRA `(.L_x_1) ;  /* 0x0000000000107947 */ /* 0x000fec0003800000 */
.L_x_0:
[----:B------:R-:W-:-:S07]  /*0220*/  MOV R0, 0x240 ;  /* 0x0000024000007802 */ /* 0x000fce0000000f00 */
[----:B------:R-:W-:Y:S05]  /*0230*/  CALL.REL.NOINC `($__internal_0_$__cuda_sm20_div_s64) ;  /* 0x000000a400bc7944 */ /* 0x000fea0003c00000 */
[----:B------:R-:W-:Y:S02]  /*0240*/  IMAD.MOV.U32 R4, RZ, RZ, R3 ;  /* 0x000000ffff047224 */ /* 0x000fe400078e0003 */
[----:B------:R-:W-:-:S07]  /*0250*/  IMAD.MOV.U32 R5, RZ, RZ, R6 ;  /* 0x000000ffff057224 */ /* 0x000fce00078e0006 */
.L_x_1:
[----:B------:R-:W-:Y:S01]  /*0260*/  S2UR UR4, SR_CTAID.X ;  /* 0x00000000000479c3 */ /* 0x000fe20000002500 */
[----:B------:R-:W0:Y:S01]  /*0270*/  LDCU UR8, c[0x0][0x370] ;  /* 0x00006e00ff0877ac */ /* 0x000e220008000800 */
[----:B------:R-:W-:-:S06]  /*0280*/  UMOV UR5, URZ ;  /* 0x000000ff00057c82 */ /* 0x000fcc0008000000 */
[----:B------:R-:W0:Y:S02]  /*0290*/  S2UR UR9, SR_CTAID.Y ;  /* 0x00000000000979c3 */ /* 0x000e240000002600 */
[----:B0-----:R-:W-:-:S06]  /*02a0*/  UIMAD.WIDE.U32 UR4, UR8, UR9, UR4 ;  /* 0x00000009080472a5 */ /* 0x001fcc000f8e0004 */
[----:B------:R-:W-:Y:S01]  /*02b0*/  IMAD.U32 R3, RZ, RZ, UR5 ;  /* 0x00000005ff037e24 */ /* 0x000fe2000f8e00ff */
[----:B------:R-:W-:-:S04]  /*02c0*/  ISETP.LE.U32.AND P0, PT, R4, UR4, PT ;  /* 0x0000000404007c0c */ /* 0x000fc8000bf03070 */
[----:B------:R-:W-:-:S13]  /*02d0*/  ISETP.GE.AND.EX P0, PT, R3, R5, PT, P0 ;  /* 0x000000050300720c */ /* 0x000fda0003f06300 */
[----:B------:R-:W-:Y:S05]  /*02e0*/  @P0 EXIT ;  /* 0x000000000000094d */ /* 0x000fea0003800000 */
[----:B------:R-:W0:Y:S01]  /*02f0*/  LDCU.64 UR10, c[0x0][0x388] ;  /* 0x00007100ff0a77ac */ /* 0x000e220008000a00 */
[----:B------:R-:W-:Y:S01]  /*0300*/  BSSY.RECONVERGENT B0, `(.L_x_2) ;  /* 0x0000096000007945 */ /* 0x000fe20003800200 */
[----:B------:R-:W1:Y:S01]  /*0310*/  LDCU.64 UR12, c[0x0][0x358] ;  /* 0x00006b00ff0c77ac */ /* 0x000e620008000a00 */
[----:B------:R-:W2:Y:S01]  /*0320*/  LDCU.64 UR8, c[0x0][0x380] ;  /* 0x00007000ff0877ac */ /* 0x000ea20008000a00 */
[----:B------:R-:W3:Y:S01]  /*0330*/  LDCU.128 UR16, c[0x0][0x380] ;  /* 0x00007000ff1077ac */ /* 0x000ee20008000c00 */
[----:B------:R-:W-:Y:S01]  /*0340*/  UMOV UR4, URZ ;  /* 0x000000ff00047c82 */ /* 0x000fe20008000000 */
[----:B0-----:R-:W-:-:S04]  /*0350*/  ISETP.GE.U32.AND P0, PT, R2, UR10, PT ;  /* 0x0000000a02007c0c */ /* 0x001fc8000bf06070 */
[----:B------:R-:W-:-:S13]  /*0360*/  ISETP.GE.U32.AND.EX P0, PT, RZ, UR11, PT, P0 ;  /* 0x0000000bff007c0c */ /* 0x000fda000bf06100 */
[----:B-123--:R-:W-:Y:S05]  /*0370*/  @P0 BRA `(.L_x_3) ;  /* 0x0000000800380947 */ /* 0x00efea0003800000 */
[----:B------:R-:W-:Y:S01]  /*0380*/  IADD3 R6, P1, PT, R2, UR14, RZ ;  /* 0x0000000e02067c10 */ /* 0x000fe2000ff3e0ff */
[----:B------:R-:W-:Y:S03]  /*0390*/  BSSY.RECONVERGENT B1, `(.L_x_4) ;  /* 0x0000027000017945 */ /* 0x000fe60003800200 */
[C---:B------:R-:W-:Y:S01]  /*03a0*/  ISETP.GE.U32.AND P0, PT, R6.reuse, UR10, PT ;  /* 0x0000000a06007c0c */ /* 0x040fe2000bf06070 */
[----:B------:R-:W-:Y:S01]  /*03b0*/  IMAD.X R4, RZ, RZ, RZ, P1 ;  /* 0x000000ffff047224 */ /* 0x000fe200008e06ff */
[----:B------:R-:W-:-:S04]  /*03c0*/  ISETP.GT.U32.AND P1, PT, R6, UR10, PT ;  /* 0x0000000a06007c0c */ /* 0x000fc8000bf24070 */
[C---:B------:R-:W-:Y:S02]  /*03d0*/  ISETP.GE.U32.AND.EX P0, PT, R4.reuse, UR11, PT, P0 ;  /* 0x0000000b04007c0c */ /* 0x040fe4000bf06100 */
[----:B------:R-:W-:Y:S02]  /*03e0*/  ISETP.GT.U32.AND.EX P1, PT, R4, UR11, PT, P1 ;  /* 0x0000000b04007c0c */ /* 0x000fe4000bf24110 */
[----:B------:R-:W-:Y:S02]  /*03f0*/  SEL R0, RZ, 0x1, P0 ;  /* 0x00000001ff007807 */ /* 0x000fe40000000000 */
[----:B------:R-:W-:Y:S02]  /*0400*/  SEL R3, R6, UR10, P1 ;  /* 0x0000000a06037c07 */ /* 0x000fe40008800000 */
[----:B------:R-:W-:Y:S02]  /*0410*/  SEL R7, R4, UR11, P1 ;  /* 0x0000000b04077c07 */ /* 0x000fe40008800000 */
[----:B------:R-:W-:-:S04]  /*0420*/  IADD3 R6, P0, P1, R3, -R6, -R0 ;  /* 0x8000000603067210 */ /* 0x000fc8000791e800 */
[----:B------:R-:W-:-:S04]  /*0430*/  IADD3.X R7, PT, PT, R7, -0x1, ~R4, P0, P1 ;  /* 0xffffffff07077810 */ /* 0x000fc800007e2c04 */
[----:B------:R-:W-:-:S13]  /*0440*/  ISETP.NE.U32.AND P0, PT, R7, RZ, PT ;  /* 0x000000ff0700720c */ /* 0x000fda0003f05070 */
[----:B------:R-:W-:Y:S05]  /*0450*/  @P0 BRA `(.L_x_5) ;  /* 0x0000000000500947 */ /* 0x000fea0003800000 */
[----:B------:R-:W0:Y:S01]  /*0460*/  I2F.U32.RP R3, UR14 ;  /* 0x0000000e00037d06 */ /* 0x000e220008209000 */
[----:B------:R-:W-:-:S07]  /*0470*/  ISETP.NE.U32.AND P2, PT, RZ, UR14, PT ;  /* 0x0000000eff007c0c */ /* 0x000fce000bf45070 */
[----:B0-----:R-:W0:Y:S02]  /*0480*/  MUFU.RCP R3, R3 ;  /* 0x0000000300037308 */ /* 0x001e240000001000 */
[----:B0-----:R-:W-:-:S06]  /*0490*/  VIADD R4, R3, 0xffffffe ;  /* 0x0ffffffe03047836 */ /* 0x001fcc0000000000 */
[----:B------:R0:W1:Y:S02]  /*04a0*/  F2I.FTZ.U32.TRUNC.NTZ R5, R4 ;  /* 0x0000000400057305 */ /* 0x000064000021f000 */
[----:B0-----:R-:W-:Y:S02]  /*04b0*/  IMAD.MOV.U32 R4, RZ, RZ, RZ ;  /* 0x000000ffff047224 */ /* 0x001fe400078e00ff */
[----:B-1----:R-:W-:-:S04]  /*04c0*/  IMAD.MOV R7, RZ, RZ, -R5 ;  /* 0x000000ffff077224 */ /* 0x002fc800078e0a05 */
[----:B------:R-:W-:-:S04]  /*04d0*/  IMAD R7, R7, UR14, RZ ;  /* 0x0000000e07077c24 */ /* 0x000fc8000f8e02ff */
[----:B------:R-:W-:-:S06]  /*04e0*/  IMAD.HI.U32 R5, R5, R7, R4 ;  /* 0x0000000705057227 */ /* 0x000fcc00078e0004 */
[----:B------:R-:W-:-:S04]  /*04f0*/  IMAD.HI.U32 R4, R5, R6, RZ ;  /* 0x0000000605047227 */ /* 0x000fc800078e00ff */
[----:B------:R-:W-:-:S04]  /*0500*/  IMAD.MOV R5, RZ, RZ, -R4 ;  /* 0x000000ffff057224 */ /* 0x000fc800078e0a04 */
[----:B------:R-:W-:-:S05]  /*0510*/  IMAD R5, R5, UR14, R6 ;  /* 0x0000000e05057c24 */ /* 0x000fca000f8e0206 */
[----:B------:R-:W-:-:S13]  /*0520*/  ISETP.GE.U32.AND P0, PT, R5, UR14, PT ;  /* 0x0000000e05007c0c */ /* 0x000fda000bf06070 */
[----:B------:R-:W-:Y:S02]  /*0530*/  @P0 VIADD R5, R5, -UR14 ;  /* 0x8000000e05050c36 */ /* 0x000fe40008000000 */
[----:B------:R-:W-:-:S03]  /*0540*/  @P0 VIADD R4, R4, 0x1 ;  /* 0x0000000104040836 */ /* 0x000fc60000000000 */
[----:B------:R-:W-:Y:S01]  /*0550*/  ISETP.GE.U32.AND P1, PT, R5, UR14, PT ;  /* 0x0000000e05007c0c */ /* 0x000fe2000bf26070 */
[----:B------:R-:W-:-:S12]  /*0560*/  IMAD.MOV.U32 R5, RZ, RZ, RZ ;  /* 0x000000ffff057224 */ /* 0x000fd800078e00ff */
[----:B------:R-:W-:Y:S01]  /*0570*/  @P1 VIADD R4, R4, 0x1 ;  /* 0x0000000104041836 */ /* 0x000fe20000000000 */
[----:B------:R-:W-:Y:S01]  /*0580*/  @!P2 LOP3.LUT R4, RZ, UR14, RZ, 0x33, !PT ;  /* 0x0000000eff04ac12 */ /* 0x000fe2000f8e33ff */
[----:B------:R-:W-:Y:S06]  /*0590*/  BRA `(.L_x_6) ;  /* 0x0000000000187947 */ /* 0x000fec0003800000 */
.L_x_5:
[----:B------:R-:W-:Y:S01]  /*05a0*/  IMAD.MOV.U32 R3, RZ, RZ, R6 ;  /* 0x000000ffff037224 */ /* 0x000fe200078e0006 */
[----:B------:R-:W-:Y:S01]  /*05b0*/  MOV R4, 0x5e0 ;  /* 0x000005e000047802 */ /* 0x000fe20000000f00 */
[----:B------:R-:W-:-:S07]  /*05c0*/  IMAD.U32 R6, RZ, RZ, UR14 ;  /* 0x0000000eff067e24 */ /* 0x000fce000f8e00ff */
[----:B------:R-:W-:Y:S05]  /*05d0*/  CALL.REL.NOINC `($__internal_1_$__cuda_sm20_div_u64) ;  /* 0x000000a8002c7944 */ /* 0x000fea0003c00000 */
[----:B------:R-:W-:Y:S02]  /*05e0*/  IMAD.MOV.U32 R4, RZ, RZ, R3 ;  /* 0x000000ffff047224 */ /* 0x000fe400078e0003 */
[----:B------:R-:W-:-:S07]  /*05f0*/  IMAD.MOV.U32 R5, RZ, RZ, R8 ;  /* 0x000000ffff057224 */ /* 0x000fce00078e0008 */
.L_x_6:
[----:B------:R-:W-:Y:S05]  /*0600*/  BSYNC.RECONVERGENT B1 ;  /* 0x0000000000017941 */ /* 0x000fea0003800200 */
.L_x_4:
[----:B------:R-:W-:Y:S01]  /*0610*/  IADD3 R6, P0, PT, R4, R0, RZ ;  /* 0x0000000004067210 */ /* 0x000fe20007f1e0ff */
[----:B------:R-:W-:Y:S01]  /*0620*/  BSSY.RECONVERGENT B1, `(.L_x_7) ;  /* 0x0000029000017945 */ /* 0x000fe20003800200 */
[----:B------:R-:W-:Y:S02]  /*0630*/  IMAD.MOV.U32 R3, RZ, RZ, RZ ;  /* 0x000000ffff037224 */ /* 0x000fe400078e00ff */
[C---:B------:R-:W-:Y:S01]  /*0640*/  LOP3.LUT R0, R6.reuse, 0x3, RZ, 0xc0, !PT ;  /* 0x0000000306007812 */ /* 0x040fe200078ec0ff */
[----:B------:R-:W-:Y:S01]  /*0650*/  IMAD.X R4, RZ, RZ, R5, P0 ;  /* 0x000000ffff047224 */ /* 0x000fe200000e0605 */
[----:B------:R-:W-:Y:S02]  /*0660*/  ISETP.GE.U32.AND P0, PT, R6, 0x3, PT ;  /* 0x000000030600780c */ /* 0x000fe40003f06070 */
[----:B------:R-:W-:Y:S01]  /*0670*/  ISETP.NE.U32.AND P1, PT, R0, 0x3, PT ;  /* 0x000000030000780c */ /* 0x000fe20003f25070 */
[----:B------:R-:W-:Y:S01]  /*0680*/  IMAD.MOV.U32 R0, RZ, RZ, R2 ;  /* 0x000000ffff007224 */ /* 0x000fe200078e0002 */
[----:B------:R-:W-:-:S02]  /*0690*/  ISETP.GE.U32.AND.EX P0, PT, R4, RZ, PT, P0 ;  /* 0x000000ff0400720c */ /* 0x000fc40003f06100 */
[----:B------:R-:W-:-:S13]  /*06a0*/  ISETP.NE.AND.EX P1, PT, RZ, RZ, PT, P1 ;  /* 0x000000ffff00720c */ /* 0x000fda0003f25310 */
[----:B------:R-:W-:Y:S05]  /*06b0*/  @!P1 BRA `(.L_x_8) ;  /* 0x00000000007c9947 */ /* 0x000fea0003800000 */
[----:B------:R-:W0:Y:S01]  /*06c0*/  S2R R11, SR_CgaCtaId ;  /* 0x00000000000b7919 */ /* 0x000e220000008800 */
[----:B------:R-:W-:Y:S01]  /*06d0*/  MOV R0, 0x400 ;  /* 0x0000040000007802 */ /* 0x000fe20000000f00 */
[----:B------:R-:W-:Y:S02]  /*06e0*/  IMAD.MOV.U32 R12, RZ, RZ, RZ ;  /* 0x000000ffff0c7224 */ /* 0x000fe400078e00ff */
[----:B------:R-:W-:Y:S02]  /*06f0*/  IMAD.MOV.U32 R14, RZ, RZ, RZ ;  /* 0x000000ffff0e7224 */ /* 0x000fe400078e00ff */
[C---:B------:R-:W-:Y:S02]  /*0700*/  VIADD R3, R0.reuse, 0x202 ;  /* 0x0000020200037836 */ /* 0x040fe40000000000 */
[----:B------:R-:W-:Y:S01]  /*0710*/  VIADD R4, R0, 0x404 ;  /* 0x0000040400047836 */ /* 0x000fe20000000000 */
[C---:B0-----:R-:W-:Y:S01]  /*0720*/  LEA R7, R11.reuse, R0, 0x18 ;  /* 0x000000000b077211 */ /* 0x041fe200078ec0ff */
[----:B------:R-:W-:Y:S01]  /*0730*/  IMAD.MOV.U32 R0, RZ, RZ, R2 ;  /* 0x000000ffff007224 */ /* 0x000fe200078e0002 */
[C---:B------:R-:W-:Y:S01]  /*0740*/  LEA R9, R11.reuse, R3, 0x18 ;  /* 0x000000030b097211 */ /* 0x040fe200078ec0ff */
[----:B------:R-:W-:Y:S01]  /*0750*/  IMAD.MOV.U32 R3, RZ, RZ, RZ ;  /* 0x000000ffff037224 */ /* 0x000fe200078e00ff */
[----:B------:R-:W-:Y:S01]  /*0760*/  LEA R11, R11, R4, 0x18 ;  /* 0x000000040b0b7211 */ /* 0x000fe200078ec0ff */
[----:B------:R-:W-:-:S05]  /*0770*/  VIADD R4, R6, 0x1 ;  /* 0x0000000106047836 */ /* 0x000fca0000000000 */
[----:B------:R-:W-:-:S07]  /*0780*/  LOP3.LUT R15, R4, 0x3, RZ, 0xc0, !PT ;  /* 0x00000003040f7812 */ /* 0x000fce00078ec0ff */
.L_x_9:
[----:B0-----:R-:W-:-:S04]  /*0790*/  IADD3 R4, P1, PT, R0, UR8, RZ ;  /* 0x0000000800047c10 */ /* 0x001fc8000ff3e0ff */
[----:B------:R-:W-:-:S05]  /*07a0*/  IADD3.X R5, PT, PT, R3, UR9, RZ, P1, !PT ;  /* 0x0000000903057c10 */ /* 0x000fca0008ffe4ff */
[----:B------:R-:W2:Y:S01]  /*07b0*/  LDG.E.U8 R4, desc[UR12][R4.64] ;  /* 0x0000000c04047981 */ /* 0x000ea2000c1e1100 */
[----:B------:R-:W-:Y:S01]  /*07c0*/  IMAD R6, R0, 0x2, R7 ;  /* 0x0000000200067824 */ /* 0x000fe200078e0207 */
[----:B------:R-:W-:Y:S01]  /*07d0*/  IADD3 R12, P1, PT, R12, 0x1, RZ ;  /* 0x000000010c0c7810 */ /* 0x000fe20007f3e0ff */
[C---:B------:R-:W-:Y:S02]  /*07e0*/  IMAD R8, R0.reuse, 0x2, R9 ;  /* 0x0000000200087824 */ /* 0x040fe400078e0209 */
[C---:B------:R-:W-:Y:S01]  /*07f0*/  IMAD R10, R0.reuse, 0x2, R11 ;  /* 0x00000002000a7824 */ /* 0x040fe200078e020b */
[----:B------:R0:W-:Y:S01]  /*0800*/  STS.U16 [R6], RZ ;  /* 0x000000ff06007388 */ /* 0x0001e20000000400 */
[----:B------:R-:W-:Y:S01]  /*0810*/  IMAD.IADD R13, R1, 0x1, R0 ;  /* 0x00000001010d7824 */ /* 0x000fe200078e0200 */
[----:B------:R-:W-:Y:S01]  /*0820*/  IADD3 R0, P2, PT, R0, UR14, RZ ;  /* 0x0000000e00007c10 */ /* 0x000fe2000ff5e0ff */
[----:B------:R-:W-:Y:S01]  /*0830*/  IMAD.X R14, RZ, RZ, R14, P1 ;  /* 0x000000ffff0e7224 */ /* 0x000fe200008e060e */
[----:B------:R0:W-:Y:S01]  /*0840*/  STS.U16 [R8], RZ ;  /* 0x000000ff08007388 */ /* 0x0001e20000000400 */
[----:B------:R-:W-:-:S02]  /*0850*/  ISETP.NE.U32.AND P1, PT, R12, R15, PT ;  /* 0x0000000f0c00720c */ /* 0x000fc40003f25070 */
[----:B------:R-:W-:Y:S01]  /*0860*/  IMAD.X R3, RZ, RZ, R3, P2 ;  /* 0x000000ffff037224 */ /* 0x000fe200010e0603 */
[----:B------:R0:W-:Y:S01]  /*0870*/  STS.U16 [R10], RZ ;  /* 0x000000ff0a007388 */ /* 0x0001e20000000400 */
[----:B------:R-:W-:-:S03]  /*0880*/  ISETP.NE.AND.EX P1, PT, R14, RZ, PT, P1 ;  /* 0x000000ff0e00720c */ /* 0x000fc60003f25310 */
[----:B--2---:R0:W-:Y:S10]  /*0890*/  STL.U8 [R13], R4 ;  /* 0x000000040d007387 */ /* 0x0041f40000100000 */
[----:B------:R-:W-:Y:S05]  /*08a0*/  @P1 BRA `(.L_x_9) ;  /* 0xfffffffc00b81947 */ /* 0x000fea000383ffff */
.L_x_8:
[----:B------:R-:W-:Y:S05]  /*08b0*/  BSYNC.RECONVERGENT B1 ;  /* 0x0000000000017941 */ /* 0x000fea0003800200 */
.L_x_7:
[----:B------:R-:W-:Y:S05]  /*08c0*/  @!P0 BRA `(.L_x_3) ;  /* 0x0000000000e48947 */ /* 0x000fea0003800000 */
[----:B0-----:R-:W0:Y:S01]  /*08d0*/  S2R R4, SR_CgaCtaId ;  /* 0x0000000000047919 */ /* 0x001e220000008800 */
[----:B------:R-:W-:-:S05]  /*08e0*/  MOV R5, 0x400 ;  /* 0x0000040000057802 */ /* 0x000fca0000000f00 */
[C---:B------:R-:W-:Y:S02]  /*08f0*/  VIADD R7, R5.reuse, 0x202 ;  /* 0x0000020205077836 */ /* 0x040fe40000000000 */
[----:B------:R-:W-:Y:S01]  /*0900*/  VIADD R9, R5, 0x404 ;  /* 0x0000040405097836 */ /* 0x000fe20000000000 */
[C---:B0-----:R-:W-:Y:S02]  /*0910*/  LEA R5, R4.reuse, R5, 0x18 ;  /* 0x0000000504057211 */ /* 0x041fe400078ec0ff */
[C---:B------:R-:W-:Y:S02]  /*0920*/  LEA R19, R4.reuse, R7, 0x18 ;  /* 0x0000000704137211 */ /* 0x040fe400078ec0ff */
[----:B------:R-:W-:-:S07]  /*0930*/  LEA R21, R4, R9, 0x18 ;  /* 0x0000000904157211 */ /* 0x000fce00078ec0ff */
.L_x_10:
[----:B-1----:R-:W-:-:S04]  /*0940*/  IADD3 R12, P0, PT, R0, UR16, RZ ;  /* 0x00000010000c7c10 */ /* 0x002fc8000ff1e0ff */
[----:B------:R-:W-:Y:S02]  /*0950*/  IADD3.X R13, PT, PT, R3, UR17, RZ, P0, !PT ;  /* 0x00000011030d7c10 */ /* 0x000fe400087fe4ff */
[----:B------:R-:W-:-:S03]  /*0960*/  IADD3 R6, P0, PT, R12, UR14, RZ ;  /* 0x0000000e0c067c10 */ /* 0x000fc6000ff1e0ff */
[----:B------:R-:W2:Y:S02]  /*0970*/  LDG.E.U8 R12, desc[UR12][R12.64] ;  /* 0x0000000c0c0c7981 */ /* 0x000ea4000c1e1100 */
[----:B------:R-:W-:Y:S01]  /*0980*/  IMAD.X R7, RZ, RZ, R13, P0 ;  /* 0x000000ffff077224 */ /* 0x000fe200000e060d */
[----:B------:R-:W-:-:S04]  /*0990*/  IADD3 R8, P0, PT, R6, UR14, RZ ;  /* 0x0000000e06087c10 */ /* 0x000fc8000ff1e0ff */
[----:B------:R0:W3:Y:S01]  /*09a0*/  LDG.E.U8 R6, desc[UR12][R6.64] ;  /* 0x0000000c06067981 */ /* 0x0000e2000c1e1100 */
[----:B------:R-:W-:Y:S01]  /*09b0*/  IMAD.X R9, RZ, RZ, R7, P0 ;  /* 0x000000ffff097224 */ /* 0x000fe200000e0607 */
[----:B------:R-:W-:-:S05]  /*09c0*/  IADD3 R10, P0, PT, R8, UR14, RZ ;  /* 0x0000000e080a7c10 */ /* 0x000fca000ff1e0ff */
[----:B------:R-:W-:Y:S02]  /*09d0*/  IMAD.X R11, RZ, RZ, R9, P0 ;  /* 0x000000ffff0b7224 */ /* 0x000fe400000e0609 */
[----:B------:R1:W4:Y:S04]  /*09e0*/  LDG.E.U8 R9, desc[UR12][R8.64] ;  /* 0x0000000c08097981 */ /* 0x000328000c1e1100 */
[----:B------:R5:W4:Y:S01]  /*09f0*/  LDG.E.U8 R14, desc[UR12][R10.64] ;  /* 0x0000000c0a0e7981 */ /* 0x000b22000c1e1100 */
[----:B------:R-:W0:Y:S08]  /*0a00*/  LDC R20, c[0x0][0x360] ;  /* 0x0000d800ff147b82 */ /* 0x000e300000000800 */
[----:B------:R-:W5:Y:S01]  /*0a10*/  LDC R22, c[0x0][0x360] ;  /* 0x0000d800ff167b82 */ /* 0x000f620000000800 */
[----:B------:R-:W-:-:S02]  /*0a20*/  IMAD R15, R0, 0x2, R5 ;  /* 0x00000002000f7824 */ /* 0x000fc400078e0205 */
[C---:B------:R-:W-:Y:S02]  /*0a30*/  IMAD R16, R0.reuse, 0x2, R19 ;  /* 0x0000000200107824 */ /* 0x040fe400078e0213 */
[----:B------:R-:W-:Y:S02]  /*0a40*/  IMAD R17, R0, 0x2, R21 ;  /* 0x0000000200117824 */ /* 0x000fe400078e0215 */
[----:B------:R-:W-:Y:S01]  /*0a50*/  IMAD.IADD R23, R1, 0x1, R0 ;  /* 0x0000000101177824 */ /* 0x000fe200078e0200 */
[----:B------:R5:W-:Y:S01]  /*0a60*/  STS.U16 [R15], RZ ;  /* 0x000000ff0f007388 */ /* 0x000be20000000400 */
[C---:B0-----:R-:W-:Y:S02]  /*0a70*/  IMAD R4, R20.reuse, 0x2, R15 ;  /* 0x0000000214047824 */ /* 0x041fe400078e020f */
[C---:B------:R-:W-:Y:S02]  /*0a80*/  IMAD R7, R20.reuse, 0x2, R16 ;  /* 0x0000000214077824 */ /* 0x040fe400078e0210 */
[C---:B-1----:R-:W-:Y:S01]  /*0a90*/  IMAD R8, R20.reuse, 0x2, R17 ;  /* 0x0000000214087824 */ /* 0x042fe200078e0211 */
[----:B------:R0:W-:Y:S01]  /*0aa0*/  STS.U16 [R16], RZ ;  /* 0x000000ff10007388 */ /* 0x0001e20000000400 */
[----:B-----5:R-:W-:-:S02]  /*0ab0*/  IMAD R10, R20, 0x2, R4 ;  /* 0x00000002140a7824 */ /* 0x020fc400078e0204 */
[C---:B------:R-:W-:Y:S01]  /*0ac0*/  IMAD R11, R20.reuse, 0x2, R7 ;  /* 0x00000002140b7824 */ /* 0x040fe200078e0207 */
[----:B------:R1:W-:Y:S01]  /*0ad0*/  STS.U16 [R17], RZ ;  /* 0x000000ff11007388 */ /* 0x0003e20000000400 */
[----:B------:R-:W-:Y:S02]  /*0ae0*/  VIADD R18, R23, UR14 ;  /* 0x0000000e17127c36 */ /* 0x000fe40008000000 */
[C---:B------:R-:W-:Y:S01]  /*0af0*/  IMAD R13, R20.reuse, 0x2, R8 ;  /* 0x00000002140d7824 */ /* 0x040fe200078e0208 */
[----:B------:R-:W-:Y:S01]  /*0b00*/  STS.U16 [R4], RZ ;  /* 0x000000ff04007388 */ /* 0x000fe20000000400 */
[C---:B------:R-:W-:Y:S02]  /*0b10*/  IMAD R15, R20.reuse, 0x2, R10 ;  /* 0x00000002140f7824 */ /* 0x040fe400078e020a */
[C---:B0-----:R-:W-:Y:S01]  /*0b20*/  IMAD R16, R20.reuse, 0x2, R11 ;  /* 0x0000000214107824 */ /* 0x041fe200078e020b */
[----:B------:R0:W-:Y:S01]  /*0b30*/  STS.U16 [R7], RZ ;  /* 0x000000ff07007388 */ /* 0x0001e20000000400 */
[----:B-1----:R-:W-:Y:S01]  /*0b40*/  IMAD R17, R20, 0x2, R13 ;  /* 0x0000000214117824 */ /* 0x002fe200078e020d */
[----:B------:R-:W-:-:S02]  /*0b50*/  LEA R0, P0, R22, R0, 0x2 ;  /* 0x0000000016007211 */ /* 0x000fc400078010ff */
[----:B------:R1:W-:Y:S04]  /*0b60*/  STS.U16 [R8], RZ ;  /* 0x000000ff08007388 */ /* 0x0003e80000000400 */
[----:B------:R1:W-:Y:S01]  /*0b70*/  STS.U16 [R10], RZ ;  /* 0x000000ff0a007388 */ /* 0x0003e20000000400 */
[----:B0-----:R-:W-:-:S03]  /*0b80*/  VIADD R7, R18, UR14 ;  /* 0x0000000e12077c36 */ /* 0x001fc60008000000 */
[----:B------:R1:W-:Y:S01]  /*0b90*/  STS.U16 [R11], RZ ;  /* 0x000000ff0b007388 */ /* 0x0003e20000000400 */
[----:B------:R-:W-:-:S03]  /*0ba0*/  LEA.HI.X R3, R22, R3, RZ, 0x2, P0 ;  /* 0x0000000316037211 */ /* 0x000fc600000f14ff */
[----:B------:R1:W-:Y:S01]  /*0bb0*/  STS.U16 [R13], RZ ;  /* 0x000000ff0d007388 */ /* 0x0003e20000000400 */
[----:B------:R-:W-:-:S03]  /*0bc0*/  ISETP.GE.U32.AND P0, PT, R0, UR18, PT ;  /* 0x0000001200007c0c */ /* 0x000fc6000bf06070 */
[----:B------:R1:W-:Y:S04]  /*0bd0*/  STS.U16 [R15], RZ ;  /* 0x000000ff0f007388 */ /* 0x0003e80000000400 */
[----:B------:R1:W-:Y:S04]  /*0be0*/  STS.U16 [R16], RZ ;  /* 0x000000ff10007388 */ /* 0x0003e80000000400 */
[----:B------:R1:W-:Y:S01]  /*0bf0*/  STS.U16 [R17], RZ ;  /* 0x000000ff11007388 */ /* 0x0003e20000000400 */
[----:B------:R-:W-:-:S03]  /*0c00*/  ISETP.GE.AND.EX P0, PT, R3, UR19, PT, P0 ;  /* 0x0000001303007c0c */ /* 0x000fc6000bf06300 */
[----:B--2---:R1:W-:Y:S04]  /*0c10*/  STL.U8 [R23], R12 ;  /* 0x0000000c17007387 */ /* 0x0043e80000100000 */
[----:B---3--:R1:W-:Y:S04]  /*0c20*/  STL.U8 [R23+UR14], R6 ;  /* 0x0000000617007987 */ /* 0x0083e8000810000e */
[----:B----4-:R1:W-:Y:S04]  /*0c30*/  STL.U8 [R18+UR14], R9 ;  /* 0x0000000912007987 */ /* 0x0103e8000810000e */
[----:B------:R1:W-:Y:S01]  /*0c40*/  STL.U8 [R7+UR14], R14 ;  /* 0x0000000e07007987 */ /* 0x0003e2000810000e */
[----:B------:R-:W-:Y:S05]  /*0c50*/  @!P0 BRA `(.L_x_10) ;  /* 0xfffffffc00388947 */ /* 0x000fea000383ffff */
.L_x_3:
[----:B------:R-:W-:Y:S05]  /*0c60*/  BSYNC.RECONVERGENT B0 ;  /* 0x0000000000007941 */ /* 0x000fea0003800200 */
.L_x_2:
[----:B------:R-:W2:Y:S01]  /*0c70*/  LDCU.64 UR20, c[0x0][0x388] ;  /* 0x00007100ff1477ac */ /* 0x000ea20008000a00 */
[----:B------:R-:W-:Y:S01]  /*0c80*/  BAR.SYNC.DEFER_BLOCKING 0x0 ;  /* 0x0000000000007b1d */ /* 0x000fe20000010000 */
[----:B--2---:R-:W-:-:S04]  /*0c90*/  ISETP.NE.U32.AND P0, PT, RZ, UR20, PT ;  /* 0x00000014ff007c0c */ /* 0x004fc8000bf05070 */
[----:B------:R-:W-:-:S13]  /*0ca0*/  ISETP.NE.AND.EX P0, PT, RZ, UR21, PT, P0 ;  /* 0x00000015ff007c0c */ /* 0x000fda000bf05300 */
[----:B------:R-:W-:Y:S05]  /*0cb0*/  @!P0 EXIT ;  /* 0x000000000000894d */ /* 0x000fea0003800000 */
[----:B------:R-:W-:Y:S01]  /*0cc0*/  IADD3 R0, P1, PT, R2, UR14, RZ ;  /* 0x0000000e02007c10 */ /* 0x000fe2000ff3e0ff */
[----:B------:R-:W-:Y:S03]  /*0cd0*/  BSSY.RECONVERGENT B0, `(.L_x_11) ;  /* 0x0000026000007945 */ /* 0x000fe60003800200 */
[C---:B------:R-:W-:Y:S01]  /*0ce0*/  ISETP.GT.U32.AND P0, PT, R0.reuse, UR20, PT ;  /* 0x0000001400007c0c */ /* 0x040fe2000bf04070 */
[----:B------:R-:W-:Y:S01]  /*0cf0*/  IMAD.X R2, RZ, RZ, RZ, P1 ;  /* 0x000000ffff027224 */ /* 0x000fe200008e06ff */
[----:B------:R-:W-:-:S04]  /*0d00*/  ISETP.GE.U32.AND P1, PT, R0, UR20, PT ;  /* 0x0000001400007c0c */ /* 0x000fc8000bf26070 */
[C---:B------:R-:W-:Y:S02]  /*0d10*/  ISETP.GT.U32.AND.EX P0, PT, R2.reuse, UR21, PT, P0 ;  /* 0x0000001502007c0c */ /* 0x040fe4000bf04100 */
[----:B------:R-:W-:Y:S02]  /*0d20*/  ISETP.GE.U32.AND.EX P1, PT, R2, UR21, PT, P1 ;  /* 0x0000001502007c0c */ /* 0x000fe4000bf26110 */
[----:B------:R-:W-:Y:S02]  /*0d30*/  SEL R3, R0, UR20, P0 ;  /* 0x0000001400037c07 */ /* 0x000fe40008000000 */
[----:B------:R-:W-:Y:S02]  /*0d40*/  SEL R5, RZ, 0x1, P1 ;  /* 0x00000001ff057807 */ /* 0x000fe40000800000 */
[----:B-1----:R-:W-:Y:S02]  /*0d50*/  SEL R7, R2, UR21, P0 ;  /* 0x0000001502077c07 */ /* 0x002fe40008000000 */
[----:B------:R-:W-:-:S04]  /*0d60*/  IADD3 R3, P0, P1, R3, -R0, -R5 ;  /* 0x8000000003037210 */ /* 0x000fc8000791e805 */
[----:B------:R-:W-:-:S04]  /*0d70*/  IADD3.X R7, PT, PT, R7, -0x1, ~R2, P0, P1 ;  /* 0xffffffff07077810 */ /* 0x000fc800007e2c02 */
[----:B------:R-:W-:-:S13]  /*0d80*/  ISETP.NE.U32.AND P0, PT, R7, RZ, PT ;  /* 0x000000ff0700720c */ /* 0x000fda0003f05070 */
[----:B------:R-:W-:Y:S05]  /*0d90*/  @P0 BRA `(.L_x_12) ;  /* 0x0000000000500947 */ /* 0x000fea0003800000 */
[----:B0-----:R-:W0:Y:S01]  /*0da0*/  I2F.U32.RP R4, UR14 ;  /* 0x0000000e00047d06 */ /* 0x001e220008209000 */
[----:B------:R-:W-:-:S07]  /*0db0*/  ISETP.NE.U32.AND P2, PT, RZ, UR14, PT ;  /* 0x0000000eff007c0c */ /* 0x000fce000bf45070 */
[----:B0-----:R-:W0:Y:S02]  /*0dc0*/  MUFU.RCP R4, R4 ;  /* 0x0000000400047308 */ /* 0x001e240000001000 */
[----:B0-----:R-:W-:-:S06]  /*0dd0*/  VIADD R6, R4, 0xffffffe ;  /* 0x0ffffffe04067836 */ /* 0x001fcc0000000000 */
[----:B------:R0:W1:Y:S02]  /*0de0*/  F2I.FTZ.U32.TRUNC.NTZ R7, R6 ;  /* 0x0000000600077305 */ /* 0x000064000021f000 */
[----:B0-----:R-:W-:Y:S02]  /*0df0*/  IMAD.MOV.U32 R6, RZ, RZ, RZ ;  /* 0x000000ffff067224 */ /* 0x001fe400078e00ff */
[----:B-1----:R-:W-:-:S04]  /*0e00*/  IMAD.MOV R9, RZ, RZ, -R7 ;  /* 0x000000ffff097224 */ /* 0x002fc800078e0a07 */
[----:B------:R-:W-:-:S04]  /*0e10*/  IMAD R9, R9, UR14, RZ ;  /* 0x0000000e09097c24 */ /* 0x000fc8000f8e02ff */
[----:B------:R-:W-:-:S04]  /*0e20*/  IMAD.HI.U32 R8, R7, R9, R6 ;  /* 0x0000000907087227 */ /* 0x000fc800078e0006 */
[----:B------:R-:W-:Y:S02]  /*0e30*/  IMAD.MOV.U32 R7, RZ, RZ, RZ ;  /* 0x000000ffff077224 */ /* 0x000fe400078e00ff */
[----:B------:R-:W-:-:S04]  /*0e40*/  IMAD.HI.U32 R6, R8, R3, RZ ;  /* 0x0000000308067227 */ /* 0x000fc800078e00ff */
[----:B------:R-:W-:-:S04]  /*0e50*/  IMAD.MOV R8, RZ, RZ, -R6 ;  /* 0x000000ffff087224 */ /* 0x000fc800078e0a06 */
        /* <DEDUP_REMOVED lines=8> */
.L_x_12:
[----:B0-----:R-:W-:Y:S01]  /*0ee0*/  IMAD.U32 R6, RZ, RZ, UR14 ;  /* 0x0000000eff067e24 */ /* 0x001fe2000f8e00ff */
[----:B------:R-:W-:-:S07]  /*0ef0*/  MOV R4, 0xf10 ;  /* 0x00000f1000047802 */ /* 0x000fce0000000f00 */
[----:B------:R-:W-:Y:S05]  /*0f00*/  CALL.REL.NOINC `($__internal_1_$__cuda_sm20_div_u64) ;  /* 0x0000009c00e07944 */ /* 0x000fea0003c00000 */
[----:B------:R-:W-:Y:S02]  /*0f10*/  IMAD.MOV.U32 R6, RZ, RZ, R3 ;  /* 0x000000ffff067224 */ /* 0x000fe400078e0003 */
[----:B------:R-:W-:-:S07]  /*0f20*/  IMAD.MOV.U32 R7, RZ, RZ, R8 ;  /* 0x000000ffff077224 */ /* 0x000fce00078e0008 */
.L_x_13:
[----:B------:R-:W-:Y:S05]  /*0f30*/  BSYNC.RECONVERGENT B0 ;  /* 0x0000000000007941 */ /* 0x000fea0003800200 */
.L_x_11:
[----:B------:R-:W0:Y:S01]  /*0f40*/  LDCU.64 UR4, c[0x0][0x388] ;  /* 0x00007100ff0477ac */ /* 0x000e220008000a00 */
[----:B------:R-:W1:Y:S01]  /*0f50*/  S2R R3, SR_TID.X ;  /* 0x0000000000037919 */ /* 0x000e620000002100 */
[----:B------:R-:W-:-:S05]  /*0f60*/  IADD3 R4, P0, PT, R6, R5, RZ ;  /* 0x0000000506047210 */ /* 0x000fca0007f1e0ff */
[----:B------:R-:W-:Y:S01]  /*0f70*/  IMAD.X R5, RZ, RZ, R7, P0 ;  /* 0x000000ffff057224 */ /* 0x000fe200000e0607 */
[----:B0-----:R-:W-:-:S04]  /*0f80*/  UISETP.GE.U32.AND UP0, UPT, UR4, 0x4, UPT ;  /* 0x000000040400788c */ /* 0x001fc8000bf06070 */
[----:B------:R-:W-:Y:S01]  /*0f90*/  UISETP.GE.U32.AND.EX UP0, UPT, UR5, URZ, UPT, UP0 ;  /* 0x000000ff0500728c */ /* 0x000fe2000bf06100 */
[----:B-1----:R-:W-:-:S08]  /*0fa0*/  VIADD R6, R3, 0x1 ;  /* 0x0000000103067836 */ /* 0x002fd00000000000 */
[----:B------:R-:W-:Y:S05]  /*0fb0*/  BRA.U !UP0, `(.L_x_14) ;  /* 0x00000079083c7547 */ /* 0x000fea000b800000 */
[C---:B------:R-:W-:Y:S01]  /*0fc0*/  VIADD R12, R0.reuse, 0x1 ;  /* 0x00000001000c7836 */ /* 0x040fe20000000000 */
[----:B------:R-:W-:Y:S01]  /*0fd0*/  LOP3.LUT R11, R3, 0xffff, RZ, 0xc0, !PT ;  /* 0x0000ffff030b7812 */ /* 0x000fe200078ec0ff */
[C---:B------:R-:W-:Y:S01]  /*0fe0*/  VIADD R15, R0.reuse, UR14 ;  /* 0x0000000e000f7c36 */ /* 0x040fe20008000000 */
[----:B------:R-:W-:Y:S01]  /*0ff0*/  LOP3.LUT R13, R0, 0xffff, RZ, 0xc0, !PT ;  /* 0x0000ffff000d7812 */ /* 0x000fe200078ec0ff */
[----:B------:R-:W0:Y:S01]  /*1000*/  S2UR UR8, SR_CgaCtaId ;  /* 0x00000000000879c3 */ /* 0x000e220000008800 */
[----:B------:R-:W-:Y:S01]  /*1010*/  LOP3.LUT R7, R12, 0xffff, RZ, 0xc0, !PT ;  /* 0x0000ffff0c077812 */ /* 0x000fe200078ec0ff */
[----:B------:R-:W-:Y:S01]  /*1020*/  UMOV UR4, 0x400 ;  /* 0x0000040000047882 */ /* 0x000fe20000000000 */
[----:B------:R-:W-:Y:S01]  /*1030*/  LOP3.LUT R8, R15, 0xffff, RZ, 0xc0, !PT ;  /* 0x0000ffff0f087812 */ /* 0x000fe200078ec0ff */
[----:B------:R-:W-:Y:S02]  /*1040*/  UIADD3 UR5, UPT, UPT, UR4, 0x202, URZ ;  /* 0x0000020204057890 */ /* 0x000fe4000fffe0ff */
[----:B------:R-:W-:-:S02]  /*1050*/  IMAD R7, R7, 0xff01, RZ ;  /* 0x0000ff0107077824 */ /* 0x000fc400078e02ff */
[----:B------:R-:W-:-:S03]  /*1060*/  IMAD R8, R8, 0xff01, RZ ;  /* 0x0000ff0108087824 */ /* 0x000fc600078e02ff */
[----:B------:R-:W-:Y:S02]  /*1070*/  SHF.R.U32.HI R7, RZ, 0x18, R7 ;  /* 0x00000018ff077819 */ /* 0x000fe40000011607 */
[----:B------:R-:W-:Y:S01]  /*1080*/  SHF.R.U32.HI R9, RZ, 0x18, R8 ;  /* 0x00000018ff097819 */ /* 0x000fe20000011608 */
[----:B------:R-:W-:Y:S01]  /*1090*/  VIADD R8, R15, 0x1 ;  /* 0x000000010f087836 */ /* 0x000fe20000000000 */
[----:B------:R-:W-:Y:S02]  /*10a0*/  PRMT R7, R7, 0x9910, RZ ;  /* 0x0000991007077816 */ /* 0x000fe400000000ff */
[----:B------:R-:W-:Y:S02]  /*10b0*/  PRMT R9, R9, 0x9910, RZ ;  /* 0x0000991009097816 */ /* 0x000fe400000000ff */
[----:B------:R-:W-:Y:S01]  /*10c0*/  LOP3.LUT R10, R8, 0xffff, RZ, 0xc0, !PT ;  /* 0x0000ffff080a7812 */ /* 0x000fe200078ec0ff */
[----:B------:R-:W-:Y:S02]  /*10d0*/  IMAD R7, R7, 0x101, RZ ;  /* 0x0000010107077824 */ /* 0x000fe400078e02ff */
[----:B------:R-:W-:-:S02]  /*10e0*/  IMAD R9, R9, 0x101, RZ ;  /* 0x0000010109097824 */ /* 0x000fc400078e02ff */
[----:B------:R-:W-:Y:S01]  /*10f0*/  IMAD.MOV R7, RZ, RZ, -R7 ;  /* 0x000000ffff077224 */ /* 0x000fe200078e0a07 */
[----:B0-----:R-:W-:Y:S01]  /*1100*/  ULEA UR9, UR8, UR4, 0x18 ;  /* 0x0000000408097291 */ /* 0x001fe2000f8ec0ff */
[----:B------:R-:W-:Y:S01]  /*1110*/  IMAD R10, R10, 0xff01, RZ ;  /* 0x0000ff010a0a7824 */ /* 0x000fe200078e02ff */
[----:B------:R-:W-:Y:S01]  /*1120*/  UIADD3 UR4, UPT, UPT, UR4, 0x404, URZ ;  /* 0x0000040404047890 */ /* 0x000fe2000fffe0ff */
[----:B------:R-:W-:Y:S01]  /*1130*/  IMAD.MOV R20, RZ, RZ, -R9 ;  /* 0x000000ffff147224 */ /* 0x000fe200078e0a09 */
[----:B------:R-:W-:Y:S01]  /*1140*/  PRMT R7, R7, 0x7710, RZ ;  /* 0x0000771007077816 */ /* 0x000fe200000000ff */
[----:B------:R-:W-:Y:S01]  /*1150*/  IMAD R9, R11, 0x3fd, RZ ;  /* 0x000003fd0b097824 */ /* 0x000fe200078e02ff */
[----:B------:R-:W-:Y:S01]  /*1160*/  SHF.R.U32.HI R10, RZ, 0x18, R10 ;  /* 0x00000018ff0a7819 */ /* 0x000fe2000001160a */
[----:B------:R-:W-:Y:S01]  /*1170*/  IMAD R11, R13, 0xff01, RZ ;  /* 0x0000ff010d0b7824 */ /* 0x000fe200078e02ff */
[----:B------:R-:W-:Y:S01]  /*1180*/  PRMT R20, R20, 0x7710, RZ ;  /* 0x0000771014147816 */ /* 0x000fe200000000ff */
[----:B------:R-:W-:Y:S01]  /*1190*/  IMAD.IADD R7, R7, 0x1, R12 ;  /* 0x0000000107077824 */ /* 0x000fe200078e020c */
[----:B------:R-:W-:Y:S01]  /*11a0*/  LOP3.LUT R12, R6, 0xffff, RZ, 0xc0, !PT ;  /* 0x0000ffff060c7812 */ /* 0x000fe200078ec0ff */
[----:B------:R-:W-:Y:S01]  /*11b0*/  ULEA UR5, UR8, UR5, 0x18 ;  /* 0x0000000508057291 */ /* 0x000fe2000f8ec0ff */
[----:B------:R-:W-:Y:S01]  /*11c0*/  PRMT R10, R10, 0x9910, RZ ;  /* 0x000099100a0a7816 */ /* 0x000fe200000000ff */
[----:B------:R-:W-:Y:S01]  /*11d0*/  IMAD.IADD R20, R20, 0x1, R15 ;  /* 0x0000000114147824 */ /* 0x000fe200078e020f */
[----:B------:R-:W-:Y:S01]  /*11e0*/  SHF.R.U32.HI R9, RZ, 0x12, R9 ;  /* 0x00000012ff097819 */ /* 0x000fe20000011609 */
[----:B------:R-:W-:Y:S01]  /*11f0*/  IMAD R12, R12, 0x7f9, RZ ;  /* 0x000007f90c0c7824 */ /* 0x000fe200078e02ff */
[----:B------:R-:W-:Y:S01]  /*1200*/  SHF.R.U32.HI R11, RZ, 0x18, R11 ;  /* 0x00000018ff0b7819 */ /* 0x000fe2000001160b */
[----:B------:R-:W-:Y:S01]  /*1210*/  IMAD.MOV.U32 R13, RZ, RZ, R10 ;  /* 0x000000ffff0d7224 */ /* 0x000fe200078e000a */
[----:B------:R-:W-:Y:S01]  /*1220*/  LOP3.LUT R20, R20, 0xffff, RZ, 0xc0, !PT ;  /* 0x0000ffff14147812 */ /* 0x000fe200078ec0ff */
[----:B------:R-:W-:Y:S01]  /*1230*/  ULEA UR4, UR8, UR4, 0x18 ;  /* 0x0000000408047291 */ /* 0x000fe2000f8ec0ff */
[----:B------:R-:W-:-:S02]  /*1240*/  SHF.R.U32.HI R10, RZ, 0x13, R12 ;  /* 0x00000013ff0a7819 */ /* 0x000fc4000001160c */
[----:B------:R-:W-:Y:S01]  /*1250*/  PRMT R12, R9, 0x9910, RZ ;  /* 0x00009910090c7816 */ /* 0x000fe200000000ff */
[----:B------:R-:W-:Y:S01]  /*1260*/  IMAD R9, R13, 0x101, RZ ;  /* 0x000001010d097824 */ /* 0x000fe200078e02ff */
[----:B------:R-:W-:Y:S02]  /*1270*/  PRMT R13, R10, 0x9910, RZ ;  /* 0x000099100a0d7816 */ /* 0x000fe400000000ff */
[----:B------:R-:W-:Y:S01]  /*1280*/  PRMT R14, R11, 0x9910, RZ ;  /* 0x000099100b0e7816 */ /* 0x000fe200000000ff */
[----:B------:R-:W-:Y:S01]  /*1290*/  IMAD.MOV R9, RZ, RZ, -R9 ;  /* 0x000000ffff097224 */ /* 0x000fe200078e0a09 */
[----:B------:R-:W-:Y:S01]  /*12a0*/  LOP3.LUT R16, R7, 0xffff, RZ, 0xc0, !PT ;  /* 0x0000ffff07107812 */ /* 0x000fe200078ec0ff */
[----:B------:R-:W-:Y:S01]  /*12b0*/  IMAD.MOV.U32 R10, RZ, RZ, R12 ;  /* 0x000000ffff0a7224 */ /* 0x000fe200078e000c */
[----:B------:R-:W-:Y:S01]  /*12c0*/  LEA R17, R20, UR5, 0x1 ;  /* 0x0000000514117c11 */ /* 0x000fe2000f8e08ff */
[----:B------:R-:W-:Y:S01]  /*12d0*/  IMAD.MOV.U32 R11, RZ, RZ, R13 ;  /* 0x000000ffff0b7224 */ /* 0x000fe200078e000d */
[----:B------:R-:W-:Y:S01]  /*12e0*/  PRMT R15, R9, 0x7710, RZ ;  /* 0x00007710090f7816 */ /* 0x000fe200000000ff */
[----:B------:R-:W-:-:S02]  /*12f0*/  IMAD.MOV.U32 R12, RZ, RZ, R14 ;  /* 0x000000ffff0c7224 */ /* 0x000fc400078e000e */
[----:B------:R-:W-:Y:S02]  /*1300*/  IMAD R9, R10, 0x101, RZ ;  /* 0x000001010a097824 */ /* 0x000fe400078e02ff */
[----:B------:R-:W-:Y:S02]  /*1310*/  IMAD R10, R11, 0x101, RZ ;  /* 0x000001010b0a7824 */ /* 0x000fe400078e02ff */
[----:B------:R-:W-:Y:S02]  /*1320*/  IMAD R11, R12, 0x101, RZ ;  /* 0x000001010c0b7824 */ /* 0x000fe400078e02ff */
[----:B------:R-:W-:Y:S02]  /*1330*/  IMAD.MOV R9, RZ, RZ, -R9 ;  /* 0x000000ffff097224 */ /* 0x000fe400078e0a09 */
[----:B------:R-:W-:Y:S02]  /*1340*/  IMAD.MOV R11, RZ, RZ, -R11 ;  /* 0x000000ffff0b7224 */ /* 0x000fe400078e0a0b */
[----:B------:R-:W-:Y:S01]  /*1350*/  IMAD.MOV R10, RZ, RZ, -R10 ;  /* 0x000000ffff0a7224 */ /* 0x000fe200078e0a0a */
[----:B------:R-:W-:Y:S01]  /*1360*/  PRMT R12, R9, 0x7710, RZ ;  /* 0x00007710090c7816 */ /* 0x000fe200000000ff */
[----:B------:R-:W-:Y:S01]  /*1370*/  IMAD.IADD R15, R15, 0x1, R8 ;  /* 0x000000010f0f7824 */ /* 0x000fe200078e0208 */
[----:B------:R-:W-:Y:S01]  /*1380*/  PRMT R11, R11, 0x7710, RZ ;  /* 0x000077100b0b7816 */ /* 0x000fe200000000ff */
[----:B------:R-:W-:Y:S01]  /*1390*/  IMAD.IADD R20, R1, 0x1, R20 ;  /* 0x0000000101147824 */ /* 0x000fe200078e0214 */
[----:B------:R-:W-:Y:S01]  /*13a0*/  PRMT R9, R10, 0x7710, RZ ;  /* 0x000077100a097816 */ /* 0x000fe200000000ff */
[----:B------:R-:W-:Y:S01]  /*13b0*/  IMAD.IADD R12, R12, 0x1, R3 ;  /* 0x000000010c0c7824 */ /* 0x000fe200078e0203 */
[----:B------:R-:W-:Y:S01]  /*13c0*/  LOP3.LUT R23, R15, 0xffff, RZ, 0xc0, !PT ;  /* 0x0000ffff0f177812 */ /* 0x000fe200078ec0ff */
[----:B------:R-:W-:Y:S01]  /*13d0*/  IMAD.IADD R14, R11, 0x1, R0 ;  /* 0x000000010b0e7824 */ /* 0x000fe200078e0200 */
[----:B------:R-:W-:Y:S01]  /*13e0*/  LEA R15, R16, UR9, 0x1 ;  /* 0x00000009100f7c11 */ /* 0x000fe2000f8e08ff */
[----:B------:R-:W-:Y:S01]  /*13f0*/  IMAD.IADD R8, R9, 0x1, R6 ;  /* 0x0000000109087824 */ /* 0x000fe200078e0206 */
[----:B------:R-:W-:-:S02]  /*1400*/  LOP3.LUT R12, R12, 0xffff, RZ, 0xc0, !PT ;  /* 0x0000ffff0c0c7812 */ /* 0x000fc400078ec0ff */
[----:B------:R-:W-:Y:S02]  /*1410*/  LOP3.LUT R14, R14, 0xffff, RZ, 0xc0, !PT ;  /* 0x0000ffff0e0e7812 */ /* 0x000fe400078ec0ff */
[----:B------:R-:W-:Y:S01]  /*1420*/  LOP3.LUT R9, R8, 0xffff, RZ, 0xc0, !PT ;  /* 0x0000ffff08097812 */ /* 0x000fe200078ec0ff */
[C---:B------:R-:W-:Y:S01]  /*1430*/  IMAD.IADD R11, R1.reuse, 0x1, R12 ;  /* 0x00000001010b7824 */ /* 0x040fe200078e020c */
[----:B------:R-:W-:Y:S01]  /*1440*/  LEA R10, R12, UR5, 0x1 ;  /* 0x000000050c0a7c11 */ /* 0x000fe2000f8e08ff */
[----:B------:R-:W-:Y:S01]  /*1450*/  IMAD.IADD R13, R1, 0x1, R14 ;  /* 0x00000001010d7824 */ /* 0x000fe200078e020e */
[----:B------:R-:W-:Y:S02]  /*1460*/  LEA R12, R14, UR5, 0x1 ;  /* 0x000000050e0c7c11 */ /* 0x000fe4000f8e08ff */
[C---:B------:R-:W-:Y:S02]  /*1470*/  LEA R7, R9.reuse, UR5, 0x1 ;  /* 0x0000000509077c11 */ /* 0x040fe4000f8e08ff */
[----:B------:R-:W-:-:S02]  /*1480*/  LEA R8, R9, UR9, 0x1 ;  /* 0x0000000909087c11 */ /* 0x000fc4000f8e08ff */
[C---:B------:R-:W-:Y:S02]  /*1490*/  LEA R14, R16.reuse, UR5, 0x1 ;  /* 0x00000005100e7c11 */ /* 0x040fe4000f8e08ff */
[C---:B------:R-:W-:Y:S01]  /*14a0*/  LEA R21, R23.reuse, UR5, 0x1 ;  /* 0x0000000517157c11 */ /* 0x040fe2000f8e08ff */
[----:B------:R-:W-:Y:S01]  /*14b0*/  UMOV UR5, URZ ;  /* 0x000000ff00057c82 */ /* 0x000fe20008000000 */
[----:B------:R-:W-:Y:S02]  /*14c0*/  LEA R22, R23, UR9, 0x1 ;  /* 0x0000000917167c11 */ /* 0x000fe4000f8e08ff */
[----:B------:R-:W-:Y:S02]  /*14d0*/  LEA R9, R9, UR4, 0x1 ;  /* 0x0000000409097c11 */ /* 0x000fe4000f8e08ff */
[----:B------:R-:W-:Y:S02]  /*14e0*/  LEA R16, R16, UR4, 0x1 ;  /* 0x0000000410107c11 */ /* 0x000fe4000f8e08ff */
[----:B------:R-:W-:Y:S01]  /*14f0*/  LEA R23, R23, UR4, 0x1 ;  /* 0x0000000417177c11 */ /* 0x000fe2000f8e08ff */
[----:B------:R-:W-:-:S06]  /*1500*/  UMOV UR4, URZ ;  /* 0x000000ff00047c82 */ /* 0x000fcc0008000000 */
.L_x_83:
[----:B------:R-:W0:Y:S01]  /*1510*/  LDCU.64 UR8, c[0x0][0x388] ;  /* 0x00007100ff0877ac */ /* 0x000e220008000a00 */
[----:B------:R-:W-:Y:S01]  /*1520*/  BSSY.RECONVERGENT B0, `(.L_x_15) ;  /* 0x0000116000007945 */ /* 0x000fe20003800200 */
[----:B-1----:R-:W1:Y:S01]  /*1530*/  LDCU.U16 UR15, c[0x0][0x3a0] ;  /* 0x00007400ff0f77ac */ /* 0x002e620008000400 */
[----:B0-----:R-:W-:Y:S02]  /*1540*/  IMAD.U32 R26, RZ, RZ, UR8 ;  /* 0x00000008ff1a7e24 */ /* 0x001fe4000f8e00ff */
[----:B------:R-:W-:-:S03]  /*1550*/  IMAD.U32 R27, RZ, RZ, UR9 ;  /* 0x00000009ff1b7e24 */ /* 0x000fc6000f8e00ff */
[----:B------:R-:W-:-:S04]  /*1560*/  ISETP.GE.U32.AND P0, PT, R3, R26, PT ;  /* 0x0000001a0300720c */ /* 0x000fc80003f06070 */
[----:B------:R-:W-:-:S13]  /*1570*/  ISETP.GE.U32.AND.EX P0, PT, RZ, R27, PT, P0 ;  /* 0x0000001bff00720c */ /* 0x000fda0003f06100 */
[----:B-12345:R-:W-:Y:S05]  /*1580*/  @P0 BRA `(.L_x_16) ;  /* 0x00000010003c0947 */ /* 0x03efea0003800000 */
[----:B------:R-:W-:Y:S02]  /*1590*/  VIADD R19, R4, 0x1 ;  /* 0x0000000104137836 */ /* 0x000fe40000000000 */
[----:B------:R-:W-:Y:S02]  /*15a0*/  IMAD.U32 R28, RZ, RZ, UR6 ;  /* 0x00000006ff1c7e24 */ /* 0x000fe4000f8e00ff */
[----:B------:R-:W-:Y:S01]  /*15b0*/  IMAD.U32 R29, RZ, RZ, UR7 ;  /* 0x00000007ff1d7e24 */ /* 0x000fe2000f8e00ff */
[----:B------:R-:W-:-:S04]  /*15c0*/  LOP3.LUT R19, R19, 0x3, RZ, 0xc0, !PT ;  /* 0x0000000313137812 */ /* 0x000fc800078ec0ff */
[----:B------:R-:W-:Y:S02]  /*15d0*/  ISETP.NE.U32.AND P2, PT, R19, RZ, PT ;  /* 0x000000ff1300720c */ /* 0x000fe40003f45070 */
[----:B------:R-:W-:Y:S01]  /*15e0*/  IADD3 RZ, P3, PT, R3, 0x1, RZ ;  /* 0x0000000103ff7810 */ /* 0x000fe20007f7e0ff */
[----:B------:R-:W-:Y:S01]  /*15f0*/  BSSY.RECONVERGENT B1, `(.L_x_17) ;  /* 0x0000051000017945 */ /* 0x000fe20003800200 */
[----:B------:R-:W-:Y:S01]  /*1600*/  ISETP.NE.AND.EX P2, PT, RZ, RZ, PT, P2 ;  /* 0x000000ffff00720c */ /* 0x000fe20003f45320 */
[----:B------:R0:W5:Y:S01]  /*1610*/  LDG.E.U8 R28, desc[UR12][R28.64] ;  /* 0x0000000c1c1c7981 */ /* 0x000162000c1e1100 */
[----:B------:R-:W-:Y:S01]  /*1620*/  ISETP.GE.U32.AND P1, PT, R4, 0x3, PT ;  /* 0x000000030400780c */ /* 0x000fe20003f26070 */
[----:B------:R-:W-:Y:S02]  /*1630*/  IMAD.MOV.U32 R31, RZ, RZ, R6 ;  /* 0x000000ffff1f7224 */ /* 0x000fe400078e0006 */
[----:B------:R-:W-:Y:S01]  /*1640*/  IMAD.MOV.U32 R35, RZ, RZ, R3 ;  /* 0x000000ffff237224 */ /* 0x000fe200078e0003 */
[----:B------:R-:W-:Y:S01]  /*1650*/  ISETP.GE.U32.AND.EX P1, PT, R5, RZ, PT, P1 ;  /* 0x000000ff0500720c */ /* 0x000fe20003f26110 */
[----:B------:R-:W-:-:S02]  /*1660*/  IMAD.MOV.U32 R30, RZ, RZ, RZ ;  /* 0x000000ffff1e7224 */ /* 0x000fc400078e00ff */
[----:B0-----:R-:W-:-:S04]  /*1670*/  IMAD.X R29, RZ, RZ, RZ, P3 ;  /* 0x000000ffff1d7224 */ /* 0x001fc800018e06ff */
[----:B------:R-:W-:Y:S06]  /*1680*/  @!P2 BRA `(.L_x_18) ;  /* 0x00000004001ca947 */ /* 0x000fec0003800000 */
[----:B------:R-:W2:Y:S01]  /*1690*/  LDL.U8 R29, [R11] ;  /* 0x000000000b1d7983 */ /* 0x000ea20000100000 */
[----:B------:R-:W0:Y:S01]  /*16a0*/  LDC.U16 R18, c[0x0][0x3a0] ;  /* 0x0000e800ff127b82 */ /* 0x000e220000000400 */
[----:B------:R-:W-:Y:S02]  /*16b0*/  IMAD.MOV.U32 R30, RZ, RZ, 0x2 ;  /* 0x00000002ff1e7424 */ /* 0x000fe400078e00ff */
[----:B------:R-:W1:Y:S01]  /*16c0*/  LDS.U16 R25, [R7] ;  /* 0x0000000007197984 */ /* 0x000e620000000400 */
[----:B------:R-:W-:Y:S02]  /*16d0*/  IMAD.MOV.U32 R35, RZ, RZ, R0 ;  /* 0x000000ffff237224 */ /* 0x000fe400078e0000 */
[----:B0-----:R-:W-:-:S05]  /*16e0*/  IMAD.MOV R18, RZ, RZ, -R18 ;  /* 0x000000ffff127224 */ /* 0x001fca00078e0a12 */
[----:B------:R-:W-:-:S05]  /*16f0*/  PRMT R18, R18, 0x7710, RZ ;  /* 0x0000771012127816 */ /* 0x000fca00000000ff */
[----:B-1----:R-:W-:-:S05]  /*1700*/  IMAD.IADD R25, R25, 0x1, R18 ;  /* 0x0000000119197824 */ /* 0x002fca00078e0212 */
[----:B------:R0:W-:Y:S01]  /*1710*/  STS.U16 [R8], R25 ;  /* 0x0000001908007388 */ /* 0x0001e20000000400 */
[----:B------:R-:W-:-:S03]  /*1720*/  PRMT R31, R25, 0x9910, RZ ;  /* 0x00009910191f7816 */ /* 0x000fc600000000ff */
[----:B------:R-:W1:Y:S01]  /*1730*/  LDS.U16 R24, [R10] ;  /* 0x000000000a187984 */ /* 0x000e620000000400 */
[----:B0-----:R-:W-:Y:S01]  /*1740*/  IMAD.MOV.U32 R25, RZ, RZ, 0xffff ;  /* 0x0000ffffff197424 */ /* 0x001fe200078e00ff */
[----:B--2--5:R-:W-:Y:S02]  /*1750*/  ISETP.NE.AND P2, PT, R29, R28, PT ;  /* 0x0000001c1d00720c */ /* 0x024fe40003f45270 */
[----:B-1----:R-:W-:Y:S02]  /*1760*/  PRMT R29, R24, 0x9910, RZ ;  /* 0x00009910181d7816 */ /* 0x002fe400000000ff */
[----:B------:R-:W-:-:S04]  /*1770*/  SEL R24, RZ, 0xffffffff, !P2 ;  /* 0xffffffffff187807 */ /* 0x000fc80005000000 */
[----:B------:R-:W-:Y:S01]  /*1780*/  ISETP.NE.AND P2, PT, R29, R24, PT ;  /* 0x000000181d00720c */ /* 0x000fe20003f45270 */
[----:B------:R-:W-:Y:S01]  /*1790*/  IMAD.MOV.U32 R29, RZ, RZ, R31 ;  /* 0x000000ffff1d7224 */ /* 0x000fe200078e001f */
[----:B------:R-:W-:Y:S02]  /*17a0*/  IADD3 R31, P3, PT, R0, 0x1, RZ ;  /* 0x00000001001f7810 */ /* 0x000fe40007f7e0ff */
[----:B------:R-:W-:Y:S01]  /*17b0*/  SEL R24, R30, 0xfffffffe, !P2 ;  /* 0xfffffffe1e187807 */ /* 0x000fe20005000000 */
[--C-:B------:R-:W-:Y:S01]  /*17c0*/  IMAD.MOV.U32 R30, RZ, RZ, R2.reuse ;  /* 0x000000ffff1e7224 */ /* 0x100fe200078e0002 */
[----:B------:R-:W-:Y:S02]  /*17d0*/  ISETP.NE.U32.AND P2, PT, R19, 0x1, PT ;  /* 0x000000011300780c */ /* 0x000fe40003f45070 */
[----:B------:R-:W-:Y:S01]  /*17e0*/  VIMNMX.RELU R24, PT, PT, R24, R29, !PT ;  /* 0x0000001d18187248 */ /* 0x000fe20007fe1100 */
[----:B------:R-:W-:Y:S01]  /*17f0*/  IMAD.X R29, RZ, RZ, R2, P3 ;  /* 0x000000ffff1d7224 */ /* 0x000fe200018e0602 */
[----:B------:R-:W-:-:S03]  /*1800*/  ISETP.NE.AND.EX P2, PT, RZ, RZ, PT, P2 ;  /* 0x000000ffff00720c */ /* 0x000fc60003f45320 */
[----:B------:R0:W-:Y:S04]  /*1810*/  STS.U16 [R9], R24 ;  /* 0x0000001809007388 */ /* 0x0001e80000000400 */
[----:B------:R0:W-:Y:S06]  /*1820*/  STS.U16 [R10], R25 ;  /* 0x000000190a007388 */ /* 0x0001ec0000000400 */
[----:B------:R-:W-:Y:S05]  /*1830*/  @!P2 BRA `(.L_x_18) ;  /* 0x0000000000b0a947 */ /* 0x000fea0003800000 */
[----:B------:R-:W2:Y:S01]  /*1840*/  LDL.U8 R29, [R13] ;  /* 0x000000000d1d7983 */ /* 0x000ea20000100000 */
[----:B------:R-:W-:-:S03]  /*1850*/  ISETP.NE.U32.AND P2, PT, R19, 0x2, PT ;  /* 0x000000021300780c */ /* 0x000fc60003f45070 */
[----:B0-----:R-:W0:Y:S01]  /*1860*/  LDS.U16 R25, [R14] ;  /* 0x000000000e197984 */ /* 0x001e220000000400 */
[----:B------:R-:W-:-:S13]  /*1870*/  ISETP.NE.AND.EX P2, PT, RZ, RZ, PT, P2 ;  /* 0x000000ffff00720c */ /* 0x000fda0003f45320 */
[----:B------:R-:W3:Y:S01]  /*1880*/  @P2 LDL.U8 R19, [R20] ;  /* 0x0000000014132983 */ /* 0x000ee20000100000 */
[----:B------:R-:W-:Y:S01]  /*1890*/  IADD3 R35, P5, PT, R0, UR14, RZ ;  /* 0x0000000e00237c10 */ /* 0x000fe2000ffbe0ff */
[----:B0-----:R-:W-:-:S05]  /*18a0*/  IMAD.IADD R30, R25, 0x1, R18 ;  /* 0x00000001191e7824 */ /* 0x001fca00078e0212 */
[----:B------:R0:W-:Y:S01]  /*18b0*/  STS.U16 [R15], R30 ;  /* 0x0000001e0f007388 */ /* 0x0001e20000000400 */
[----:B------:R-:W-:-:S03]  /*18c0*/  PRMT R32, R30, 0x9910, RZ ;  /* 0x000099101e207816 */ /* 0x000fc600000000ff */
[----:B------:R-:W1:Y:S01]  /*18d0*/  LDS.U16 R24, [R12] ;  /* 0x000000000c187984 */ /* 0x000e620000000400 */
[----:B0-----:R-:W-:Y:S01]  /*18e0*/  IMAD.MOV.U32 R30, RZ, RZ, 0xffff ;  /* 0x0000ffffff1e7424 */ /* 0x001fe200078e00ff */
[----:B-1----:R-:W-:Y:S02]  /*18f0*/  PRMT R25, R24, 0x9910, RZ ;  /* 0x0000991018197816 */ /* 0x002fe400000000ff */
[----:B--2---:R-:W-:-:S04]  /*1900*/  ISETP.NE.AND P3, PT, R29, R28, PT ;  /* 0x0000001c1d00720c */ /* 0x004fc80003f65270 */
[----:B------:R-:W-:-:S04]  /*1910*/  SEL R24, RZ, 0xffffffff, !P3 ;  /* 0xffffffffff187807 */ /* 0x000fc80005800000 */
[----:B------:R-:W-:Y:S01]  /*1920*/  ISETP.NE.AND P3, PT, R25, R24, PT ;  /* 0x000000181900720c */ /* 0x000fe20003f65270 */
[----:B------:R-:W-:-:S05]  /*1930*/  IMAD.MOV.U32 R24, RZ, RZ, 0x2 ;  /* 0x00000002ff187424 */ /* 0x000fca00078e00ff */
[----:B------:R-:W-:-:S04]  /*1940*/  SEL R25, R24, 0xfffffffe, !P3 ;  /* 0xfffffffe18197807 */ /* 0x000fc80005800000 */
[----:B------:R-:W-:Y:S02]  /*1950*/  VIMNMX.RELU R29, PT, PT, R25, R32, !PT ;  /* 0x00000020191d7248 */ /* 0x000fe40007fe1100 */
[----:B------:R-:W-:Y:S02]  /*1960*/  PRMT R25, R30, 0x7610, R25 ;  /* 0x000076101e197816 */ /* 0x000fe40000000019 */
[----:B---3--:R-:W-:Y:S01]  /*1970*/  @P2 ISETP.NE.AND P3, PT, R19, R28, PT ;  /* 0x0000001c1300220c */ /* 0x008fe20003f65270 */
[----:B------:R-:W-:Y:S04]  /*1980*/  STS.U16 [R16], R29 ;  /* 0x0000001d10007388 */ /* 0x000fe80000000400 */
[----:B------:R-:W-:Y:S04]  /*1990*/  STS.U16 [R12], R25 ;  /* 0x000000190c007388 */ /* 0x000fe80000000400 */
[----:B------:R-:W0:Y:S02]  /*19a0*/  @P2 LDS.U16 R31, [R21] ;  /* 0x00000000151f2984 */ /* 0x000e240000000400 */
[----:B0-----:R-:W-:-:S05]  /*19b0*/  @P2 IMAD.IADD R31, R31, 0x1, R18 ;  /* 0x000000011f1f2824 */ /* 0x001fca00078e0212 */
[----:B------:R-:W-:Y:S01]  /*19c0*/  @P2 STS.U16 [R22], R31 ;  /* 0x0000001f16002388 */ /* 0x000fe20000000400 */
[----:B------:R-:W-:-:S03]  /*19d0*/  @P2 PRMT R30, R31, 0x9910, RZ ;  /* 0x000099101f1e2816 */ /* 0x000fc600000000ff */
[----:B------:R-:W0:Y:S02]  /*19e0*/  @P2 LDS.U16 R18, [R17] ;  /* 0x0000000011122984 */ /* 0x000e240000000400 */
[----:B0-----:R-:W-:Y:S02]  /*19f0*/  @P2 PRMT R19, R18, 0x9910, RZ ;  /* 0x0000991012132816 */ /* 0x001fe400000000ff */
[----:B------:R-:W-:-:S04]  /*1a00*/  @P2 SEL R18, RZ, 0xffffffff, !P3 ;  /* 0xffffffffff122807 */ /* 0x000fc80005800000 */
[----:B------:R-:W-:Y:S01]  /*1a10*/  @P2 ISETP.NE.AND P3, PT, R19, R18, PT ;  /* 0x000000121300220c */ /* 0x000fe20003f65270 */
[----:B------:R-:W-:Y:S01]  /*1a20*/  @P2 IMAD.MOV.U32 R19, RZ, RZ, R30 ;  /* 0x000000ffff132224 */ /* 0x000fe200078e001e */
[C---:B------:R-:W-:Y:S01]  /*1a30*/  IADD3 R18, P4, PT, R35.reuse, UR14, RZ ;  /* 0x0000000e23127c10 */ /* 0x040fe2000ff9e0ff */
[----:B------:R-:W-:Y:S01]  /*1a40*/  IMAD.X R30, RZ, RZ, R2, P5 ;  /* 0x000000ffff1e7224 */ /* 0x000fe200028e0602 */
[----:B------:R-:W-:Y:S02]  /*1a50*/  @P2 SEL R24, R24, 0xfffffffe, !P3 ;  /* 0xfffffffe18182807 */ /* 0x000fe40005800000 */
[----:B------:R-:W-:Y:S01]  /*1a60*/  IADD3 R31, P3, PT, R35, 0x1, RZ ;  /* 0x00000001231f7810 */ /* 0x000fe20007f7e0ff */
[----:B------:R-:W-:Y:S01]  /*1a70*/  @P2 IMAD.MOV.U32 R35, RZ, RZ, R18 ;  /* 0x000000ffff232224 */ /* 0x000fe200078e0012 */
[----:B------:R-:W-:Y:S01]  /*1a80*/  @P2 VIMNMX.RELU R24, PT, PT, R24, R19, !PT ;  /* 0x0000001318182248 */ /* 0x000fe20007fe1100 */
[--C-:B------:R-:W-:Y:S01]  /*1a90*/  IMAD.X R19, RZ, RZ, R30.reuse, P4 ;  /* 0x000000ffff137224 */ /* 0x100fe200020e061e */
[----:B------:R-:W-:Y:S01]  /*1aa0*/  @P2 IADD3 R31, P5, PT, R18, 0x1, RZ ;  /* 0x00000001121f2810 */ /* 0x000fe20007fbe0ff */
[----:B------:R-:W-:-:S02]  /*1ab0*/  IMAD.X R29, RZ, RZ, R30, P3 ;  /* 0x000000ffff1d7224 */ /* 0x000fc400018e061e */
[----:B------:R1:W-:Y:S01]  /*1ac0*/  @P2 STS.U16 [R23], R24 ;  /* 0x0000001817002388 */ /* 0x0003e20000000400 */
[--C-:B------:R-:W-:Y:S02]  /*1ad0*/  @P2 IMAD.MOV.U32 R30, RZ, RZ, R19.reuse ;  /* 0x000000ffff1e2224 */ /* 0x100fe400078e0013 */
[----:B------:R-:W-:Y:S01]  /*1ae0*/  @P2 IMAD.X R29, RZ, RZ, R19, P5 ;  /* 0x000000ffff1d2224 */ /* 0x000fe200028e0613 */
[----:B------:R1:W-:Y:S06]  /*1af0*/  @P2 STS.U16 [R17], R25 ;  /* 0x0000001911002388 */ /* 0x0003ec0000000400 */
.L_x_18:
[----:B------:R-:W-:Y:S05]  /*1b00*/  BSYNC.RECONVERGENT B1 ;  /* 0x0000000000017941 */ /* 0x000fea0003800200 */
.L_x_17:
[----:B------:R-:W-:Y:S05]  /*1b10*/  @!P1 BRA `(.L_x_16) ;  /* 0x0000000800d89947 */ /* 0x000fea0003800000 */
.L_x_19:
[----:B01----:R-:W-:-:S04]  /*1b20*/  IMAD.WIDE.U32 R24, R30, -0xff00ff, RZ ;  /* 0xff00ff011e187825 */ /* 0x003fc800078e00ff */
[----:B------:R-:W-:-:S04]  /*1b30*/  IMAD.WIDE.U32 R18, R35, -0xff00ff, RZ ;  /* 0xff00ff0123127825 */ /* 0x000fc800078e00ff */
[----:B------:R-:W-:-:S04]  /*1b40*/  IMAD.WIDE.U32 R24, P1, R35, -0xff0100, R24 ;  /* 0xff00ff0023187825 */ /* 0x000fc80007820018 */
[----:B------:R-:W-:Y:S01]  /*1b50*/  IMAD.MOV.U32 R18, RZ, RZ, R25 ;  /* 0x000000ffff127224 */ /* 0x000fe200078e0019 */
[----:B------:R-:W-:Y:S01]  /*1b60*/  IADD3 RZ, P2, PT, R19, R24, RZ ;  /* 0x0000001813ff7210 */ /* 0x000fe20007f5e0ff */
[----:B------:R-:W-:-:S04]  /*1b70*/  IMAD.X R19, RZ, RZ, RZ, P1 ;  /* 0x000000ffff137224 */ /* 0x000fc800008e06ff */
[----:B------:R-:W-:-:S05]  /*1b80*/  IMAD.WIDE.U32.X R18, R30, -0xff0100, R18, P2 ;  /* 0xff00ff001e127825 */ /* 0x000fca00010e0412 */
[----:B------:R-:W-:-:S05]  /*1b90*/  SHF.R.U64 R32, R18, 0x8, R19 ;  /* 0x0000000812207819 */ /* 0x000fca0000001213 */
[----:B------:R-:W-:-:S04]  /*1ba0*/  IMAD R32, R32, -0x101, R35 ;  /* 0xfffffeff20207824 */ /* 0x000fc800078e0223 */
[----:B------:R-:W-:-:S06]  /*1bb0*/  IMAD.IADD R33, R1, 0x1, R32 ;  /* 0x0000000101217824 */ /* 0x000fcc00078e0220 */
[----:B------:R-:W2:Y:S01]  /*1bc0*/  LDL.U8 R33, [R33] ;  /* 0x0000000021217983 */ /* 0x000ea20000100000 */
[----:B------:R-:W-:Y:S01]  /*1bd0*/  IMAD.WIDE.U32 R24, R29, -0xff00ff, RZ ;  /* 0xff00ff011d187825 */ /* 0x000fe200078e00ff */
[----:B------:R-:W0:Y:S01]  /*1be0*/  S2UR UR10, SR_CgaCtaId ;  /* 0x00000000000a79c3 */ /* 0x000e220000008800 */
[----:B------:R-:W-:Y:S01]  /*1bf0*/  UMOV UR8, 0x400 ;  /* 0x0000040000087882 */ /* 0x000fe20000000000 */
[----:B------:R-:W-:Y:S01]  /*1c00*/  UIADD3 UR11, UPT, UPT, URZ, -UR15, URZ ;  /* 0x8000000fff0b7290 */ /* 0x000fe2000fffe0ff */
[C---:B------:R-:W-:Y:S01]  /*1c10*/  IMAD.WIDE.U32 R18, R31.reuse, -0xff00ff, RZ ;  /* 0xff00ff011f127825 */ /* 0x040fe200078e00ff */
[----:B------:R-:W-:Y:S02]  /*1c20*/  UIADD3 UR9, UPT, UPT, UR8, 0x202, URZ ;  /* 0x0000020208097890 */ /* 0x000fe4000fffe0ff */
[----:B------:R-:W-:Y:S01]  /*1c30*/  UPRMT UR11, UR11, 0x7710, URZ ;  /* 0x000077100b0b7896 */ /* 0x000fe200080000ff */
[----:B------:R-:W-:-:S04]  /*1c40*/  IMAD.WIDE.U32 R24, P1, R31, -0xff0100, R24 ;  /* 0xff00ff001f187825 */ /* 0x000fc80007820018 */
[----:B------:R-:W-:Y:S01]  /*1c50*/  IMAD.MOV.U32 R18, RZ, RZ, R25 ;  /* 0x000000ffff127224 */ /* 0x000fe200078e0019 */
[----:B------:R-:W-:Y:S01]  /*1c60*/  IADD3 RZ, P2, PT, R19, R24, RZ ;  /* 0x0000001813ff7210 */ /* 0x000fe20007f5e0ff */
[----:B------:R-:W-:Y:S02]  /*1c70*/  IMAD.X R19, RZ, RZ, RZ, P1 ;  /* 0x000000ffff137224 */ /* 0x000fe400008e06ff */
[----:B------:R-:W-:Y:S02]  /*1c80*/  IMAD.MOV.U32 R34, RZ, RZ, 0x2 ;  /* 0x00000002ff227424 */ /* 0x000fe400078e00ff */
[----:B------:R-:W-:-:S05]  /*1c90*/  IMAD.WIDE.U32.X R18, R29, -0xff0100, R18, P2 ;  /* 0xff00ff001d127825 */ /* 0x000fca00010e0412 */
[----:B------:R-:W-:Y:S01]  /*1ca0*/  SHF.R.U64 R18, R18, 0x8, R19 ;  /* 0x0000000812127819 */ /* 0x000fe20000001213 */
[----:B0-----:R-:W-:Y:S02]  /*1cb0*/  ULEA UR9, UR10, UR9, 0x18 ;  /* 0x000000090a097291 */ /* 0x001fe4000f8ec0ff */
[----:B------:R-:W-:Y:S02]  /*1cc0*/  ULEA UR16, UR10, UR8, 0x18 ;  /* 0x000000080a107291 */ /* 0x000fe4000f8ec0ff */
[----:B------:R-:W-:Y:S01]  /*1cd0*/  IMAD R18, R18, -0x101, R31 ;  /* 0xfffffeff12127824 */ /* 0x000fe200078e021f */
[----:B------:R-:W-:Y:S01]  /*1ce0*/  UIADD3 UR8, UPT, UPT, UR8, 0x404, URZ ;  /* 0x0000040408087890 */ /* 0x000fe2000fffe0ff */
[----:B------:R-:W-:-:S03]  /*1cf0*/  LEA R36, R32, UR9, 0x1 ;  /* 0x0000000920247c11 */ /* 0x000fc6000f8e08ff */
[C---:B------:R-:W-:Y:S01]  /*1d00*/  LEA R19, R18.reuse, UR9, 0x1 ;  /* 0x0000000912137c11 */ /* 0x040fe2000f8e08ff */
[----:B------:R-:W-:Y:S01]  /*1d10*/  ULEA UR8, UR10, UR8, 0x18 ;  /* 0x000000080a087291 */ /* 0x000fe2000f8ec0ff */
[----:B------:R-:W-:-:S04]  /*1d20*/  LEA R25, R18, UR16, 0x1 ;  /* 0x0000001012197c11 */ /* 0x000fc8000f8e08ff */
[----:B------:R-:W0:Y:S02]  /*1d30*/  LDS.U16 R19, [R19] ;  /* 0x0000000013137984 */ /* 0x000e240000000400 */
[----:B0-----:R-:W-:-:S05]  /*1d40*/  VIADD R24, R19, UR11 ;  /* 0x0000000b13187c36 */ /* 0x001fca0008000000 */
[----:B------:R-:W-:Y:S04]  /*1d50*/  STS.U16 [R25], R24 ;  /* 0x0000001819007388 */ /* 0x000fe80000000400 */
[----:B------:R-:W0:Y:S02]  /*1d60*/  LDS.U16 R32, [R36] ;  /* 0x0000000024207984 */ /* 0x000e240000000400 */
[----:B0-----:R-:W-:Y:S02]  /*1d70*/  PRMT R32, R32, 0x9910, RZ ;  /* 0x0000991020207816 */ /* 0x001fe400000000ff */
[----:B--2--5:R-:W-:Y:S02]  /*1d80*/  ISETP.NE.AND P1, PT, R33, R28, PT ;  /* 0x0000001c2100720c */ /* 0x024fe40003f25270 */
[----:B------:R-:W-:Y:S01]  /*1d90*/  LEA R33, R18, UR8, 0x1 ;  /* 0x0000000812217c11 */ /* 0x000fe2000f8e08ff */
[----:B------:R-:W-:Y:S01]  /*1da0*/  IMAD.MOV.U32 R18, RZ, RZ, 0xffff ;  /* 0x0000ffffff127424 */ /* 0x000fe200078e00ff */
[----:B------:R-:W-:-:S04]  /*1db0*/  SEL R19, RZ, 0xffffffff, !P1 ;  /* 0xffffffffff137807 */ /* 0x000fc80004800000 */
[----:B------:R-:W-:Y:S02]  /*1dc0*/  ISETP.NE.AND P1, PT, R32, R19, PT ;  /* 0x000000132000720c */ /* 0x000fe40003f25270 */
[----:B------:R-:W-:-:S05]  /*1dd0*/  PRMT R19, R24, 0x9910, RZ ;  /* 0x0000991018137816 */ /* 0x000fca00000000ff */
[----:B------:R-:W-:Y:S01]  /*1de0*/  IMAD.MOV.U32 R24, RZ, RZ, R19 ;  /* 0x000000ffff187224 */ /* 0x000fe200078e0013 */
[----:B------:R-:W-:Y:S02]  /*1df0*/  SEL R19, R34, 0xfffffffe, !P1 ;  /* 0xfffffffe22137807 */ /* 0x000fe40004800000 */
[----:B------:R-:W-:Y:S02]  /*1e00*/  IADD3 R32, P1, PT, R35, UR14, RZ ;  /* 0x0000000e23207c10 */ /* 0x000fe4000ff3e0ff */
[----:B------:R-:W-:-:S03]  /*1e10*/  VIMNMX.RELU R37, PT, PT, R19, R24, !PT ;  /* 0x0000001813257248 */ /* 0x000fc60007fe1100 */
[----:B------:R-:W-:Y:S02]  /*1e20*/  IMAD.X R30, RZ, RZ, R30, P1 ;  /* 0x000000ffff1e7224 */ /* 0x000fe400008e061e */
[----:B------:R0:W-:Y:S02]  /*1e30*/  STS.U16 [R33], R37 ;  /* 0x0000002521007388 */ /* 0x0001e40000000400 */
[----:B------:R-:W-:-:S04]  /*1e40*/  IMAD.WIDE.U32 R24, R30, -0xff00ff, RZ ;  /* 0xff00ff011e187825 */ /* 0x000fc800078e00ff */
[----:B------:R-:W-:Y:S01]  /*1e50*/  IMAD.WIDE.U32 R24, P1, R32, -0xff0100, R24 ;  /* 0xff00ff0020187825 */ /* 0x000fe20007820018 */
[----:B0-----:R-:W-:-:S03]  /*1e60*/  PRMT R33, R18, 0x7610, R33 ;  /* 0x0000761012217816 */ /* 0x001fc60000000021 */
[----:B------:R-:W-:Y:S02]  /*1e70*/  IMAD.WIDE.U32 R18, R32, -0xff00ff, RZ ;  /* 0xff00ff0120127825 */ /* 0x000fe400078e00ff */
[----:B------:R0:W-:Y:S02]  /*1e80*/  STS.U16 [R36], R33 ;  /* 0x0000002124007388 */ /* 0x0001e40000000400 */
[----:B------:R-:W-:Y:S01]  /*1e90*/  IMAD.MOV.U32 R18, RZ, RZ, R25 ;  /* 0x000000ffff127224 */ /* 0x000fe200078e0019 */
[----:B------:R-:W-:Y:S01]  /*1ea0*/  IADD3 RZ, P2, PT, R19, R24, RZ ;  /* 0x0000001813ff7210 */ /* 0x000fe20007f5e0ff */
[----:B------:R-:W-:Y:S01]  /*1eb0*/  IMAD.X R19, RZ, RZ, RZ, P1 ;  /* 0x000000ffff137224 */ /* 0x000fe200008e06ff */
[----:B------:R-:W-:-:S03]  /*1ec0*/  IADD3 R31, P1, PT, R31, UR14, RZ ;  /* 0x0000000e1f1f7c10 */ /* 0x000fc6000ff3e0ff */
[----:B------:R-:W-:-:S04]  /*1ed0*/  IMAD.WIDE.U32.X R18, R30, -0xff0100, R18, P2 ;  /* 0xff00ff001e127825 */ /* 0x000fc800010e0412 */
[----:B------:R-:W-:Y:S01]  /*1ee0*/  IMAD.X R29, RZ, RZ, R29, P1 ;  /* 0x000000ffff1d7224 */ /* 0x000fe200008e061d */
[----:B------:R-:W-:Y:S01]  /*1ef0*/  SHF.R.U64 R35, R18, 0x8, R19 ;  /* 0x0000000812237819 */ /* 0x000fe20000001213 */
[----:B------:R-:W-:-:S04]  /*1f00*/  IMAD.WIDE.U32 R18, R31, -0xff00ff, RZ ;  /* 0xff00ff011f127825 */ /* 0x000fc800078e00ff */
[----:B------:R-:W-:-:S04]  /*1f10*/  IMAD.WIDE.U32 R24, R29, -0xff00ff, RZ ;  /* 0xff00ff011d187825 */ /* 0x000fc800078e00ff */
[----:B------:R-:W-:-:S04]  /*1f20*/  IMAD.WIDE.U32 R24, P1, R31, -0xff0100, R24 ;  /* 0xff00ff001f187825 */ /* 0x000fc80007820018 */
[----:B------:R-:W-:Y:S01]  /*1f30*/  IMAD.MOV.U32 R18, RZ, RZ, R25 ;  /* 0x000000ffff127224 */ /* 0x000fe200078e0019 */
[----:B------:R-:W-:Y:S01]  /*1f40*/  IADD3 RZ, P2, PT, R19, R24, RZ ;  /* 0x0000001813ff7210 */ /* 0x000fe20007f5e0ff */
[----:B------:R-:W-:-:S04]  /*1f50*/  IMAD.X R19, RZ, RZ, RZ, P1 ;  /* 0x000000ffff137224 */ /* 0x000fc800008e06ff */
[----:B------:R-:W-:-:S05]  /*1f60*/  IMAD.WIDE.U32.X R18, R29, -0xff0100, R18, P2 ;  /* 0xff00ff001d127825 */ /* 0x000fca00010e0412 */
[----:B------:R-:W-:-:S05]  /*1f70*/  SHF.R.U64 R18, R18, 0x8, R19 ;  /* 0x0000000812127819 */ /* 0x000fca0000001213 */
[----:B------:R-:W-:Y:S02]  /*1f80*/  IMAD R19, R18, -0x101, R31 ;  /* 0xfffffeff12137824 */ /* 0x000fe400078e021f */
[----:B------:R-:W-:-:S03]  /*1f90*/  IMAD R18, R35, -0x101, R32 ;  /* 0xfffffeff23127824 */ /* 0x000fc600078e0220 */
[----:B------:R-:W-:Y:S01]  /*1fa0*/  LEA R25, R19, UR9, 0x1 ;  /* 0x0000000913197c11 */ /* 0x000fe2000f8e08ff */
[----:B------:R-:W-:Y:S01]  /*1fb0*/  IMAD.IADD R37, R1, 0x1, R18 ;  /* 0x0000000101257824 */ /* 0x000fe200078e0212 */
[----:B------:R-:W-:-:S03]  /*1fc0*/  LEA R35, R19, UR16, 0x1 ;  /* 0x0000001013237c11 */ /* 0x000fc6000f8e08ff */
[----:B------:R-:W1:Y:S04]  /*1fd0*/  LDS.U16 R24, [R25] ;  /* 0x0000000019187984 */ /* 0x000e680000000400 */
[----:B------:R-:W2:Y:S01]  /*1fe0*/  LDL.U8 R37, [R37] ;  /* 0x0000000025257983 */ /* 0x000ea20000100000 */
[----:B0-----:R-:W-:Y:S01]  /*1ff0*/  LEA R36, R18, UR9, 0x1 ;  /* 0x0000000912247c11 */ /* 0x001fe2000f8e08ff */
[----:B-1----:R-:W-:-:S05]  /*2000*/  VIADD R24, R24, UR11 ;  /* 0x0000000b18187c36 */ /* 0x002fca0008000000 */
[----:B------:R-:W-:Y:S04]  /*2010*/  STS.U16 [R35], R24 ;  /* 0x0000001823007388 */ /* 0x000fe80000000400 */
[----:B------:R-:W0:Y:S02]  /*2020*/  LDS.U16 R18, [R36] ;  /* 0x0000000024127984 */ /* 0x000e240000000400 */
[----:B0-----:R-:W-:-:S05]  /*2030*/  PRMT R18, R18, 0x9910, RZ ;  /* 0x0000991012127816 */ /* 0x001fca00000000ff */
[----:B------:R-:W-:Y:S01]  /*2040*/  IMAD.MOV.U32 R25, RZ, RZ, R18 ;  /* 0x000000ffff197224 */ /* 0x000fe200078e0012 */
[----:B--2---:R-:W-:-:S04]  /*2050*/  ISETP.NE.AND P1, PT, R37, R28, PT ;  /* 0x0000001c2500720c */ /* 0x004fc80003f25270 */
[----:B------:R-:W-:-:S04]  /*2060*/  SEL R18, RZ, 0xffffffff, !P1 ;  /* 0xffffffffff127807 */ /* 0x000fc80004800000 */
[----:B------:R-:W-:-:S04]  /*2070*/  ISETP.NE.AND P1, PT, R25, R18, PT ;  /* 0x000000121900720c */ /* 0x000fc80003f25270 */
[----:B------:R-:W-:Y:S02]  /*2080*/  SEL R18, R34, 0xfffffffe, !P1 ;  /* 0xfffffffe22127807 */ /* 0x000fe40004800000 */
[----:B------:R-:W-:Y:S02]  /*2090*/  IADD3 R32, P1, PT, R32, UR14, RZ ;  /* 0x0000000e20207c10 */ /* 0x000fe4000ff3e0ff */
[----:B------:R-:W-:-:S03]  /*20a0*/  PRMT R25, R24, 0x9910, RZ ;  /* 0x0000991018197816 */ /* 0x000fc600000000ff */
[----:B------:R-:W-:Y:S01]  /*20b0*/  IMAD.X R30, RZ, RZ, R30, P1 ;  /* 0x000000ffff1e7224 */ /* 0x000fe200008e061e */
[----:B------:R-:W-:-:S03]  /*20c0*/  VIMNMX.RELU R35, PT, PT, R18, R25, !PT ;  /* 0x0000001912237248 */ /* 0x000fc60007fe1100 */
[----:B------:R-:W-:Y:S01]  /*20d0*/  IMAD.WIDE.U32 R24, R30, -0xff00ff, RZ ;  /* 0xff00ff011e187825 */ /* 0x000fe200078e00ff */
[----:B------:R-:W-:-:S03]  /*20e0*/  LEA R37, R19, UR8, 0x1 ;  /* 0x0000000813257c11 */ /* 0x000fc6000f8e08ff */
[----:B------:R-:W-:-:S04]  /*20f0*/  IMAD.WIDE.U32 R18, R32, -0xff00ff, RZ ;  /* 0xff00ff0120127825 */ /* 0x000fc800078e00ff */
[----:B------:R-:W-:-:S03]  /*2100*/  IMAD.WIDE.U32 R24, P1, R32, -0xff0100, R24 ;  /* 0xff00ff0020187825 */ /* 0x000fc60007820018 */
[----:B------:R-:W-:Y:S01]  /*2110*/  IADD3 RZ, P2, PT, R19, R24, RZ ;  /* 0x0000001813ff7210 */ /* 0x000fe20007f5e0ff */
[----:B------:R-:W-:Y:S01]  /*2120*/  IMAD.X R19, RZ, RZ, RZ, P1 ;  /* 0x000000ffff137224 */ /* 0x000fe200008e06ff */
[----:B------:R-:W-:Y:S01]  /*2130*/  IADD3 R31, P1, PT, R31, UR14, RZ ;  /* 0x0000000e1f1f7c10 */ /* 0x000fe2000ff3e0ff */
[----:B------:R-:W-:-:S04]  /*2140*/  IMAD.MOV.U32 R18, RZ, RZ, R25 ;  /* 0x000000ffff127224 */ /* 0x000fc800078e0019 */
[----:B------:R-:W-:Y:S02]  /*2150*/  IMAD.X R29, RZ, RZ, R29, P1 ;  /* 0x000000ffff1d7224 */ /* 0x000fe400008e061d */
[----:B------:R-:W-:-:S04]  /*2160*/  IMAD.WIDE.U32.X R18, R30, -0xff0100, R18, P2 ;  /* 0xff00ff001e127825 */ /* 0x000fc800010e0412 */
[----:B------:R-:W-:Y:S01]  /*2170*/  IMAD.WIDE.U32 R24, R29, -0xff00ff, RZ ;  /* 0xff00ff011d187825 */ /* 0x000fe200078e00ff */
[----:B------:R0:W-:Y:S03]  /*2180*/  STS.U16 [R37], R35 ;  /* 0x0000002325007388 */ /* 0x0001e60000000400 */
[----:B------:R-:W-:Y:S01]  /*2190*/  IMAD.WIDE.U32 R24, P1, R31, -0xff0100, R24 ;  /* 0xff00ff001f187825 */ /* 0x000fe20007820018 */
[----:B0-----:R-:W-:-:S03]  /*21a0*/  SHF.R.U64 R35, R18, 0x8, R19 ;  /* 0x0000000812237819 */ /* 0x001fc60000001213 */
[----:B------:R-:W-:-:S04]  /*21b0*/  IMAD.WIDE.U32 R18, R31, -0xff00ff, RZ ;  /* 0xff00ff011f127825 */ /* 0x000fc800078e00ff */
[----:B------:R-:W-:Y:S01]  /*21c0*/  IMAD.MOV.U32 R18, RZ, RZ, R25 ;  /* 0x000000ffff127224 */ /* 0x000fe200078e0019 */
[----:B------:R-:W-:Y:S01]  /*21d0*/  IADD3 RZ, P2, PT, R19, R24, RZ ;  /* 0x0000001813ff7210 */ /* 0x000fe20007f5e0ff */
[----:B------:R-:W-:-:S04]  /*21e0*/  IMAD.X R19, RZ, RZ, RZ, P1 ;  /* 0x000000ffff137224 */ /* 0x000fc800008e06ff */
[----:B------:R-:W-:-:S05]  /*21f0*/  IMAD.WIDE.U32.X R18, R29, -0xff0100, R18, P2 ;  /* 0xff00ff001d127825 */ /* 0x000fca00010e0412 */
[----:B------:R-:W-:-:S05]  /*2200*/  SHF.R.U64 R18, R18, 0x8, R19 ;  /* 0x0000000812127819 */ /* 0x000fca0000001213 */
[----:B------:R-:W-:Y:S02]  /*2210*/  IMAD R19, R18, -0x101, R31 ;  /* 0xfffffeff12137824 */ /* 0x000fe400078e021f */
[----:B------:R-:W-:-:S04]  /*2220*/  IMAD R18, R35, -0x101, R32 ;  /* 0xfffffeff23127824 */ /* 0x000fc800078e0220 */
[----:B------:R-:W-:-:S06]  /*2230*/  IMAD.IADD R37, R1, 0x1, R18 ;  /* 0x0000000101257824 */ /* 0x000fcc00078e0212 */
[----:B------:R-:W2:Y:S01]  /*2240*/  LDL.U8 R37, [R37] ;  /* 0x0000000025257983 */ /* 0x000ea20000100000 */
[----:B------:R-:W-:-:S03]  /*2250*/  LEA R25, R19, UR9, 0x1 ;  /* 0x0000000913197c11 */ /* 0x000fc6000f8e08ff */
[----:B------:R0:W-:Y:S04]  /*2260*/  STS.U16 [R36], R33 ;  /* 0x0000002124007388 */ /* 0x0001e80000000400 */
[----:B------:R-:W1:Y:S01]  /*2270*/  LDS.U16 R24, [R25] ;  /* 0x0000000019187984 */ /* 0x000e620000000400 */
[----:B------:R-:W-:Y:S02]  /*2280*/  LEA R35, R19, UR16, 0x1 ;  /* 0x0000001013237c11 */ /* 0x000fe4000f8e08ff */
        /* <DEDUP_REMOVED lines=39> */
[----:B------:R-:W-:Y:S04]  /*2500*/  STS.U16 [R36], R33 ;  /* 0x0000002124007388 */ /* 0x000fe80000000400 */
[----:B------:R-:W0:Y:S01]  /*2510*/  LDS.U16 R24, [R25] ;  /* 0x0000000019187984 */ /* 0x000e220000000400 */
[----:B------:R-:W-:Y:S02]  /*2520*/  LEA R35, R19, UR16, 0x1 ;  /* 0x0000001013237c11 */ /* 0x000fe4000f8e08ff */
[----:B------:R-:W-:Y:S01]  /*2530*/  LEA R18, R18, UR9, 0x1 ;  /* 0x0000000912127c11 */ /* 0x000fe2000f8e08ff */
[----:B0-----:R-:W-:-:S05]  /*2540*/  VIADD R24, R24, UR11 ;  /* 0x0000000b18187c36 */ /* 0x001fca0008000000 */
[----:B------:R-:W-:Y:S04]  /*2550*/  STS.U16 [R35], R24 ;  /* 0x0000001823007388 */ /* 0x000fe80000000400 */
[----:B------:R-:W0:Y:S01]  /*2560*/  LDS.U16 R36, [R18] ;  /* 0x0000000012247984 */ /* 0x000e220000000400 */
[----:B------:R-:W-:Y:S02]  /*2570*/  IADD3 R31, P2, PT, R31, UR14, RZ ;  /* 0x0000000e1f1f7c10 */ /* 0x000fe4000ff5e0ff */
[----:B0-----:R-:W-:-:S03]  /*2580*/  PRMT R36, R36, 0x9910, RZ ;  /* 0x0000991024247816 */ /* 0x001fc600000000ff */
[----:B------:R-:W-:Y:S01]  /*2590*/  IMAD.X R29, RZ, RZ, R29, P2 ;  /* 0x000000ffff1d7224 */ /* 0x000fe200010e061d */
[----:B--2---:R-:W-:-:S04]  /*25a0*/  ISETP.NE.AND P1, PT, R37, R28, PT ;  /* 0x0000001c2500720c */ /* 0x004fc80003f25270 */
[----:B------:R-:W-:-:S04]  /*25b0*/  SEL R25, RZ, 0xffffffff, !P1 ;  /* 0xffffffffff197807 */ /* 0x000fc80004800000 */
[----:B------:R-:W-:Y:S02]  /*25c0*/  ISETP.NE.AND P1, PT, R36, R25, PT ;  /* 0x000000192400720c */ /* 0x000fe40003f25270 */
[----:B------:R-:W-:Y:S02]  /*25d0*/  PRMT R25, R24, 0x9910, RZ ;  /* 0x0000991018197816 */ /* 0x000fe400000000ff */
[----:B------:R-:W-:Y:S02]  /*25e0*/  SEL R34, R34, 0xfffffffe, !P1 ;  /* 0xfffffffe22227807 */ /* 0x000fe40004800000 */
[----:B------:R-:W-:Y:S02]  /*25f0*/  LEA R24, R19, UR8, 0x1 ;  /* 0x0000000813187c11 */ /* 0x000fe4000f8e08ff */
[----:B------:R-:W-:Y:S02]  /*2600*/  VIMNMX.RELU R25, PT, PT, R34, R25, !PT ;  /* 0x0000001922197248 */ /* 0x000fe40007fe1100 */
[----:B------:R-:W-:-:S03]  /*2610*/  IADD3 R35, P1, PT, R32, UR14, RZ ;  /* 0x0000000e20237c10 */ /* 0x000fc6000ff3e0ff */
[----:B------:R2:W-:Y:S02]  /*2620*/  STS.U16 [R24], R25 ;  /* 0x0000001918007388 */ /* 0x0005e40000000400 */
[----:B------:R-:W-:Y:S01]  /*2630*/  IMAD.X R30, RZ, RZ, R30, P1 ;  /* 0x000000ffff1e7224 */ /* 0x000fe200008e061e */
[----:B------:R-:W-:Y:S01]  /*2640*/  ISETP.GE.U32.AND P1, PT, R35, R26, PT ;  /* 0x0000001a2300720c */ /* 0x000fe20003f26070 */
[----:B------:R2:W-:Y:S03]  /*2650*/  STS.U16 [R18], R33 ;  /* 0x0000002112007388 */ /* 0x0005e60000000400 */
[----:B------:R-:W-:-:S13]  /*2660*/  ISETP.GE.AND.EX P1, PT, R30, R27, PT, P1 ;  /* 0x0000001b1e00720c */ /* 0x000fda0003f26310 */
[----:B--2---:R-:W-:Y:S05]  /*2670*/  @!P1 BRA `(.L_x_19) ;  /* 0xfffffff400289947 */ /* 0x004fea000383ffff */
.L_x_16:
[----:B------:R-:W-:Y:S05]  /*2680*/  BSYNC.RECONVERGENT B0 ;  /* 0x0000000000007941 */ /* 0x000fea0003800200 */
.L_x_15:
[----:B------:R-:W-:Y:S06]  /*2690*/  BAR.SYNC.DEFER_BLOCKING 0x0 ;  /* 0x0000000000007b1d */ /* 0x000fec0000010000 */
[----:B------:R-:W2:Y:S01]  /*26a0*/  LDCU.64 UR10, c[0x0][0x388] ;  /* 0x00007100ff0a77ac */ /* 0x000ea20008000a00 */
[----:B------:R-:W-:Y:S04]  /*26b0*/  BSSY.RECONVERGENT B0, `(.L_x_20) ;  /* 0x000003b000007945 */ /* 0x000fe80003800200 */
[----:B------:R-:W-:Y:S05]  /*26c0*/  @P0 BRA `(.L_x_21) ;  /* 0x0000000000e40947 */ /* 0x000fea0003800000 */
[----:B------:R-:W-:Y:S01]  /*26d0*/  IADD3 RZ, P0, PT, R3, 0x1, RZ ;  /* 0x0000000103ff7810 */ /* 0x000fe20007f1e0ff */
[----:B------:R-:W-:Y:S02]  /*26e0*/  IMAD.MOV.U32 R18, RZ, RZ, R6 ;  /* 0x000000ffff127224 */ /* 0x000fe400078e0006 */
[----:B------:R-:W-:Y:S02]  /*26f0*/  IMAD.MOV.U32 R19, RZ, RZ, R3 ;  /* 0x000000ffff137224 */ /* 0x000fe400078e0003 */
[----:B01----:R-:W-:Y:S02]  /*2700*/  IMAD.MOV.U32 R24, RZ, RZ, RZ ;  /* 0x000000ffff187224 */ /* 0x003fe400078e00ff */
[----:B------:R-:W-:-:S07]  /*2710*/  IMAD.X R25, RZ, RZ, RZ, P0 ;  /* 0x000000ffff197224 */ /* 0x000fce00000e06ff */
.L_x_25:
[----:B------:R-:W0:Y:S01]  /*2720*/  LDCU.64 UR8, c[0x0][0x388] ;  /* 0x00007100ff0877ac */ /* 0x000e220008000a00 */
[----:B------:R-:W-:Y:S01]  /*2730*/  BSSY.RECONVERGENT B1, `(.L_x_22) ;  /* 0x0000028000017945 */ /* 0x000fe20003800200 */
[----:B0-----:R-:W-:-:S04]  /*2740*/  ISETP.GE.U32.AND P0, PT, R18, UR8, PT ;  /* 0x0000000812007c0c */ /* 0x001fc8000bf06070 */
[----:B------:R-:W-:-:S13]  /*2750*/  ISETP.GE.AND.EX P0, PT, R25, UR9, PT, P0 ;  /* 0x0000000919007c0c */ /* 0x000fda000bf06300 */
[----:B------:R-:W-:Y:S05]  /*2760*/  @P0 BRA `(.L_x_23) ;  /* 0x0000000000900947 */ /* 0x000fea0003800000 */
[----:B------:R-:W0:Y:S01]  /*2770*/  S2R R27, SR_CgaCtaId ;  /* 0x00000000001b7919 */ /* 0x000e220000008800 */
[----:B------:R-:W-:Y:S01]  /*2780*/  MOV R30, 0x400 ;  /* 0x00000400001e7802 */ /* 0x000fe20000000f00 */
[----:B------:R-:W-:Y:S01]  /*2790*/  IMAD.SHL.U32 R26, R19, 0x2, RZ ;  /* 0x00000002131a7824 */ /* 0x000fe200078e00ff */
[----:B------:R-:W1:Y:S01]  /*27a0*/  LDCU.U16 UR8, c[0x0][0x3a0] ;  /* 0x00007400ff0877ac */ /* 0x000e620008000400 */
[----:B------:R-:W-:Y:S02]  /*27b0*/  IMAD.MOV.U32 R33, RZ, RZ, 0x1 ;  /* 0x00000001ff217424 */ /* 0x000fe400078e00ff */
[----:B-----5:R-:W-:Y:S01]  /*27c0*/  VIADD R28, R30, 0x404 ;  /* 0x000004041e1c7836 */ /* 0x020fe20000000000 */
[----:B------:R-:W-:Y:S01]  /*27d0*/  LOP3.LUT R29, R26, 0x1fe, RZ, 0xc0, !PT ;  /* 0x000001fe1a1d7812 */ /* 0x000fe200078ec0ff */
[----:B------:R-:W-:Y:S01]  /*27e0*/  VIADD R32, R30, 0x202 ;  /* 0x000002021e207836 */ /* 0x000fe20000000000 */
[----:B-1----:R-:W-:-:S04]  /*27f0*/  UIADD3 UR8, UPT, UPT, URZ, -UR8, URZ ;  /* 0x80000008ff087290 */ /* 0x002fc8000fffe0ff */
[----:B------:R-:W-:Y:S01]  /*2800*/  UPRMT UR8, UR8, 0x7710, URZ ;  /* 0x0000771008087896 */ /* 0x000fe200080000ff */
[C---:B0-----:R-:W-:Y:S02]  /*2810*/  LEA R26, R27.reuse, R28, 0x18 ;  /* 0x0000001c1b1a7211 */ /* 0x041fe400078ec0ff */
[----:B------:R-:W0:Y:S01]  /*2820*/  LDC.U16 R28, c[0x0][0x3a2] ;  /* 0x0000e880ff1c7b82 */ /* 0x000e220000000400 */
[----:B------:R-:W-:Y:S02]  /*2830*/  LEA R27, R27, R32, 0x18 ;  /* 0x000000201b1b7211 */ /* 0x000fe400078ec0ff */
[----:B------:R-:W-:-:S06]  /*2840*/  IMAD.IADD R29, R26, 0x1, R29 ;  /* 0x000000011a1d7824 */ /* 0x000fcc00078e021d */
[----:B------:R-:W1:Y:S01]  /*2850*/  LDS.U16 R29, [R29] ;  /* 0x000000001d1d7984 */ /* 0x000e620000000400 */
[--C-:B0-----:R-:W-:Y:S01]  /*2860*/  IMAD.MOV R31, RZ, RZ, -R28.reuse ;  /* 0x000000ffff1f7224 */ /* 0x101fe200078e0a1c */
[----:B------:R-:W-:Y:S01]  /*2870*/  PRMT R28, R33, 0x7610, R28 ;  /* 0x00007610211c7816 */ /* 0x000fe2000000001c */
[----:B-1----:R-:W-:-:S03]  /*2880*/  VIADD R30, R29, UR8 ;  /* 0x000000081d1e7c36 */ /* 0x002fc60008000000 */
[----:B------:R-:W-:-:S07]  /*2890*/  PRMT R29, R31, 0x7710, RZ ;  /* 0x000077101f1d7816 */ /* 0x000fce00000000ff */
.L_x_24:
[----:B------:R-:W-:Y:S01]  /*28a0*/  IMAD.SHL.U32 R31, R18, 0x2, RZ ;  /* 0x00000002121f7824 */ /* 0x000fe200078e00ff */
[----:B------:R-:W-:-:S04]  /*28b0*/  PRMT R33, R30, 0x9910, RZ ;  /* 0x000099101e217816 */ /* 0x000fc800000000ff */
[----:B------:R-:W-:-:S05]  /*28c0*/  LOP3.LUT R31, R31, 0x1fe, RZ, 0xc0, !PT ;  /* 0x000001fe1f1f7812 */ /* 0x000fca00078ec0ff */
[----:B------:R-:W-:-:S06]  /*28d0*/  IMAD.IADD R31, R26, 0x1, R31 ;  /* 0x000000011a1f7824 */ /* 0x000fcc00078e021f */
[----:B------:R-:W0:Y:S02]  /*28e0*/  LDS.U16 R31, [R31] ;  /* 0x000000001f1f7984 */ /* 0x000e240000000400 */
[----:B0-----:R-:W-:-:S04]  /*28f0*/  PRMT R32, R31, 0x9910, RZ ;  /* 0x000099101f207816 */ /* 0x001fc800000000ff */
[----:B------:R-:W-:-:S13]  /*2900*/  ISETP.GT.AND P0, PT, R33, R32, PT ;  /* 0x000000202100720c */ /* 0x000fda0003f04270 */
[----:B------:R-:W-:Y:S05]  /*2910*/  @!P0 BRA `(.L_x_23) ;  /* 0x0000000000248947 */ /* 0x000fea0003800000 */
[C---:B------:R-:W-:Y:S01]  /*2920*/  LOP3.LUT R32, R18.reuse, 0xff, RZ, 0xc0, !PT ;  /* 0x000000ff12207812 */ /* 0x040fe200078ec0ff */
[----:B------:R-:W-:Y:S01]  /*2930*/  IMAD.IADD R30, R29, 0x1, R30 ;  /* 0x000000011d1e7824 */ /* 0x000fe200078e021e */
[----:B------:R-:W-:-:S03]  /*2940*/  IADD3 R18, P0, PT, R18, 0x1, RZ ;  /* 0x0000000112127810 */ /* 0x000fc60007f1e0ff */
[----:B------:R-:W-:Y:S02]  /*2950*/  IMAD R31, R32, 0x2, R27 ;  /* 0x00000002201f7824 */ /* 0x000fe400078e021b */
[----:B------:R-:W-:Y:S01]  /*2960*/  IMAD.X R25, RZ, RZ, R25, P0 ;  /* 0x000000ffff197224 */ /* 0x000fe200000e0619 */
[----:B--2---:R-:W-:Y:S02]  /*2970*/  ISETP.GE.U32.AND P0, PT, R18, UR10, PT ;  /* 0x0000000a12007c0c */ /* 0x004fe4000bf06070 */
[----:B------:R0:W-:Y:S02]  /*2980*/  STS.U16 [R31], R28 ;  /* 0x0000001c1f007388 */ /* 0x0001e40000000400 */
[----:B------:R-:W-:-:S13]  /*2990*/  ISETP.GE.AND.EX P0, PT, R25, UR11, PT, P0 ;  /* 0x0000000b19007c0c */ /* 0x000fda000bf06300 */
[----:B0-----:R-:W-:Y:S05]  /*29a0*/  @!P0 BRA `(.L_x_24) ;  /* 0xfffffffc00bc8947 */ /* 0x001fea000383ffff */
.L_x_23:
[----:B--2---:R-:W-:Y:S05]  /*29b0*/  BSYNC.RECONVERGENT B1 ;  /* 0x0000000000017941 */ /* 0x004fea0003800200 */
.L_x_22:
[----:B------:R-:W0:Y:S01]  /*29c0*/  LDCU.64 UR8, c[0x0][0x388] ;  /* 0x00007100ff0877ac */ /* 0x000e220008000a00 */
[----:B------:R-:W-:-:S04]  /*29d0*/  IADD3 R19, P0, PT, R19, UR14, RZ ;  /* 0x0000000e13137c10 */ /* 0x000fc8000ff1e0ff */
[----:B------:R-:W-:Y:S01]  /*29e0*/  IADD3 R18, P1, PT, R19, 0x1, RZ ;  /* 0x0000000113127810 */ /* 0x000fe20007f3e0ff */
[----:B------:R-:W-:-:S04]  /*29f0*/  IMAD.X R24, RZ, RZ, R24, P0 ;  /* 0x000000ffff187224 */ /* 0x000fc800000e0618 */
[----:B------:R-:W-:Y:S02]  /*2a00*/  IMAD.X R25, RZ, RZ, R24, P1 ;  /* 0x000000ffff197224 */ /* 0x000fe400008e0618 */
[----:B0-----:R-:W-:Y:S02]  /*2a10*/  IMAD.U32 R26, RZ, RZ, UR8 ;  /* 0x00000008ff1a7e24 */ /* 0x001fe4000f8e00ff */
[----:B------:R-:W-:-:S03]  /*2a20*/  IMAD.U32 R27, RZ, RZ, UR9 ;  /* 0x00000009ff1b7e24 */ /* 0x000fc6000f8e00ff */
[----:B------:R-:W-:-:S04]  /*2a30*/  ISETP.GE.U32.AND P0, PT, R19, R26, PT ;  /* 0x0000001a1300720c */ /* 0x000fc80003f06070 */
[----:B------:R-:W-:-:S13]  /*2a40*/  ISETP.GE.AND.EX P0, PT, R24, R27, PT, P0 ;  /* 0x0000001b1800720c */ /* 0x000fda0003f06300 */
[----:B------:R-:W-:Y:S05]  /*2a50*/  @!P0 BRA `(.L_x_25) ;  /* 0xfffffffc00308947 */ /* 0x000fea000383ffff */
.L_x_21:
[----:B--2---:R-:W-:Y:S05]  /*2a60*/  BSYNC.RECONVERGENT B0 ;  /* 0x0000000000007941 */ /* 0x004fea0003800200 */
.L_x_20:
[----:B------:R-:W-:Y:S01]  /*2a70*/  BAR.SYNC.DEFER_BLOCKING 0x0 ;  /* 0x0000000000007b1d */ /* 0x000fe20000010000 */
[----:B------:R-:W-:-:S04]  /*2a80*/  ISETP.GE.U32.AND P0, PT, R3, R26, PT ;  /* 0x0000001a0300720c */ /* 0x000fc80003f06070 */
[----:B------:R-:W-:Y:S01]  /*2a90*/  ISETP.GE.U32.AND.EX P0, PT, RZ, R27, PT, P0 ;  /* 0x0000001bff00720c */ /* 0x000fe20003f06100 */
[----:B------:R-:W-:-:S12]  /*2aa0*/  BSSY.RECONVERGENT B0, `(.L_x_26) ;  /* 0x0000072000007945 */ /* 0x000fd80003800200 */
[----:B------:R-:W-:Y:S05]  /*2ab0*/  @P0 BRA `(.L_x_27) ;  /* 0x0000000400c00947 */ /* 0x000fea0003800000 */
[----:B------:R-:W-:Y:S01]  /*2ac0*/  IADD3 RZ, P0, PT, R3, 0x1, RZ ;  /* 0x0000000103ff7810 */ /* 0x000fe20007f1e0ff */
[----:B------:R-:W-:Y:S02]  /*2ad0*/  IMAD.MOV.U32 R29, RZ, RZ, R6 ;  /* 0x000000ffff1d7224 */ /* 0x000fe400078e0006 */
[----:B------:R-:W-:Y:S02]  /*2ae0*/  IMAD.MOV.U32 R31, RZ, RZ, R3 ;  /* 0x000000ffff1f7224 */ /* 0x000fe400078e0003 */
[----:B------:R-:W-:Y:S02]  /*2af0*/  IMAD.MOV.U32 R30, RZ, RZ, RZ ;  /* 0x000000ffff1e7224 */ /* 0x000fe400078e00ff */
[----:B-----5:R-:W-:-:S07]  /*2b00*/  IMAD.X R28, RZ, RZ, RZ, P0 ;  /* 0x000000ffff1c7224 */ /* 0x020fce00000e06ff */
.L_x_31:
[----:B0-2---:R-:W2:Y:S01]  /*2b10*/  S2R R34, SR_CgaCtaId ;  /* 0x0000000000227919 */ /* 0x005ea20000008800 */
[----:B01----:R-:W-:Y:S01]  /*2b20*/  MOV R25, 0x400 ;  /* 0x0000040000197802 */ /* 0x003fe20000000f00 */
[C---:B------:R-:W-:Y:S01]  /*2b30*/  IMAD.SHL.U32 R24, R31.reuse, 0x2, RZ ;  /* 0x000000021f187824 */ /* 0x040fe200078e00ff */
[----:B------:R-:W0:Y:S01]  /*2b40*/  LDC.64 R18, c[0x0][0x388] ;  /* 0x0000e200ff127b82 */ /* 0x000e220000000a00 */
[----:B------:R-:W-:Y:S01]  /*2b50*/  IADD3 R31, P0, PT, R31, UR14, RZ ;  /* 0x0000000e1f1f7c10 */ /* 0x000fe2000ff1e0ff */
[----:B------:R-:W-:Y:S01]  /*2b60*/  BSSY.RECONVERGENT B1, `(.L_x_28) ;  /* 0x0000060000017945 */ /* 0x000fe20003800200 */
[C---:B------:R-:W-:Y:S01]  /*2b70*/  VIADD R27, R25.reuse, 0x202 ;  /* 0x00000202191b7836 */ /* 0x040fe20000000000 */
[----:B------:R-:W-:Y:S01]  /*2b80*/  LOP3.LUT R24, R24, 0x1fe, RZ, 0xc0, !PT ;  /* 0x000001fe18187812 */ /* 0x000fe200078ec0ff */
[----:B------:R-:W-:Y:S02]  /*2b90*/  VIADD R25, R25, 0x404 ;  /* 0x0000040419197836 */ /* 0x000fe40000000000 */
[----:B------:R-:W-:Y:S01]  /*2ba0*/  IMAD.X R30, RZ, RZ, R30, P0 ;  /* 0x000000ffff1e7224 */ /* 0x000fe200000e061e */
[----:B0-----:R-:W-:-:S04]  /*2bb0*/  ISETP.GE.U32.AND P0, PT, R31, R18, PT ;  /* 0x000000121f00720c */ /* 0x001fc80003f06070 */
[----:B------:R-:W-:Y:S02]  /*2bc0*/  ISETP.GE.AND.EX P0, PT, R30, R19, PT, P0 ;  /* 0x000000131e00720c */ /* 0x000fe40003f06300 */
[C---:B--2---:R-:W-:Y:S02]  /*2bd0*/  LEA R27, R34.reuse, R27, 0x18 ;  /* 0x0000001b221b7211 */ /* 0x044fe400078ec0ff */
[----:B------:R-:W-:-:S03]  /*2be0*/  LEA R25, R34, R25, 0x18 ;  /* 0x0000001922197211 */ /* 0x000fc600078ec0ff */
[--C-:B------:R-:W-:Y:S02]  /*2bf0*/  IMAD.IADD R26, R27, 0x1, R24.reuse ;  /* 0x000000011b1a7824 */ /* 0x100fe400078e0218 */
[----:B------:R-:W-:-:S03]  /*2c00*/  IMAD.IADD R24, R25, 0x1, R24 ;  /* 0x0000000119187824 */ /* 0x000fc600078e0218 */
[----:B------:R-:W0:Y:S02]  /*2c10*/  LDS.U16 R32, [R26] ;  /* 0x000000001a207984 */ /* 0x000e240000000400 */
[----:B0-----:R-:W-:-:S04]  /*2c20*/  PRMT R32, R32, 0x9910, RZ ;  /* 0x0000991020207816 */ /* 0x001fc800000000ff */
[----:B------:R-:W-:-:S13]  /*2c30*/  ISETP.NE.AND P1, PT, R32, -0x1, PT ;  /* 0xffffffff2000780c */ /* 0x000fda0003f25270 */
[----:B------:R-:W-:Y:S05]  /*2c40*/  @P1 BRA `(.L_x_29) ;  /* 0x0000000400441947 */ /* 0x000fea0003800000 */
[----:B------:R-:W0:Y:S01]  /*2c50*/  LDS.U16 R32, [R26+0x2] ;  /* 0x000002001a207984 */ /* 0x000e220000000400 */
[----:B------:R-:W-:-:S04]  /*2c60*/  ISETP.GE.U32.AND P1, PT, R29, R18, PT ;  /* 0x000000121d00720c */ /* 0x000fc80003f26070 */
[----:B------:R-:W-:Y:S02]  /*2c70*/  ISETP.GE.AND.EX P1, PT, R28, R19, PT, P1 ;  /* 0x000000131c00720c */ /* 0x000fe40003f26310 */
[----:B0-----:R-:W-:-:S04]  /*2c80*/  PRMT R18, R32, 0x9910, RZ ;  /* 0x0000991020127816 */ /* 0x001fc800000000ff */
[----:B------:R-:W-:-:S13]  /*2c90*/  ISETP.NE.OR P1, PT, R18, 0x1, P1 ;  /* 0x000000011200780c */ /* 0x000fda0000f25670 */
[----:B------:R-:W-:Y:S05]  /*2ca0*/  @P1 BRA `(.L_x_29) ;  /* 0x00000004002c1947 */ /* 0x000fea0003800000 */
[----:B------:R-:W0:Y:S01]  /*2cb0*/  LDS.U16 R18, [R24+0x2] ;  /* 0x0000020018127984 */ /* 0x000e220000000400 */
[----:B------:R-:W1:Y:S02]  /*2cc0*/  LDCU.U16 UR8, c[0x0][0x3a0] ;  /* 0x00007400ff0877ac */ /* 0x000e640008000400 */
[----:B-1----:R-:W-:-:S04]  /*2cd0*/  UIADD3 UR8, UPT, UPT, URZ, -UR8, URZ ;  /* 0x80000008ff087290 */ /* 0x002fc8000fffe0ff */
[----:B------:R-:W-:-:S06]  /*2ce0*/  UPRMT UR8, UR8, 0x7710, URZ ;  /* 0x0000771008087896 */ /* 0x000fcc00080000ff */
[----:B0-----:R-:W-:-:S05]  /*2cf0*/  VIADD R18, R18, UR8 ;  /* 0x0000000812127c36 */ /* 0x001fca0008000000 */
[----:B------:R-:W-:-:S07]  /*2d00*/  PRMT R33, R18, 0x7610, R33 ;  /* 0x0000761012217816 */ /* 0x000fce0000000021 */
.L_x_30:
[----:B------:R-:W-:-:S05]  /*2d10*/  IMAD.SHL.U32 R18, R29, 0x2, RZ ;  /* 0x000000021d127824 */ /* 0x000fca00078e00ff */
[----:B------:R-:W-:-:S05]  /*2d20*/  LOP3.LUT R18, R18, 0x1fe, RZ, 0xc0, !PT ;  /* 0x000001fe12127812 */ /* 0x000fca00078ec0ff */
[----:B------:R-:W-:-:S06]  /*2d30*/  IMAD.IADD R18, R27, 0x1, R18 ;  /* 0x000000011b127824 */ /* 0x000fcc00078e0212 */
[----:B------:R-:W0:Y:S02]  /*2d40*/  LDS.U16 R18, [R18] ;  /* 0x0000000012127984 */ /* 0x000e240000000400 */
[----:B0-----:R-:W-:-:S04]  /*2d50*/  PRMT R19, R18, 0x9910, RZ ;  /* 0x0000991012137816 */ /* 0x001fc800000000ff */
[----:B------:R-:W-:-:S13]  /*2d60*/  ISETP.NE.AND P1, PT, R19, 0x1, PT ;  /* 0x000000011300780c */ /* 0x000fda0003f25270 */
[----:B------:R-:W-:Y:S05]  /*2d70*/  @P1 BRA `(.L_x_29) ;  /* 0x0000000000f81947 */ /* 0x000fea0003800000 */
[----:B------:R-:W0:Y:S01]  /*2d80*/  LDC.64 R18, c[0x0][0x388] ;  /* 0x0000e200ff127b82 */ /* 0x000e220000000a00 */
[C---:B------:R-:W-:Y:S02]  /*2d90*/  LOP3.LUT R32, R29.reuse, 0xff, RZ, 0xc0, !PT ;  /* 0x000000ff1d207812 */ /* 0x040fe400078ec0ff */
[----:B------:R-:W-:-:S03]  /*2da0*/  IADD3 R35, P2, PT, R29, 0x1, RZ ;  /* 0x000000011d237810 */ /* 0x000fc60007f5e0ff */
[----:B------:R-:W-:Y:S02]  /*2db0*/  IMAD R32, R32, 0x2, R25 ;  /* 0x0000000220207824 */ /* 0x000fe400078e0219 */
[----:B------:R-:W-:-:S03]  /*2dc0*/  IMAD.X R34, RZ, RZ, R28, P2 ;  /* 0x000000ffff227224 */ /* 0x000fc600010e061c */
[----:B------:R1:W-:Y:S01]  /*2dd0*/  STS.U16 [R32], R33 ;  /* 0x0000002120007388 */ /* 0x0003e20000000400 */
[----:B0-----:R-:W-:-:S04]  /*2de0*/  ISETP.GE.U32.AND P1, PT, R35, R18, PT ;  /* 0x000000122300720c */ /* 0x001fc80003f26070 */
[----:B------:R-:W-:-:S13]  /*2df0*/  ISETP.GE.AND.EX P1, PT, R34, R19, PT, P1 ;  /* 0x000000132200720c */ /* 0x000fda0003f26310 */
[----:B-1----:R-:W-:Y:S05]  /*2e00*/  @P1 BRA `(.L_x_29) ;  /* 0x0000000000d41947 */ /* 0x002fea0003800000 */
[----:B------:R-:W-:-:S05]  /*2e10*/  IMAD.SHL.U32 R32, R35, 0x2, RZ ;  /* 0x0000000223207824 */ /* 0x000fca00078e00ff */
[----:B------:R-:W-:-:S05]  /*2e20*/  LOP3.LUT R32, R32, 0x1fe, RZ, 0xc0, !PT ;  /* 0x000001fe20207812 */ /* 0x000fca00078ec0ff */
[----:B------:R-:W-:-:S06]  /*2e30*/  IMAD.IADD R32, R27, 0x1, R32 ;  /* 0x000000011b207824 */ /* 0x000fcc00078e0220 */
[----:B------:R-:W0:Y:S02]  /*2e40*/  LDS.U16 R32, [R32] ;  /* 0x0000000020207984 */ /* 0x000e240000000400 */
[----:B0-----:R-:W-:-:S04]  /*2e50*/  PRMT R34, R32, 0x9910, RZ ;  /* 0x0000991020227816 */ /* 0x001fc800000000ff */
[----:B------:R-:W-:-:S13]  /*2e60*/  ISETP.NE.AND P1, PT, R34, 0x1, PT ;  /* 0x000000012200780c */ /* 0x000fda0003f25270 */
[----:B------:R-:W-:Y:S05]  /*2e70*/  @P1 BRA `(.L_x_29) ;  /* 0x0000000000b81947 */ /* 0x000fea0003800000 */
[----:B------:R-:W0:Y:S01]  /*2e80*/  LDC.U16 R32, c[0x0][0x3a2] ;  /* 0x0000e880ff207b82 */ /* 0x000e220000000400 */
[----:B------:R-:W-:Y:S02]  /*2e90*/  LOP3.LUT R34, R35, 0xff, RZ, 0xc0, !PT ;  /* 0x000000ff23227812 */ /* 0x000fe400078ec0ff */
[----:B------:R-:W-:-:S03]  /*2ea0*/  IADD3 R35, P2, PT, R29, 0x2, RZ ;  /* 0x000000021d237810 */ /* 0x000fc60007f5e0ff */
[----:B------:R-:W-:Y:S01]  /*2eb0*/  IMAD R34, R34, 0x2, R25 ;  /* 0x0000000222227824 */ /* 0x000fe200078e0219 */
[----:B------:R-:W-:Y:S01]  /*2ec0*/  ISETP.GE.U32.AND P1, PT, R35, R18, PT ;  /* 0x000000122300720c */ /* 0x000fe20003f26070 */
[----:B------:R-:W-:-:S05]  /*2ed0*/  IMAD.X R36, RZ, RZ, R28, P2 ;  /* 0x000000ffff247224 */ /* 0x000fca00010e061c */
[----:B------:R-:W-:Y:S01]  /*2ee0*/  ISETP.GE.AND.EX P1, PT, R36, R19, PT, P1 ;  /* 0x000000132400720c */ /* 0x000fe20003f26310 */
[----:B0-----:R-:W-:-:S05]  /*2ef0*/  IMAD.MOV R32, RZ, RZ, -R32 ;  /* 0x000000ffff207224 */ /* 0x001fca00078e0a20 */
[----:B------:R-:W-:-:S05]  /*2f00*/  PRMT R32, R32, 0x7710, RZ ;  /* 0x0000771020207816 */ /* 0x000fca00000000ff */
[----:B------:R-:W-:-:S05]  /*2f10*/  IMAD.IADD R33, R32, 0x1, R33 ;  /* 0x0000000120217824 */ /* 0x000fca00078e0221 */
[----:B------:R0:W-:Y:S01]  /*2f20*/  STS.U16 [R34], R33 ;  /* 0x0000002122007388 */ /* 0x0001e20000000400 */
[----:B------:R-:W-:Y:S05]  /*2f30*/  @P1 BRA `(.L_x_29) ;  /* 0x0000000000881947 */ /* 0x000fea0003800000 */
[----:B0-----:R-:W-:-:S05]  /*2f40*/  IMAD.SHL.U32 R34, R35, 0x2, RZ ;  /* 0x0000000223227824 */ /* 0x001fca00078e00ff */
[----:B------:R-:W-:-:S05]  /*2f50*/  LOP3.LUT R34, R34, 0x1fe, RZ, 0xc0, !PT ;  /* 0x000001fe22227812 */ /* 0x000fca00078ec0ff */
[----:B------:R-:W-:-:S06]  /*2f60*/  IMAD.IADD R34, R27, 0x1, R34 ;  /* 0x000000011b227824 */ /* 0x000fcc00078e0222 */
[----:B------:R-:W0:Y:S02]  /*2f70*/  LDS.U16 R34, [R34] ;  /* 0x0000000022227984 */ /* 0x000e240000000400 */
[----:B0-----:R-:W-:-:S04]  /*2f80*/  PRMT R36, R34, 0x9910, RZ ;  /* 0x0000991022247816 */ /* 0x001fc800000000ff */
[----:B------:R-:W-:-:S13]  /*2f90*/  ISETP.NE.AND P1, PT, R36, 0x1, PT ;  /* 0x000000012400780c */ /* 0x000fda0003f25270 */
[----:B------:R-:W-:Y:S05]  /*2fa0*/  @P1 BRA `(.L_x_29) ;  /* 0x00000000006c1947 */ /* 0x000fea0003800000 */
[----:B------:R-:W-:Y:S01]  /*2fb0*/  LOP3.LUT R34, R35, 0xff, RZ, 0xc0, !PT ;  /* 0x000000ff23227812 */ /* 0x000fe200078ec0ff */
[----:B------:R-:W-:Y:S01]  /*2fc0*/  IMAD.IADD R33, R33, 0x1, R32 ;  /* 0x0000000121217824 */ /* 0x000fe200078e0220 */
[----:B------:R-:W-:-:S03]  /*2fd0*/  IADD3 R35, P2, PT, R29, 0x3, RZ ;  /* 0x000000031d237810 */ /* 0x000fc60007f5e0ff */
[----:B------:R-:W-:Y:S01]  /*2fe0*/  IMAD R34, R34, 0x2, R25 ;  /* 0x0000000222227824 */ /* 0x000fe200078e0219 */
[----:B------:R-:W-:Y:S01]  /*2ff0*/  ISETP.GE.U32.AND P1, PT, R35, R18, PT ;  /* 0x000000122300720c */ /* 0x000fe20003f26070 */
[----:B------:R-:W-:-:S03]  /*3000*/  IMAD.X R36, RZ, RZ, R28, P2 ;  /* 0x000000ffff247224 */ /* 0x000fc600010e061c */
[----:B------:R1:W-:Y:S02]  /*3010*/  STS.U16 [R34], R33 ;  /* 0x0000002122007388 */ /* 0x0003e40000000400 */
        /* <DEDUP_REMOVED lines=14> */
[----:B------:R-:W-:Y:S02]  /*3100*/  IMAD.X R28, RZ, RZ, R28, P2 ;  /* 0x000000ffff1c7224 */ /* 0x000fe400010e061c */
[----:B------:R-:W-:Y:S01]  /*3110*/  IMAD.IADD R32, R35, 0x1, R32 ;  /* 0x0000000123207824 */ /* 0x000fe200078e0220 */
[----:B------:R1:W-:Y:S02]  /*3120*/  STS.U16 [R34], R35 ;  /* 0x0000002322007388 */ /* 0x0003e40000000400 */
[----:B------:R-:W-:Y:S02]  /*3130*/  ISETP.GE.AND.EX P1, PT, R28, R19, PT, P1 ;  /* 0x000000131c00720c */ /* 0x000fe40003f26310 */
[----:B------:R-:W-:-:S11]  /*3140*/  PRMT R33, R32, 0x7610, R33 ;  /* 0x0000761020217816 */ /* 0x000fd60000000021 */
[----:B-1----:R-:W-:Y:S05]  /*3150*/  @!P1 BRA `(.L_x_30) ;  /* 0xfffffff800ec9947 */ /* 0x002fea000383ffff */
.L_x_29:
[----:B------:R-:W-:Y:S05]  /*3160*/  BSYNC.RECONVERGENT B1 ;  /* 0x0000000000017941 */ /* 0x000fea0003800200 */
.L_x_28:
[----:B------:R-:W1:Y:S01]  /*3170*/  LDS.U16 R19, [R24+0x2] ;  /* 0x0000020018137984 */ /* 0x000e620000000400 */
[----:B------:R-:W-:-:S05]  /*3180*/  IADD3 R29, P1, PT, R31, 0x1, RZ ;  /* 0x000000011f1d7810 */ /* 0x000fca0007f3e0ff */
[----:B------:R-:W-:Y:S01]  /*3190*/  IMAD.X R28, RZ, RZ, R30, P1 ;  /* 0x000000ffff1c7224 */ /* 0x000fe200008e061e */
[----:B-1----:R2:W-:Y:S01]  /*31a0*/  STS.U16 [R26+0x2], R19 ;  /* 0x000002131a007388 */ /* 0x0025e20000000400 */
[----:B------:R-:W-:Y:S06]  /*31b0*/  @!P0 BRA `(.L_x_31) ;  /* 0xfffffff800548947 */ /* 0x000fec000383ffff */
.L_x_27:
[----:B------:R-:W-:Y:S05]  /*31c0*/  BSYNC.RECONVERGENT B0 ;  /* 0x0000000000007941 */ /* 0x000fea0003800200 */
.L_x_26:
[----:B------:R-:W2:Y:S01]  /*31d0*/  LDCU.64 UR8, c[0x0][0x388] ;  /* 0x00007100ff0877ac */ /* 0x000ea20008000a00 */
[----:B------:R-:W-:Y:S01]  /*31e0*/  BSSY.RECONVERGENT B0, `(.L_x_32) ;  /* 0x0000116000007945 */ /* 0x000fe20003800200 */
[----:B------:R-:W3:Y:S01]  /*31f0*/  LDCU.U16 UR15, c[0x0][0x3a0] ;  /* 0x00007400ff0f77ac */ /* 0x000ee20008000400 */
[----:B--2---:R-:W-:Y:S02]  /*3200*/  IMAD.U32 R26, RZ, RZ, UR8 ;  /* 0x00000008ff1a7e24 */ /* 0x004fe4000f8e00ff */
[----:B------:R-:W-:-:S03]  /*3210*/  IMAD.U32 R27, RZ, RZ, UR9 ;  /* 0x00000009ff1b7e24 */ /* 0x000fc6000f8e00ff */
[----:B------:R-:W-:-:S04]  /*3220*/  ISETP.GE.U32.AND P0, PT, R3, R26, PT ;  /* 0x0000001a0300720c */ /* 0x000fc80003f06070 */
[----:B------:R-:W-:-:S13]  /*3230*/  ISETP.GE.U32.AND.EX P0, PT, RZ, R27, PT, P0 ;  /* 0x0000001bff00720c */ /* 0x000fda0003f06100 */
[----:B---3--:R-:W-:Y:S05]  /*3240*/  @P0 BRA `(.L_x_33) ;  /* 0x00000010003c0947 */ /* 0x008fea0003800000 */
[----:B------:R-:W-:Y:S02]  /*3250*/  VIADD R19, R4, 0x1 ;  /* 0x0000000104137836 */ /* 0x000fe40000000000 */
[----:B-----5:R-:W-:Y:S02]  /*3260*/  IMAD.U32 R28, RZ, RZ, UR6 ;  /* 0x00000006ff1c7e24 */ /* 0x020fe4000f8e00ff */
[----:B------:R-:W-:Y:S01]  /*3270*/  IMAD.U32 R29, RZ, RZ, UR7 ;  /* 0x00000007ff1d7e24 */ /* 0x000fe2000f8e00ff */
[----:B------:R-:W-:-:S04]  /*3280*/  LOP3.LUT R19, R19, 0x3, RZ, 0xc0, !PT ;  /* 0x0000000313137812 */ /* 0x000fc800078ec0ff */
[----:B------:R-:W-:Y:S02]  /*3290*/  ISETP.NE.U32.AND P1, PT, R19, RZ, PT ;  /* 0x000000ff1300720c */ /* 0x000fe40003f25070 */
[----:B------:R-:W-:Y:S01]  /*32a0*/  ISETP.GE.U32.AND P3, PT, R4, 0x3, PT ;  /* 0x000000030400780c */ /* 0x000fe20003f66070 */
[----:B------:R-:W-:Y:S01]  /*32b0*/  BSSY.RECONVERGENT B1, `(.L_x_34) ;  /* 0x0000051000017945 */ /* 0x000fe20003800200 */
[----:B------:R-:W-:Y:S01]  /*32c0*/  ISETP.NE.AND.EX P2, PT, RZ, RZ, PT, P1 ;  /* 0x000000ffff00720c */ /* 0x000fe20003f45310 */
[----:B------:R2:W5:Y:S01]  /*32d0*/  LDG.E.U8 R28, desc[UR12][R28.64+0x1] ;  /* 0x0000010c1c1c7981 */ /* 0x000562000c1e1100 */
[----:B------:R-:W-:Y:S01]  /*32e0*/  ISETP.GE.U32.AND.EX P1, PT, R5, RZ, PT, P3 ;  /* 0x000000ff0500720c */ /* 0x000fe20003f26130 */
[----:B------:R-:W-:Y:S01]  /*32f0*/  IMAD.MOV.U32 R31, RZ, RZ, R6 ;  /* 0x000000ffff1f7224 */ /* 0x000fe200078e0006 */
[----:B------:R-:W-:Y:S01]  /*3300*/  IADD3 RZ, P3, PT, R3, 0x1, RZ ;  /* 0x0000000103ff7810 */ /* 0x000fe20007f7e0ff */
[----:B------:R-:W-:Y:S02]  /*3310*/  IMAD.MOV.U32 R35, RZ, RZ, R3 ;  /* 0x000000ffff237224 */ /* 0x000fe400078e0003 */
[----:B------:R-:W-:-:S02]  /*3320*/  IMAD.MOV.U32 R30, RZ, RZ, RZ ;  /* 0x000000ffff1e7224 */ /* 0x000fc400078e00ff */
[----:B--2---:R-:W-:-:S04]  /*3330*/  IMAD.X R29, RZ, RZ, RZ, P3 ;  /* 0x000000ffff1d7224 */ /* 0x004fc800018e06ff */
[----:B------:R-:W-:Y:S05]  /*3340*/  @!P2 BRA `(.L_x_35) ;  /* 0x00000004001ca947 */ /* 0x000fea0003800000 */
[----:B------:R-:W2:Y:S01]  /*3350*/  LDL.U8 R29, [R11] ;  /* 0x000000000b1d7983 */ /* 0x000ea20000100000 */
[----:B------:R-:W3:Y:S01]  /*3360*/  LDC.U16 R18, c[0x0][0x3a0] ;  /* 0x0000e800ff127b82 */ /* 0x000ee20000000400 */
[----:B------:R-:W-:Y:S02]  /*3370*/  IMAD.MOV.U32 R30, RZ, RZ, 0x2 ;  /* 0x00000002ff1e7424 */ /* 0x000fe400078e00ff */
[----:B01----:R-:W0:Y:S01]  /*3380*/  LDS.U16 R25, [R7] ;  /* 0x0000000007197984 */ /* 0x003e220000000400 */
[----:B------:R-:W-:Y:S02]  /*3390*/  IMAD.MOV.U32 R35, RZ, RZ, R0 ;  /* 0x000000ffff237224 */ /* 0x000fe400078e0000 */
[----:B---3--:R-:W-:-:S05]  /*33a0*/  IMAD.MOV R18, RZ, RZ, -R18 ;  /* 0x000000ffff127224 */ /* 0x008fca00078e0a12 */
[----:B------:R-:W-:-:S05]  /*33b0*/  PRMT R18, R18, 0x7710, RZ ;  /* 0x0000771012127816 */ /* 0x000fca00000000ff */
[----:B0-----:R-:W-:-:S05]  /*33c0*/  IMAD.IADD R25, R25, 0x1, R18 ;  /* 0x0000000119197824 */ /* 0x001fca00078e0212 */
        /* <DEDUP_REMOVED lines=19> */
[----:B------:R-:W3:Y:S01]  /*3500*/  LDL.U8 R29, [R13] ;  /* 0x000000000d1d7983 */ /* 0x000ee20000100000 */
[----:B------:R-:W-:-:S03]  /*3510*/  ISETP.NE.U32.AND P2, PT, R19, 0x2, PT ;  /* 0x000000021300780c */ /* 0x000fc60003f45070 */
[----:B--2---:R-:W0:Y:S01]  /*3520*/  LDS.U16 R25, [R14] ;  /* 0x000000000e197984 */ /* 0x004e220000000400 */
[----:B------:R-:W-:-:S13]  /*3530*/  ISETP.NE.AND.EX P2, PT, RZ, RZ, PT, P2 ;  /* 0x000000ffff00720c */ /* 0x000fda0003f45320 */
[----:B------:R-:W2:Y:S01]  /*3540*/  @P2 LDL.U8 R19, [R20] ;  /* 0x0000000014132983 */ /* 0x000ea20000100000 */
[----:B------:R-:W-:Y:S01]  /*3550*/  IADD3 R35, P5, PT, R0, UR14, RZ ;  /* 0x0000000e00237c10 */ /* 0x000fe2000ffbe0ff */
[----:B0-----:R-:W-:-:S05]  /*3560*/  IMAD.IADD R30, R25, 0x1, R18 ;  /* 0x00000001191e7824 */ /* 0x001fca00078e0212 */
[----:B------:R0:W-:Y:S01]  /*3570*/  STS.U16 [R15], R30 ;  /* 0x0000001e0f007388 */ /* 0x0001e20000000400 */
[----:B------:R-:W-:-:S03]  /*3580*/  PRMT R32, R30, 0x9910, RZ ;  /* 0x000099101e207816 */ /* 0x000fc600000000ff */
[----:B------:R-:W1:Y:S01]  /*3590*/  LDS.U16 R24, [R12] ;  /* 0x000000000c187984 */ /* 0x000e620000000400 */
[----:B0-----:R-:W-:Y:S01]  /*35a0*/  IMAD.MOV.U32 R30, RZ, RZ, 0xffff ;  /* 0x0000ffffff1e7424 */ /* 0x001fe200078e00ff */
[----:B-1----:R-:W-:Y:S02]  /*35b0*/  PRMT R25, R24, 0x9910, RZ ;  /* 0x0000991018197816 */ /* 0x002fe400000000ff */
[----:B---3--:R-:W-:-:S04]  /*35c0*/  ISETP.NE.AND P3, PT, R29, R28, PT ;  /* 0x0000001c1d00720c */ /* 0x008fc80003f65270 */
[----:B------:R-:W-:-:S04]  /*35d0*/  SEL R24, RZ, 0xffffffff, !P3 ;  /* 0xffffffffff187807 */ /* 0x000fc80005800000 */
[----:B------:R-:W-:Y:S01]  /*35e0*/  ISETP.NE.AND P3, PT, R25, R24, PT ;  /* 0x000000181900720c */ /* 0x000fe20003f65270 */
[----:B------:R-:W-:-:S05]  /*35f0*/  IMAD.MOV.U32 R24, RZ, RZ, 0x2 ;  /* 0x00000002ff187424 */ /* 0x000fca00078e00ff */
[----:B------:R-:W-:-:S04]  /*3600*/  SEL R25, R24, 0xfffffffe, !P3 ;  /* 0xfffffffe18197807 */ /* 0x000fc80005800000 */
[----:B------:R-:W-:Y:S02]  /*3610*/  VIMNMX.RELU R29, PT, PT, R25, R32, !PT ;  /* 0x00000020191d7248 */ /* 0x000fe40007fe1100 */
[----:B------:R-:W-:Y:S02]  /*3620*/  PRMT R25, R30, 0x7610, R25 ;  /* 0x000076101e197816 */ /* 0x000fe40000000019 */
[----:B--2---:R-:W-:Y:S01]  /*3630*/  @P2 ISETP.NE.AND P3, PT, R19, R28, PT ;  /* 0x0000001c1300220c */ /* 0x004fe20003f65270 */
[----:B------:R-:W-:Y:S04]  /*3640*/  STS.U16 [R16], R29 ;  /* 0x0000001d10007388 */ /* 0x000fe80000000400 */
[----:B------:R-:W-:Y:S04]  /*3650*/  STS.U16 [R12], R25 ;  /* 0x000000190c007388 */ /* 0x000fe80000000400 */
[----:B------:R-:W0:Y:S02]  /*3660*/  @P2 LDS.U16 R31, [R21] ;  /* 0x00000000151f2984 */ /* 0x000e240000000400 */
[----:B0-----:R-:W-:-:S05]  /*3670*/  @P2 IMAD.IADD R31, R31, 0x1, R18 ;  /* 0x000000011f1f2824 */ /* 0x001fca00078e0212 */
[----:B------:R0:W-:Y:S01]  /*3680*/  @P2 STS.U16 [R22], R31 ;  /* 0x0000001f16002388 */ /* 0x0001e20000000400 */
[----:B------:R-:W-:-:S03]  /*3690*/  @P2 PRMT R30, R31, 0x9910, RZ ;  /* 0x000099101f1e2816 */ /* 0x000fc600000000ff */
[----:B------:R-:W1:Y:S01]  /*36a0*/  @P2 LDS.U16 R18, [R17] ;  /* 0x0000000011122984 */ /* 0x000e620000000400 */
[----:B0-----:R-:W-:Y:S02]  /*36b0*/  IADD3 R31, P4, PT, R35, 0x1, RZ ;  /* 0x00000001231f7810 */ /* 0x001fe40007f9e0ff */
[----:B-1----:R-:W-:Y:S02]  /*36c0*/  @P2 PRMT R19, R18, 0x9910, RZ ;  /* 0x0000991012132816 */ /* 0x002fe400000000ff */
[----:B------:R-:W-:-:S04]  /*36d0*/  @P2 SEL R18, RZ, 0xffffffff, !P3 ;  /* 0xffffffffff122807 */ /* 0x000fc80005800000 */
[----:B------:R-:W-:Y:S01]  /*36e0*/  @P2 ISETP.NE.AND P3, PT, R19, R18, PT ;  /* 0x000000121300220c */ /* 0x000fe20003f65270 */
[----:B------:R-:W-:Y:S02]  /*36f0*/  @P2 IMAD.MOV.U32 R19, RZ, RZ, R30 ;  /* 0x000000ffff132224 */ /* 0x000fe400078e001e */
[----:B------:R-:W-:Y:S01]  /*3700*/  IMAD.X R30, RZ, RZ, R2, P5 ;  /* 0x000000ffff1e7224 */ /* 0x000fe200028e0602 */
[----:B------:R-:W-:Y:S02]  /*3710*/  @P2 SEL R24, R24, 0xfffffffe, !P3 ;  /* 0xfffffffe18182807 */ /* 0x000fe40005800000 */
[----:B------:R-:W-:Y:S01]  /*3720*/  IADD3 R18, P3, PT, R35, UR14, RZ ;  /* 0x0000000e23127c10 */ /* 0x000fe2000ff7e0ff */
[--C-:B------:R-:W-:Y:S01]  /*3730*/  IMAD.X R29, RZ, RZ, R30.reuse, P4 ;  /* 0x000000ffff1d7224 */ /* 0x100fe200020e061e */
[----:B------:R-:W-:Y:S02]  /*3740*/  @P2 VIMNMX.RELU R24, PT, PT, R24, R19, !PT ;  /* 0x0000001318182248 */ /* 0x000fe40007fe1100 */
[----:B------:R-:W-:Y:S01]  /*3750*/  @P2 IADD3 R31, P5, PT, R18, 0x1, RZ ;  /* 0x00000001121f2810 */ /* 0x000fe20007fbe0ff */
[----:B------:R-:W-:-:S02]  /*3760*/  IMAD.X R19, RZ, RZ, R30, P3 ;  /* 0x000000ffff137224 */ /* 0x000fc400018e061e */
[----:B------:R3:W-:Y:S01]  /*3770*/  @P2 STS.U16 [R23], R24 ;  /* 0x0000001817002388 */ /* 0x0007e20000000400 */
[----:B------:R-:W-:Y:S02]  /*3780*/  @P2 IMAD.MOV.U32 R35, RZ, RZ, R18 ;  /* 0x000000ffff232224 */ /* 0x000fe400078e0012 */
[--C-:B------:R-:W-:Y:S01]  /*3790*/  @P2 IMAD.X R29, RZ, RZ, R19.reuse, P5 ;  /* 0x000000ffff1d2224 */ /* 0x100fe200028e0613 */
[----:B------:R3:W-:Y:S01]  /*37a0*/  @P2 STS.U16 [R17], R25 ;  /* 0x0000001911002388 */ /* 0x0007e20000000400 */
[----:B------:R-:W-:-:S07]  /*37b0*/  @P2 IMAD.MOV.U32 R30, RZ, RZ, R19 ;  /* 0x000000ffff1e2224 */ /* 0x000fce00078e0013 */
.L_x_35:
[----:B------:R-:W-:Y:S05]  /*37c0*/  BSYNC.RECONVERGENT B1 ;  /* 0x0000000000017941 */ /* 0x000fea0003800200 */
.L_x_34:
[----:B------:R-:W-:Y:S05]  /*37d0*/  @!P1 BRA `(.L_x_33) ;  /* 0x0000000800d89947 */ /* 0x000fea0003800000 */
.L_x_36:
[----:B0123--:R-:W-:-:S04]  /*37e0*/  IMAD.WIDE.U32 R24, R30, -0xff00ff, RZ ;  /* 0xff00ff011e187825 */ /* 0x00ffc800078e00ff */
        /* <DEDUP_REMOVED lines=180> */
[----:B----4-:R-:W-:Y:S05]  /*4330*/  @!P1 BRA `(.L_x_36) ;  /* 0xfffffff400289947 */ /* 0x010fea000383ffff */
.L_x_33:
[----:B------:R-:W-:Y:S05]  /*4340*/  BSYNC.RECONVERGENT B0 ;  /* 0x0000000000007941 */ /* 0x000fea0003800200 */
.L_x_32:
[----:B------:R-:W-:Y:S06]  /*4350*/  BAR.SYNC.DEFER_BLOCKING 0x0 ;  /* 0x0000000000007b1d */ /* 0x000fec0000010000 */
[----:B------:R-:W4:Y:S01]  /*4360*/  LDCU.64 UR10, c[0x0][0x388] ;  /* 0x00007100ff0a77ac */ /* 0x000f220008000a00 */
[----:B------:R-:W-:Y:S04]  /*4370*/  BSSY.RECONVERGENT B0, `(.L_x_37) ;  /* 0x000003b000007945 */ /* 0x000fe80003800200 */
[----:B------:R-:W-:Y:S05]  /*4380*/  @P0 BRA `(.L_x_38) ;  /* 0x0000000000e40947 */ /* 0x000fea0003800000 */
[----:B------:R-:W-:Y:S01]  /*4390*/  IADD3 RZ, P0, PT, R3, 0x1, RZ ;  /* 0x0000000103ff7810 */ /* 0x000fe20007f1e0ff */
[----:B------:R-:W-:Y:S02]  /*43a0*/  IMAD.MOV.U32 R18, RZ, RZ, R6 ;  /* 0x000000ffff127224 */ /* 0x000fe400078e0006 */
[----:B------:R-:W-:Y:S02]  /*43b0*/  IMAD.MOV.U32 R19, RZ, RZ, R3 ;  /* 0x000000ffff137224 */ /* 0x000fe400078e0003 */
[----:B0123--:R-:W-:Y:S02]  /*43c0*/  IMAD.MOV.U32 R24, RZ, RZ, RZ ;  /* 0x000000ffff187224 */ /* 0x00ffe400078e00ff */
[----:B------:R-:W-:-:S07]  /*43d0*/  IMAD.X R25, RZ, RZ, RZ, P0 ;  /* 0x000000ffff197224 */ /* 0x000fce00000e06ff */
.L_x_42:
[----:B------:R-:W0:Y:S01]  /*43e0*/  LDCU.64 UR8, c[0x0][0x388] ;  /* 0x00007100ff0877ac */ /* 0x000e220008000a00 */
[----:B------:R-:W-:Y:S01]  /*43f0*/  BSSY.RECONVERGENT B1, `(.L_x_39) ;  /* 0x0000028000017945 */ /* 0x000fe20003800200 */
[----:B0-----:R-:W-:-:S04]  /*4400*/  ISETP.GE.U32.AND P0, PT, R18, UR8, PT ;  /* 0x0000000812007c0c */ /* 0x001fc8000bf06070 */
[----:B------:R-:W-:-:S13]  /*4410*/  ISETP.GE.AND.EX P0, PT, R25, UR9, PT, P0 ;  /* 0x0000000919007c0c */ /* 0x000fda000bf06300 */
[----:B------:R-:W-:Y:S05]  /*4420*/  @P0 BRA `(.L_x_40) ;  /* 0x0000000000900947 */ /* 0x000fea0003800000 */
[----:B------:R-:W0:Y:S01]  /*4430*/  S2R R27, SR_CgaCtaId ;  /* 0x00000000001b7919 */ /* 0x000e220000008800 */
[----:B-----5:R-:W-:Y:S01]  /*4440*/  MOV R28, 0x400 ;  /* 0x00000400001c7802 */ /* 0x020fe20000000f00 */
[----:B------:R-:W-:Y:S01]  /*4450*/  IMAD.SHL.U32 R26, R19, 0x2, RZ ;  /* 0x00000002131a7824 */ /* 0x000fe200078e00ff */
[----:B------:R-:W1:Y:S01]  /*4460*/  LDCU.U16 UR8, c[0x0][0x3a0] ;  /* 0x00007400ff0877ac */ /* 0x000e620008000400 */
[----:B------:R-:W-:Y:S02]  /*4470*/  IMAD.MOV.U32 R32, RZ, RZ, 0x1 ;  /* 0x00000001ff207424 */ /* 0x000fe400078e00ff */
[----:B------:R-:W-:Y:S01]  /*4480*/  VIADD R30, R28, 0x404 ;  /* 0x000004041c1e7836 */ /* 0x000fe20000000000 */
[----:B------:R-:W-:Y:S01]  /*4490*/  LOP3.LUT R29, R26, 0x1fe, RZ, 0xc0, !PT ;  /* 0x000001fe1a1d7812 */ /* 0x000fe200078ec0ff */
[----:B------:R-:W-:Y:S01]  /*44a0*/  VIADD R28, R28, 0x202 ;  /* 0x000002021c1c7836 */ /* 0x000fe20000000000 */
[----:B-1----:R-:W-:-:S04]  /*44b0*/  UIADD3 UR8, UPT, UPT, URZ, -UR8, URZ ;  /* 0x80000008ff087290 */ /* 0x002fc8000fffe0ff */
[----:B------:R-:W-:Y:S01]  /*44c0*/  UPRMT UR8, UR8, 0x7710, URZ ;  /* 0x0000771008087896 */ /* 0x000fe200080000ff */
[C---:B0-----:R-:W-:Y:S02]  /*44d0*/  LEA R26, R27.reuse, R30, 0x18 ;  /* 0x0000001e1b1a7211 */ /* 0x041fe400078ec0ff */
[----:B------:R-:W0:Y:S01]  /*44e0*/  LDC.U16 R30, c[0x0][0x3a2] ;  /* 0x0000e880ff1e7b82 */ /* 0x000e220000000400 */
[----:B------:R-:W-:Y:S02]  /*44f0*/  LEA R27, R27, R28, 0x18 ;  /* 0x0000001c1b1b7211 */ /* 0x000fe400078ec0ff */
[----:B------:R-:W-:Y:S01]  /*4500*/  IMAD.IADD R29, R26, 0x1, R29 ;  /* 0x000000011a1d7824 */ /* 0x000fe200078e021d */
[----:B------:R-:W-:-:S05]  /*4510*/  PRMT R28, R32, 0x7610, R28 ;  /* 0x00007610201c7816 */ /* 0x000fca000000001c */
[----:B------:R-:W1:Y:S01]  /*4520*/  LDS.U16 R29, [R29] ;  /* 0x000000001d1d7984 */ /* 0x000e620000000400 */
[----:B0-----:R-:W-:Y:S02]  /*4530*/  IMAD.MOV R31, RZ, RZ, -R30 ;  /* 0x000000ffff1f7224 */ /* 0x001fe400078e0a1e */
[----:B-1----:R-:W-:-:S03]  /*4540*/  VIADD R30, R29, UR8 ;  /* 0x000000081d1e7c36 */ /* 0x002fc60008000000 */
[----:B------:R-:W-:-:S07]  /*4550*/  PRMT R29, R31, 0x7710, RZ ;  /* 0x000077101f1d7816 */ /* 0x000fce00000000ff */
.L_x_41:
        /* <DEDUP_REMOVED lines=13> */
[----:B----4-:R-:W-:Y:S02]  /*4630*/  ISETP.GE.U32.AND P0, PT, R18, UR10, PT ;  /* 0x0000000a12007c0c */ /* 0x010fe4000bf06070 */
[----:B------:R0:W-:Y:S02]  /*4640*/  STS.U16 [R31], R28 ;  /* 0x0000001c1f007388 */ /* 0x0001e40000000400 */
[----:B------:R-:W-:-:S13]  /*4650*/  ISETP.GE.AND.EX P0, PT, R25, UR11, PT, P0 ;  /* 0x0000000b19007c0c */ /* 0x000fda000bf06300 */
[----:B0-----:R-:W-:Y:S05]  /*4660*/  @!P0 BRA `(.L_x_41) ;  /* 0xfffffffc00bc8947 */ /* 0x001fea000383ffff */
.L_x_40:
[----:B----4-:R-:W-:Y:S05]  /*4670*/  BSYNC.RECONVERGENT B1 ;  /* 0x0000000000017941 */ /* 0x010fea0003800200 */
.L_x_39:
        /* <DEDUP_REMOVED lines=10> */
.L_x_38:
[----:B----4-:R-:W-:Y:S05]  /*4720*/  BSYNC.RECONVERGENT B0 ;  /* 0x0000000000007941 */ /* 0x010fea0003800200 */
.L_x_37:
        /* <DEDUP_REMOVED lines=10> */
.L_x_48:
[----:B0-----:R-:W0:Y:S01]  /*47d0*/  S2R R34, SR_CgaCtaId ;  /* 0x0000000000227919 */ /* 0x001e220000008800 */
[----:B-123--:R-:W-:Y:S01]  /*47e0*/  MOV R25, 0x400 ;  /* 0x0000040000197802 */ /* 0x00efe20000000f00 */
[C---:B------:R-:W-:Y:S01]  /*47f0*/  IMAD.SHL.U32 R24, R31.reuse, 0x2, RZ ;  /* 0x000000021f187824 */ /* 0x040fe200078e00ff */
[----:B----4-:R-:W1:Y:S01]  /*4800*/  LDC.64 R18, c[0x0][0x388] ;  /* 0x0000e200ff127b82 */ /* 0x010e620000000a00 */
[----:B------:R-:W-:Y:S01]  /*4810*/  IADD3 R31, P0, PT, R31, UR14, RZ ;  /* 0x0000000e1f1f7c10 */ /* 0x000fe2000ff1e0ff */
[----:B------:R-:W-:Y:S01]  /*4820*/  BSSY.RECONVERGENT B1, `(.L_x_45) ;  /* 0x0000060000017945 */ /* 0x000fe20003800200 */
[C---:B------:R-:W-:Y:S01]  /*4830*/  VIADD R27, R25.reuse, 0x202 ;  /* 0x00000202191b7836 */ /* 0x040fe20000000000 */
[----:B------:R-:W-:Y:S01]  /*4840*/  LOP3.LUT R24, R24, 0x1fe, RZ, 0xc0, !PT ;  /* 0x000001fe18187812 */ /* 0x000fe200078ec0ff */
[----:B------:R-:W-:Y:S02]  /*4850*/  VIADD R25, R25, 0x404 ;  /* 0x0000040419197836 */ /* 0x000fe40000000000 */
[----:B------:R-:W-:Y:S01]  /*4860*/  IMAD.X R30, RZ, RZ, R30, P0 ;  /* 0x000000ffff1e7224 */ /* 0x000fe200000e061e */
[----:B-1----:R-:W-:-:S04]  /*4870*/  ISETP.GE.U32.AND P0, PT, R31, R18, PT ;  /* 0x000000121f00720c */ /* 0x002fc80003f06070 */
[----:B------:R-:W-:Y:S02]  /*4880*/  ISETP.GE.AND.EX P0, PT, R30, R19, PT, P0 ;  /* 0x000000131e00720c */ /* 0x000fe40003f06300 */
[C---:B0-----:R-:W-:Y:S02]  /*4890*/  LEA R27, R34.reuse, R27, 0x18 ;  /* 0x0000001b221b7211 */ /* 0x041fe400078ec0ff */
        /* <DEDUP_REMOVED lines=19> */
.L_x_47:
        /* <DEDUP_REMOVED lines=69> */
.L_x_46:
[----:B------:R-:W-:Y:S05]  /*4e20*/  BSYNC.RECONVERGENT B1 ;  /* 0x0000000000017941 */ /* 0x000fea0003800200 */
.L_x_45:
[----:B------:R-:W1:Y:S01]  /*4e30*/  LDS.U16 R19, [R24+0x2] ;  /* 0x0000020018137984 */ /* 0x000e620000000400 */
[----:B------:R-:W-:-:S05]  /*4e40*/  IADD3 R29, P1, PT, R31, 0x1, RZ ;  /* 0x000000011f1d7810 */ /* 0x000fca0007f3e0ff */
[----:B------:R-:W-:Y:S01]  /*4e50*/  IMAD.X R28, RZ, RZ, R30, P1 ;  /* 0x000000ffff1c7224 */ /* 0x000fe200008e061e */
[----:B-1----:R4:W-:Y:S01]  /*4e60*/  STS.U16 [R26+0x2], R19 ;  /* 0x000002131a007388 */ /* 0x0029e20000000400 */
[----:B------:R-:W-:Y:S06]  /*4e70*/  @!P0 BRA `(.L_x_48) ;  /* 0xfffffff800548947 */ /* 0x000fec000383ffff */
.L_x_44:
[----:B------:R-:W-:Y:S05]  /*4e80*/  BSYNC.RECONVERGENT B0 ;  /* 0x0000000000007941 */ /* 0x000fea0003800200 */
.L_x_43:
[----:B------:R-:W4:Y:S01]  /*4e90*/  LDCU.64 UR8, c[0x0][0x388] ;  /* 0x00007100ff0877ac */ /* 0x000f220008000a00 */
[----:B------:R-:W-:Y:S01]  /*4ea0*/  BSSY.RECONVERGENT B0, `(.L_x_49) ;  /* 0x0000116000007945 */ /* 0x000fe20003800200 */
[----:B------:R-:W0:Y:S01]  /*4eb0*/  LDCU.U16 UR15, c[0x0][0x3a0] ;  /* 0x00007400ff0f77ac */ /* 0x000e220008000400 */
[----:B----4-:R-:W-:Y:S02]  /*4ec0*/  IMAD.U32 R26, RZ, RZ, UR8 ;  /* 0x00000008ff1a7e24 */ /* 0x010fe4000f8e00ff */
[----:B------:R-:W-:-:S03]  /*4ed0*/  IMAD.U32 R27, RZ, RZ, UR9 ;  /* 0x00000009ff1b7e24 */ /* 0x000fc6000f8e00ff */
[----:B------:R-:W-:-:S04]  /*4ee0*/  ISETP.GE.U32.AND P0, PT, R3, R26, PT ;  /* 0x0000001a0300720c */ /* 0x000fc80003f06070 */
[----:B------:R-:W-:-:S13]  /*4ef0*/  ISETP.GE.U32.AND.EX P0, PT, RZ, R27, PT, P0 ;  /* 0x0000001bff00720c */ /* 0x000fda0003f06100 */
[----:B0-----:R-:W-:Y:S05]  /*4f00*/  @P0 BRA `(.L_x_50) ;  /* 0x00000010003c0947 */ /* 0x001fea0003800000 */
        /* <DEDUP_REMOVED lines=14> */
[----:B0-----:R-:W-:-:S04]  /*4ff0*/  IMAD.X R29, RZ, RZ, RZ, P3 ;  /* 0x000000ffff1d7224 */ /* 0x001fc800018e06ff */
[----:B------:R-:W-:Y:S05]  /*5000*/  @!P2 BRA `(.L_x_52) ;  /* 0x00000004001ca947 */ /* 0x000fea0003800000 */
[----:B------:R-:W4:Y:S01]  /*5010*/  LDL.U8 R29, [R11] ;  /* 0x000000000b1d7983 */ /* 0x000f220000100000 */
[----:B------:R-:W0:Y:S01]  /*5020*/  LDC.U16 R18, c[0x0][0x3a0] ;  /* 0x0000e800ff127b82 */ /* 0x000e220000000400 */
[----:B------:R-:W-:Y:S02]  /*5030*/  IMAD.MOV.U32 R30, RZ, RZ, 0x2 ;  /* 0x00000002ff1e7424 */ /* 0x000fe400078e00ff */
[----:B-123--:R-:W1:Y:S01]  /*5040*/  LDS.U16 R25, [R7] ;  /* 0x0000000007197984 */ /* 0x00ee620000000400 */
        /* <DEDUP_REMOVED lines=8> */
[----:B----45:R-:W-:Y:S02]  /*50d0*/  ISETP.NE.AND P2, PT, R29, R28, PT ;  /* 0x0000001c1d00720c */ /* 0x030fe40003f45270 */
        /* <DEDUP_REMOVED lines=58> */
.L_x_52:
[----:B------:R-:W-:Y:S05]  /*5480*/  BSYNC.RECONVERGENT B1 ;  /* 0x0000000000017941 */ /* 0x000fea0003800200 */
.L_x_51:
[----:B------:R-:W-:Y:S05]  /*5490*/  @!P1 BRA `(.L_x_50) ;  /* 0x0000000800d89947 */ /* 0x000fea0003800000 */
.L_x_53:
[----:B01234-:R-:W-:-:S04]  /*54a0*/  IMAD.WIDE.U32 R24, R30, -0xff00ff, RZ ;  /* 0xff00ff011e187825 */ /* 0x01ffc800078e00ff */
        /* <DEDUP_REMOVED lines=180> */
[----:B0-----:R-:W-:Y:S05]  /*5ff0*/  @!P1 BRA `(.L_x_53) ;  /* 0xfffffff400289947 */ /* 0x001fea000383ffff */
.L_x_50:
[----:B------:R-:W-:Y:S05]  /*6000*/  BSYNC.RECONVERGENT B0 ;  /* 0x0000000000007941 */ /* 0x000fea0003800200 */
.L_x_49:
[----:B------:R-:W-:Y:S06]  /*6010*/  BAR.SYNC.DEFER_BLOCKING 0x0 ;  /* 0x0000000000007b1d */ /* 0x000fec0000010000 */
[----:B------:R-:W0:Y:S01]  /*6020*/  LDCU.64 UR10, c[0x0][0x388] ;  /* 0x00007100ff0a77ac */ /* 0x000e220008000a00 */
[----:B------:R-:W-:Y:S04]  /*6030*/  BSSY.RECONVERGENT B0, `(.L_x_54) ;  /* 0x000003b000007945 */ /* 0x000fe80003800200 */
[----:B------:R-:W-:Y:S05]  /*6040*/  @P0 BRA `(.L_x_55) ;  /* 0x0000000000e40947 */ /* 0x000fea0003800000 */
[----:B------:R-:W-:Y:S01]  /*6050*/  IADD3 RZ, P0, PT, R3, 0x1, RZ ;  /* 0x0000000103ff7810 */ /* 0x000fe20007f1e0ff */
[----:B------:R-:W-:Y:S02]  /*6060*/  IMAD.MOV.U32 R18, RZ, RZ, R6 ;  /* 0x000000ffff127224 */ /* 0x000fe400078e0006 */
[----:B------:R-:W-:Y:S02]  /*6070*/  IMAD.MOV.U32 R19, RZ, RZ, R3 ;  /* 0x000000ffff137224 */ /* 0x000fe400078e0003 */
[----:B01234-:R-:W-:Y:S02]  /*6080*/  IMAD.MOV.U32 R24, RZ, RZ, RZ ;  /* 0x000000ffff187224 */ /* 0x01ffe400078e00ff */
[----:B------:R-:W-:-:S07]  /*6090*/  IMAD.X R25, RZ, RZ, RZ, P0 ;  /* 0x000000ffff197224 */ /* 0x000fce00000e06ff */
.L_x_59:
        /* <DEDUP_REMOVED lines=24> */
.L_x_58:
        /* <DEDUP_REMOVED lines=13> */
[----:B------:R-:W-:Y:S02]  /*62f0*/  ISETP.GE.U32.AND P0, PT, R18, UR10, PT ;  /* 0x0000000a12007c0c */ /* 0x000fe4000bf06070 */
[----:B------:R0:W-:Y:S02]  /*6300*/  STS.U16 [R31], R28 ;  /* 0x0000001c1f007388 */ /* 0x0001e40000000400 */
[----:B------:R-:W-:-:S13]  /*6310*/  ISETP.GE.AND.EX P0, PT, R25, UR11, PT, P0 ;  /* 0x0000000b19007c0c */ /* 0x000fda000bf06300 */
[----:B0-----:R-:W-:Y:S05]  /*6320*/  @!P0 BRA `(.L_x_58) ;  /* 0xfffffffc00bc8947 */ /* 0x001fea000383ffff */
.L_x_57:
[----:B------:R-:W-:Y:S05]  /*6330*/  BSYNC.RECONVERGENT B1 ;  /* 0x0000000000017941 */ /* 0x000fea0003800200 */
.L_x_56:
        /* <DEDUP_REMOVED lines=10> */
.L_x_55:
[----:B0-----:R-:W-:Y:S05]  /*63e0*/  BSYNC.RECONVERGENT B0 ;  /* 0x0000000000007941 */ /* 0x001fea0003800200 */
.L_x_54:
        /* <DEDUP_REMOVED lines=10> */
.L_x_65:
[----:B0-----:R-:W0:Y:S01]  /*6490*/  S2R R34, SR_CgaCtaId ;  /* 0x0000000000227919 */ /* 0x001e220000008800 */
[----:B-1234-:R-:W-:Y:S01]  /*64a0*/  MOV R25, 0x400 ;  /* 0x0000040000197802 */ /* 0x01efe20000000f00 */
[C---:B------:R-:W-:Y:S01]  /*64b0*/  IMAD.SHL.U32 R24, R31.reuse, 0x2, RZ ;  /* 0x000000021f187824 */ /* 0x040fe200078e00ff */
[----:B------:R-:W1:Y:S01]  /*64c0*/  LDC.64 R18, c[0x0][0x388] ;  /* 0x0000e200ff127b82 */ /* 0x000e620000000a00 */
        /* <DEDUP_REMOVED lines=28> */
.L_x_64:
        /* <DEDUP_REMOVED lines=69> */
.L_x_63:
[----:B------:R-:W-:Y:S05]  /*6ae0*/  BSYNC.RECONVERGENT B1 ;  /* 0x0000000000017941 */ /* 0x000fea0003800200 */
.L_x_62:
[----:B------:R-:W1:Y:S01]  /*6af0*/  LDS.U16 R19, [R24+0x2] ;  /* 0x0000020018137984 */ /* 0x000e620000000400 */
[----:B------:R-:W-:-:S05]  /*6b00*/  IADD3 R29, P1, PT, R31, 0x1, RZ ;  /* 0x000000011f1d7810 */ /* 0x000fca0007f3e0ff */
[----:B------:R-:W-:Y:S01]  /*6b10*/  IMAD.X R28, RZ, RZ, R30, P1 ;  /* 0x000000ffff1c7224 */ /* 0x000fe200008e061e */
[----:B-1----:R1:W-:Y:S01]  /*6b20*/  STS.U16 [R26+0x2], R19 ;  /* 0x000002131a007388 */ /* 0x0023e20000000400 */
[----:B------:R-:W-:Y:S06]  /*6b30*/  @!P0 BRA `(.L_x_65) ;  /* 0xfffffff800548947 */ /* 0x000fec000383ffff */
.L_x_61:
[----:B------:R-:W-:Y:S05]  /*6b40*/  BSYNC.RECONVERGENT B0 ;  /* 0x0000000000007941 */ /* 0x000fea0003800200 */
.L_x_60:
[----:B------:R-:W1:Y:S01]  /*6b50*/  LDCU.64 UR8, c[0x0][0x388] ;  /* 0x00007100ff0877ac */ /* 0x000e620008000a00 */
[----:B------:R-:W-:Y:S01]  /*6b60*/  BSSY.RECONVERGENT B0, `(.L_x_66) ;  /* 0x0000116000007945 */ /* 0x000fe20003800200 */
[----:B------:R-:W0:Y:S01]  /*6b70*/  LDCU.U16 UR15, c[0x0][0x3a0] ;  /* 0x00007400ff0f77ac */ /* 0x000e220008000400 */
[----:B-1----:R-:W-:Y:S02]  /*6b80*/  IMAD.U32 R26, RZ, RZ, UR8 ;  /* 0x00000008ff1a7e24 */ /* 0x002fe4000f8e00ff */
        /* <DEDUP_REMOVED lines=20> */
[----:B------:R-:W2:Y:S01]  /*6cd0*/  LDL.U8 R29, [R11] ;  /* 0x000000000b1d7983 */ /* 0x000ea20000100000 */
[----:B------:R-:W0:Y:S01]  /*6ce0*/  LDC.U16 R18, c[0x0][0x3a0] ;  /* 0x0000e800ff127b82 */ /* 0x000e220000000400 */
[----:B------:R-:W-:Y:S02]  /*6cf0*/  IMAD.MOV.U32 R30, RZ, RZ, 0x2 ;  /* 0x00000002ff1e7424 */ /* 0x000fe400078e00ff */
[----:B--234-:R-:W1:Y:S01]  /*6d00*/  LDS.U16 R25, [R7] ;  /* 0x0000000007197984 */ /* 0x01ce620000000400 */
        /* <DEDUP_REMOVED lines=8> */
[----:B-----5:R-:W-:Y:S02]  /*6d90*/  ISETP.NE.AND P2, PT, R29, R28, PT ;  /* 0x0000001c1d00720c */ /* 0x020fe40003f45270 */
        /* <DEDUP_REMOVED lines=58> */
.L_x_69:
[----:B------:R-:W-:Y:S05]  /*7140*/  BSYNC.RECONVERGENT B1 ;  /* 0x0000000000017941 */ /* 0x000fea0003800200 */
.L_x_68:
[----:B------:R-:W-:Y:S05]  /*7150*/  @!P1 BRA `(.L_x_67) ;  /* 0x0000000800d89947 */ /* 0x000fea0003800000 */
.L_x_70:
        /* <DEDUP_REMOVED lines=182> */
.L_x_67:
[----:B------:R-:W-:Y:S05]  /*7cc0*/  BSYNC.RECONVERGENT B0 ;  /* 0x0000000000007941 */ /* 0x000fea0003800200 */
.L_x_66:
        /* <DEDUP_REMOVED lines=9> */
.L_x_76:
        /* <DEDUP_REMOVED lines=24> */
.L_x_75:
        /* <DEDUP_REMOVED lines=17> */
.L_x_74:
[----:B------:R-:W-:Y:S05]  /*7ff0*/  BSYNC.RECONVERGENT B1 ;  /* 0x0000000000017941 */ /* 0x000fea0003800200 */
.L_x_73:
        /* <DEDUP_REMOVED lines=10> */
.L_x_72:
[----:B0-----:R-:W-:Y:S05]  /*80a0*/  BSYNC.RECONVERGENT B0 ;  /* 0x0000000000007941 */ /* 0x001fea0003800200 */
.L_x_71:
        /* <DEDUP_REMOVED lines=10> */
.L_x_82:
        /* <DEDUP_REMOVED lines=32> */
.L_x_81:
        /* <DEDUP_REMOVED lines=69> */
.L_x_80:
[----:B------:R-:W-:Y:S05]  /*87a0*/  BSYNC.RECONVERGENT B1 ;  /* 0x0000000000017941 */ /* 0x000fea0003800200 */
.L_x_79:
[----:B------:R-:W1:Y:S01]  /*87b0*/  LDS.U16 R19, [R24+0x2] ;  /* 0x0000020018137984 */ /* 0x000e620000000400 */
[----:B------:R-:W-:-:S05]  /*87c0*/  IADD3 R29, P1, PT, R31, 0x1, RZ ;  /* 0x000000011f1d7810 */ /* 0x000fca0007f3e0ff */
[----:B------:R-:W-:Y:S01]  /*87d0*/  IMAD.X R28, RZ, RZ, R30, P1 ;  /* 0x000000ffff1c7224 */ /* 0x000fe200008e061e */
[----:B-1----:R1:W-:Y:S01]  /*87e0*/  STS.U16 [R26+0x2], R19 ;  /* 0x000002131a007388 */ /* 0x0023e20000000400 */
[----:B------:R-:W-:Y:S06]  /*87f0*/  @!P0 BRA `(.L_x_82) ;  /* 0xfffffff800548947 */ /* 0x000fec000383ffff */
.L_x_78:
[----:B------:R-:W-:Y:S05]  /*8800*/  BSYNC.RECONVERGENT B0 ;  /* 0x0000000000007941 */ /* 0x000fea0003800200 */
.L_x_77:
[----:B------:R-:W0:Y:S01]  /*8810*/  LDCU.64 UR8, c[0x0][0x388] ;  /* 0x00007100ff0877ac */ /* 0x000e220008000a00 */
[----:B------:R-:W-:Y:S02]  /*8820*/  UIADD3 UR4, UP0, UPT, UR4, 0x4, URZ ;  /* 0x0000000404047890 */ /* 0x000fe4000ff1e0ff */
[----:B------:R-:W-:Y:S02]  /*8830*/  UIADD3 UR6, UP1, UPT, UR6, 0x4, URZ ;  /* 0x0000000406067890 */ /* 0x000fe4000ff3e0ff */
[----:B------:R-:W-:Y:S02]  /*8840*/  UIADD3.X UR5, UPT, UPT, URZ, UR5, URZ, UP0, !UPT ;  /* 0x00000005ff057290 */ /* 0x000fe400087fe4ff */
[----:B------:R-:W-:Y:S02]  /*8850*/  UIADD3.X UR7, UPT, UPT, URZ, UR7, URZ, UP1, !UPT ;  /* 0x00000007ff077290 */ /* 0x000fe40008ffe4ff */
[----:B0-----:R-:W-:Y:S02]  /*8860*/  ULOP3.LUT UR8, UR8, 0xfffffffc, URZ, 0xc0, !UPT ;  /* 0xfffffffc08087892 */ /* 0x001fe4000f8ec0ff */
[----:B------:R-:W-:-:S02]  /*8870*/  ULOP3.LUT UR9, UR9, 0x7fffffff, URZ, 0xc0, !UPT ;  /* 0x7fffffff09097892 */ /* 0x000fc4000f8ec0ff */
[----:B------:R-:W-:-:S04]  /*8880*/  UISETP.NE.U32.AND UP0, UPT, UR4, UR8, UPT ;  /* 0x000000080400728c */ /* 0x000fc8000bf05070 */
[----:B------:R-:W-:-:S09]  /*8890*/  UISETP.NE.AND.EX UP0, UPT, UR5, UR9, UPT, UP0 ;  /* 0x000000090500728c */ /* 0x000fd2000bf05300 */
[----:B------:R-:W-:Y:S05]  /*88a0*/  BRA.U UP0, `(.L_x_83) ;  /* 0xffffff8d00187547 */ /* 0x000fea000b83ffff */
.L_x_14:
[----:B------:R-:W0:Y:S02]  /*88b0*/  LDCU UR8, c[0x0][0x388] ;  /* 0x00007100ff0877ac */ /* 0x000e240008000800 */
[----:B0-----:R-:W-:-:S06]  /*88c0*/  ULOP3.LUT UR16, UR8, 0x3, URZ, 0xc0, !UPT ;  /* 0x0000000308107892 */ /* 0x001fcc000f8ec0ff */
[----:B------:R-:W-:-:S04]  /*88d0*/  ISETP.NE.U32.AND P0, PT, RZ, UR16, PT ;  /* 0x00000010ff007c0c */ /* 0x000fc8000bf05070 */
[----:B------:R-:W-:-:S13]  /*88e0*/  ISETP.NE.AND.EX P0, PT, RZ, RZ, PT, P0 ;  /* 0x000000ffff00720c */ /* 0x000fda0003f05300 */
[----:B------:R-:W-:Y:S05]  /*88f0*/  @!P0 EXIT ;  /* 0x000000000000894d */ /* 0x000fea0003800000 */
[----:B------:R-:W0:Y:S01]  /*8900*/  S2UR UR9, SR_CgaCtaId ;  /* 0x00000000000979c3 */ /* 0x000e220000008800 */
[----:B------:R-:W1:Y:S01]  /*8910*/  LDCU.U16 UR10, c[0x0][0x3a0] ;  /* 0x00007400ff0a77ac */ /* 0x000e620008000400 */
[C---:B------:R-:W-:Y:S02]  /*8920*/  VIADD R7, R0.reuse, UR14 ;  /* 0x0000000e00077c36 */ /* 0x040fe40008000000 */
[----:B--2---:R-:W-:Y:S01]  /*8930*/  VIADD R9, R0, 0x1 ;  /* 0x0000000100097836 */ /* 0x004fe20000000000 */
[----:B------:R-:W2:Y:S01]  /*8940*/  LDCU.U16 UR8, c[0x0][0x3a2] ;  /* 0x00007440ff0877ac */ /* 0x000ea20008000400 */
[----:B------:R-:W-:Y:S02]  /*8950*/  VIADD R10, R7, 0x1 ;  /* 0x00000001070a7836 */ /* 0x000fe40000000000 */
[----:B------:R-:W-:Y:S01]  /*8960*/  IMAD.HI.U32 R8, R9, -0xff00ff, RZ ;  /* 0xff00ff0109087827 */ /* 0x000fe200078e00ff */
[----:B------:R-:W-:Y:S02]  /*8970*/  UMOV UR4, 0x400 ;  /* 0x0000040000047882 */ /* 0x000fe40000000000 */
[----:B------:R-:W-:Y:S01]  /*8980*/  UIADD3 UR5, UPT, UPT, UR4, 0x202, URZ ;  /* 0x0000020204057890 */ /* 0x000fe2000fffe0ff */
[----:B------:R-:W-:Y:S01]  /*8990*/  IMAD.HI.U32 R12, R10, -0xff00ff, RZ ;  /* 0xff00ff010a0c7827 */ /* 0x000fe200078e00ff */
[----:B------:R-:W-:-:S03]  /*89a0*/  SHF.R.U32.HI R8, RZ, 0x8, R8 ;  /* 0x00000008ff087819 */ /* 0x000fc60000011608 */
[----:B------:R-:W-:Y:S01]  /*89b0*/  IMAD.HI.U32 R11, R6, 0xff0100, RZ ;  /* 0x00ff0100060b7827 */ /* 0x000fe200078e00ff */
[----:B------:R-:W-:Y:S01]  /*89c0*/  SHF.R.U32.HI R15, RZ, 0x8, R12 ;  /* 0x00000008ff0f7819 */ /* 0x000fe2000001160c */
[----:B-1----:R-:W-:Y:S02]  /*89d0*/  UIADD3 UR11, UPT, UPT, URZ, -UR10, URZ ;  /* 0x8000000aff0b7290 */ /* 0x002fe4000fffe0ff */
[----:B------:R-:W-:Y:S02]  /*89e0*/  IMAD R8, R8, -0x101, R9 ;  /* 0xfffffeff08087824 */ /* 0x000fe400078e0209 */
[----:B------:R-:W-:Y:S01]  /*89f0*/  IMAD R13, R11, -0x101, R6 ;  /* 0xfffffeff0b0d7824 */ /* 0x000fe200078e0206 */
[----:B0-----:R-:W-:Y:S01]  /*8a00*/  ULEA UR15, UR9, UR4, 0x18 ;  /* 0x00000004090f7291 */ /* 0x001fe2000f8ec0ff */
[----:B---34-:R-:W-:Y:S01]  /*8a10*/  IMAD R17, R15, -0x101, R10 ;  /* 0xfffffeff0f117824 */ /* 0x018fe200078e020a */
[----:B------:R-:W-:Y:S01]  /*8a20*/  UIADD3 UR4, UPT, UPT, UR4, 0x404, URZ ;  /* 0x0000040404047890 */ /* 0x000fe2000fffe0ff */
[----:B------:R-:W-:Y:S01]  /*8a30*/  VIADD R11, R7, UR14 ;  /* 0x0000000e070b7c36 */ /* 0x000fe20008000000 */
[----:B------:R-:W-:-:S02]  /*8a40*/  ULEA UR10, UR9, UR5, 0x18 ;  /* 0x00000005090a7291 */ /* 0x000fc4000f8ec0ff */
[----:B------:R-:W-:Y:S01]  /*8a50*/  ULEA UR4, UR9, UR4, 0x18 ;  /* 0x0000000409047291 */ /* 0x000fe2000f8ec0ff */
[C---:B------:R-:W-:Y:S01]  /*8a60*/  LEA R14, R8.reuse, UR15, 0x1 ;  /* 0x0000000f080e7c11 */ /* 0x040fe2000f8e08ff */
[----:B------:R-:W-:Y:S01]  /*8a70*/  UPRMT UR5, UR11, 0x7710, URZ ;  /* 0x000077100b057896 */ /* 0x000fe200080000ff */
[----:B------:R-:W-:Y:S02]  /*8a80*/  LEA R12, R13, UR15, 0x1 ;  /* 0x0000000f0d0c7c11 */ /* 0x000fe4000f8e08ff */
[----:B------:R-:W-:Y:S01]  /*8a90*/  LEA R16, R17, UR15, 0x1 ;  /* 0x0000000f11107c11 */ /* 0x000fe2000f8e08ff */
[----:B--2---:R-:W-:Y:S01]  /*8aa0*/  UIADD3 UR8, UPT, UPT, UR5, UR8, URZ ;  /* 0x0000000805087290 */ /* 0x004fe2000fffe0ff */
[----:B------:R-:W-:Y:S02]  /*8ab0*/  LEA R13, R13, UR4, 0x1 ;  /* 0x000000040d0d7c11 */ /* 0x000fe4000f8e08ff */
[----:B------:R-:W-:Y:S01]  /*8ac0*/  LEA R15, R8, UR4, 0x1 ;  /* 0x00000004080f7c11 */ /* 0x000fe2000f8e08ff */
[----:B------:R-:W-:Y:S01]  /*8ad0*/  UMOV UR5, URZ ;  /* 0x000000ff00057c82 */ /* 0x000fe20008000000 */
[----:B------:R-:W-:Y:S01]  /*8ae0*/  LEA R17, R17, UR4, 0x1 ;  /* 0x0000000411117c11 */ /* 0x000fe2000f8e08ff */
[----:B------:R-:W-:-:S06]  /*8af0*/  UMOV UR4, URZ ;  /* 0x000000ff00047c82 */ /* 0x000fcc0008000000 */
.L_x_101:
[----:B0-----:R-:W0:Y:S01]  /*8b00*/  LDCU.64 UR18, c[0x0][0x388] ;  /* 0x00007100ff1277ac */ /* 0x001e220008000a00 */
[----:B------:R-:W-:Y:S01]  /*8b10*/  BSSY.RECONVERGENT B0, `(.L_x_84) ;  /* 0x0000133000007945 */ /* 0x000fe20003800200 */
[----:B------:R-:W-:Y:S01]  /*8b20*/  UIADD3 UR4, UP0, UPT, UR4, 0x1, URZ ;  /* 0x0000000104047890 */ /* 0x000fe2000ff1e0ff */
[----:B-1----:R-:W1:Y:S03]  /*8b30*/  LDCU.U16 UR17, c[0x0][0x3a0] ;  /* 0x00007400ff1177ac */ /* 0x002e660008000400 */
[----:B------:R-:W-:Y:S02]  /*8b40*/  UIADD3.X UR5, UPT, UPT, URZ, UR5, URZ, UP0, !UPT ;  /* 0x00000005ff057290 */ /* 0x000fe400087fe4ff */
[----:B------:R-:W-:-:S04]  /*8b50*/  UISETP.NE.U32.AND UP0, UPT, UR4, UR16, UPT ;  /* 0x000000100400728c */ /* 0x000fc8000bf05070 */
[----:B------:R-:W-:Y:S01]  /*8b60*/  UISETP.NE.AND.EX UP0, UPT, UR5, URZ, UPT, UP0 ;  /* 0x000000ff0500728c */ /* 0x000fe2000bf05300 */
[----:B0-----:R-:W-:Y:S02]  /*8b70*/  IMAD.U32 R22, RZ, RZ, UR18 ;  /* 0x00000012ff167e24 */ /* 0x001fe4000f8e00ff */
[----:B--2---:R-:W-:-:S03]  /*8b80*/  IMAD.U32 R23, RZ, RZ, UR19 ;  /* 0x00000013ff177e24 */ /* 0x004fc6000f8e00ff */
[----:B------:R-:W-:-:S04]  /*8b90*/  ISETP.GE.U32.AND P0, PT, R3, R22, PT ;  /* 0x000000160300720c */ /* 0x000fc80003f06070 */
[----:B------:R-:W-:-:S13]  /*8ba0*/  ISETP.GE.U32.AND.EX P0, PT, RZ, R23, PT, P0 ;  /* 0x00000017ff00720c */ /* 0x000fda0003f06100 */
[----:B-1---5:R-:W-:Y:S05]  /*8bb0*/  @P0 BRA `(.L_x_85) ;  /* 0x0000001000a00947 */ /* 0x022fea0003800000 */
        /* <DEDUP_REMOVED lines=16> */
[----:B------:R-:W-:-:S04]  /*8cc0*/  IMAD.HI.U32 R8, R3, 0xff0100, RZ ;  /* 0x00ff010003087827 */ /* 0x000fc800078e00ff */
[----:B------:R-:W-:-:S04]  /*8cd0*/  IMAD R8, R8, -0x101, R3 ;  /* 0xfffffeff08087824 */ /* 0x000fc800078e0203 */
[----:B------:R-:W-:-:S06]  /*8ce0*/  IMAD.IADD R21, R1, 0x1, R8 ;  /* 0x0000000101157824 */ /* 0x000fcc00078e0208 */
[----:B------:R-:W2:Y:S01]  /*8cf0*/  LDL.U8 R21, [R21] ;  /* 0x0000000015157983 */ /* 0x000ea20000100000 */
[----:B------:R-:W-:Y:S01]  /*8d00*/  IMAD.HI.U32 R19, R6, 0xff0100, RZ ;  /* 0x00ff010006137827 */ /* 0x000fe200078e00ff */
[----:B------:R-:W-:Y:S02]  /*8d10*/  LEA R29, R8, UR10, 0x1 ;  /* 0x0000000a081d7c11 */ /* 0x000fe4000f8e08ff */
[----:B------:R-:W-:Y:S01]  /*8d20*/  IADD3 RZ, P3, PT, R0, 0x1, RZ ;  /* 0x0000000100ff7810 */ /* 0x000fe20007f7e0ff */
[----:B------:R-:W-:Y:S02]  /*8d30*/  IMAD R19, R19, -0x101, R6 ;  /* 0xfffffeff13137824 */ /* 0x000fe400078e0206 */
[----:B-----5:R-:W-:Y:S02]  /*8d40*/  IMAD.MOV.U32 R28, RZ, RZ, 0xffff ;  /* 0x0000ffffff1c7424 */ /* 0x020fe400078e00ff */
[----:B------:R-:W-:Y:S01]  /*8d50*/  IMAD.MOV.U32 R31, RZ, RZ, R0 ;  /* 0x000000ffff1f7224 */ /* 0x000fe200078e0000 */
[----:B------:R-:W-:Y:S01]  /*8d60*/  LEA R18, R19, UR10, 0x1 ;  /* 0x0000000a13127c11 */ /* 0x000fe2000f8e08ff */
[----:B------:R-:W-:Y:S01]  /*8d70*/  IMAD.MOV.U32 R26, RZ, RZ, R2 ;  /* 0x000000ffff1a7224 */ /* 0x000fe200078e0002 */
[----:B------:R-:W0:Y:S04]  /*8d80*/  LDC.U16 R19, c[0x0][0x3a0] ;  /* 0x0000e800ff137b82 */ /* 0x000e280000000400 */
[----:B------:R-:W1:Y:S01]  /*8d90*/  LDS.U16 R18, [R18] ;  /* 0x0000000012127984 */ /* 0x000e620000000400 */
[----:B0-----:R-:W-:-:S05]  /*8da0*/  IMAD.MOV R19, RZ, RZ, -R19 ;  /* 0x000000ffff137224 */ /* 0x001fca00078e0a13 */
[----:B------:R-:W-:-:S05]  /*8db0*/  PRMT R19, R19, 0x7710, RZ ;  /* 0x0000771013137816 */ /* 0x000fca00000000ff */
[----:B-1----:R-:W-:-:S05]  /*8dc0*/  IMAD.IADD R25, R18, 0x1, R19 ;  /* 0x0000000112197824 */ /* 0x002fca00078e0213 */
[----:B------:R0:W-:Y:S01]  /*8dd0*/  STS.U16 [R12], R25 ;  /* 0x000000190c007388 */ /* 0x0001e20000000400 */
[----:B------:R-:W-:-:S03]  /*8de0*/  PRMT R18, R25, 0x9910, RZ ;  /* 0x0000991019127816 */ /* 0x000fc600000000ff */
[----:B------:R-:W1:Y:S01]  /*8df0*/  LDS.U16 R8, [R29] ;  /* 0x000000001d087984 */ /* 0x000e620000000400 */
[----:B0-----:R-:W-:Y:S01]  /*8e00*/  IMAD.X R25, RZ, RZ, R2, P3 ;  /* 0x000000ffff197224 */ /* 0x001fe200018e0602 */
[----:B-1----:R-:W-:Y:S02]  /*8e10*/  PRMT R27, R8, 0x9910, RZ ;  /* 0x00009910081b7816 */ /* 0x002fe400000000ff */
[----:B--2---:R-:W-:Y:S01]  /*8e20*/  ISETP.NE.AND P2, PT, R21, R24, PT ;  /* 0x000000181500720c */ /* 0x004fe20003f45270 */
[----:B------:R-:W-:-:S03]  /*8e30*/  IMAD.MOV.U32 R21, RZ, RZ, 0x2 ;  /* 0x00000002ff157424 */ /* 0x000fc600078e00ff */
[----:B------:R-:W-:-:S04]  /*8e40*/  SEL R8, RZ, 0xffffffff, !P2 ;  /* 0xffffffffff087807 */ /* 0x000fc80005000000 */
[----:B------:R-:W-:Y:S01]  /*8e50*/  ISETP.NE.AND P2, PT, R27, R8, PT ;  /* 0x000000081b00720c */ /* 0x000fe20003f45270 */
[----:B------:R-:W-:-:S03]  /*8e60*/  IMAD.MOV.U32 R27, RZ, RZ, R18 ;  /* 0x000000ffff1b7224 */ /* 0x000fc600078e0012 */
[----:B------:R-:W-:Y:S02]  /*8e70*/  SEL R8, R21, 0xfffffffe, !P2 ;  /* 0xfffffffe15087807 */ /* 0x000fe40005000000 */
[----:B------:R-:W-:Y:S02]  /*8e80*/  ISETP.NE.U32.AND P2, PT, R20, 0x1, PT ;  /* 0x000000011400780c */ /* 0x000fe40003f45070 */
[----:B------:R-:W-:Y:S01]  /*8e90*/  VIMNMX.RELU R8, PT, PT, R8, R27, !PT ;  /* 0x0000001b08087248 */ /* 0x000fe20007fe1100 */
[----:B------:R-:W-:Y:S01]  /*8ea0*/  IMAD.MOV.U32 R27, RZ, RZ, R9 ;  /* 0x000000ffff1b7224 */ /* 0x000fe200078e0009 */
[----:B------:R-:W-:-:S03]  /*8eb0*/  ISETP.NE.AND.EX P2, PT, RZ, RZ, PT, P2 ;  /* 0x000000ffff00720c */ /* 0x000fc60003f45320 */
[----:B------:R0:W-:Y:S04]  /*8ec0*/  STS.U16 [R13], R8 ;  /* 0x000000080d007388 */ /* 0x0001e80000000400 */
[----:B------:R0:W-:Y:S06]  /*8ed0*/  STS.U16 [R29], R28 ;  /* 0x0000001c1d007388 */ /* 0x0001ec0000000400 */
[----:B------:R-:W-:Y:S05]  /*8ee0*/  @!P2 BRA `(.L_x_87) ;  /* 0x0000000000f4a947 */ /* 0x000fea0003800000 */
[----:B0-----:R-:W-:-:S05]  /*8ef0*/  IMAD.HI.U32 R8, R0, -0xff00ff, RZ ;  /* 0xff00ff0100087827 */ /* 0x001fca00078e00ff */
[----:B------:R-:W-:-:S05]  /*8f00*/  SHF.R.U32.HI R25, RZ, 0x8, R8 ;  /* 0x00000008ff197819 */ /* 0x000fca0000011608 */
[----:B------:R-:W-:-:S04]  /*8f10*/  IMAD R18, R25, -0x101, R0 ;  /* 0xfffffeff19127824 */ /* 0x000fc800078e0200 */
[----:B------:R-:W-:-:S06]  /*8f20*/  IMAD.IADD R27, R1, 0x1, R18 ;  /* 0x00000001011b7824 */ /* 0x000fcc00078e0212 */
[----:B------:R-:W2:Y:S01]  /*8f30*/  LDL.U8 R27, [R27] ;  /* 0x000000001b1b7983 */ /* 0x000ea20000100000 */
[----:B------:R-:W-:Y:S01]  /*8f40*/  ISETP.NE.U32.AND P2, PT, R20, 0x2, PT ;  /* 0x000000021400780c */ /* 0x000fe20003f45070 */
[----:B------:R-:W-:-:S03]  /*8f50*/  IMAD.HI.U32 R8, R7, -0xff00ff, RZ ;  /* 0xff00ff0107087827 */ /* 0x000fc600078e00ff */
[----:B------:R-:W-:Y:S02]  /*8f60*/  ISETP.NE.AND.EX P2, PT, RZ, RZ, PT, P2 ;  /* 0x000000ffff00720c */ /* 0x000fe40003f45320 */
[----:B------:R-:W-:-:S05]  /*8f70*/  SHF.R.U32.HI R8, RZ, 0x8, R8 ;  /* 0x00000008ff087819 */ /* 0x000fca0000011608 */
[----:B------:R-:W-:-:S06]  /*8f80*/  IMAD R8, R8, -0x101, R7 ;  /* 0xfffffeff08087824 */ /* 0x000fcc00078e0207 */
[----:B------:R-:W-:-:S06]  /*8f90*/  @P2 IMAD.IADD R25, R1, 0x1, R8 ;  /* 0x0000000101192824 */ /* 0x000fcc00078e0208 */
[----:B------:R-:W3:Y:S01]  /*8fa0*/  @P2 LDL.U8 R25, [R25] ;  /* 0x0000000019192983 */ /* 0x000ee20000100000 */
[----:B------:R-:W-:Y:S01]  /*8fb0*/  IMAD.HI.U32 R20, R9, -0xff00ff, RZ ;  /* 0xff00ff0109147827 */ /* 0x000fe200078e00ff */
[----:B------:R-:W-:Y:S02]  /*8fc0*/  LEA R29, R18, UR10, 0x1 ;  /* 0x0000000a121d7c11 */ /* 0x000fe4000f8e08ff */
[----:B------:R-:W-:Y:S01]  /*8fd0*/  IADD3 RZ, P4, PT, R0, UR14, RZ ;  /* 0x0000000e00ff7c10 */ /* 0x000fe2000ff9e0ff */
[----:B------:R-:W-:Y:S01]  /*8fe0*/  IMAD.HI.U32 R26, R10, -0xff00ff, RZ ;  /* 0xff00ff010a1a7827 */ /* 0x000fe200078e00ff */
[----:B------:R-:W-:Y:S02]  /*8ff0*/  SHF.R.U32.HI R20, RZ, 0x8, R20 ;  /* 0x00000008ff147819 */ /* 0x000fe40000011614 */
[----:B------:R-:W-:Y:S02]  /*9000*/  IADD3 RZ, P5, PT, R7, 0x1, RZ ;  /* 0x0000000107ff7810 */ /* 0x000fe40007fbe0ff */
[----:B------:R-:W-:Y:S01]  /*9010*/  SHF.R.U32.HI R33, RZ, 0x8, R26 ;  /* 0x00000008ff217819 */ /* 0x000fe2000001161a */
[----:B------:R-:W-:-:S02]  /*9020*/  IMAD R20, R20, -0x101, R9 ;  /* 0xfffffeff14147824 */ /* 0x000fc400078e0209 */
[----:B------:R-:W-:Y:S02]  /*9030*/  IMAD.X R26, RZ, RZ, R2, P4 ;  /* 0x000000ffff1a7224 */ /* 0x000fe400020e0602 */
[----:B------:R-:W-:Y:S01]  /*9040*/  IMAD R33, R33, -0x101, R10 ;  /* 0xfffffeff21217824 */ /* 0x000fe200078e020a */
[----:B------:R-:W-:-:S06]  /*9050*/  LEA R20, R20, UR10, 0x1 ;  /* 0x0000000a14147c11 */ /* 0x000fcc000f8e08ff */
[----:B------:R-:W0:Y:S02]  /*9060*/  LDS.U16 R20, [R20] ;  /* 0x0000000014147984 */ /* 0x000e240000000400 */
[----:B0-----:R-:W-:Y:S01]  /*9070*/  IMAD.IADD R31, R20, 0x1, R19 ;  /* 0x00000001141f7824 */ /* 0x001fe200078e0213 */
[----:B------:R-:W-:Y:S02]  /*9080*/  LEA R20, R33, UR10, 0x1 ;  /* 0x0000000a21147c11 */ /* 0x000fe4000f8e08ff */
[----:B------:R-:W-:Y:S02]  /*9090*/  @P2 LEA R33, R8, UR10, 0x1 ;  /* 0x0000000a08212c11 */ /* 0x000fe4000f8e08ff */
[----:B------:R-:W-:Y:S04]  /*90a0*/  STS.U16 [R14], R31 ;  /* 0x0000001f0e007388 */ /* 0x000fe80000000400 */
[----:B------:R-:W0:Y:S01]  /*90b0*/  LDS.U16 R18, [R29] ;  /* 0x000000001d127984 */ /* 0x000e220000000400 */
[----:B--2---:R-:W-:-:S02]  /*90c0*/  ISETP.NE.AND P3, PT, R27, R24, PT ;  /* 0x000000181b00720c */ /* 0x004fc40003f65270 */
[----:B0-----:R-:W-:Y:S02]  /*90d0*/  PRMT R27, R18, 0x9910, RZ ;  /* 0x00009910121b7816 */ /* 0x001fe400000000ff */
[----:B------:R-:W-:-:S04]  /*90e0*/  SEL R18, RZ, 0xffffffff, !P3 ;  /* 0xffffffffff127807 */ /* 0x000fc80005800000 */
[----:B------:R-:W-:Y:S02]  /*90f0*/  ISETP.NE.AND P3, PT, R27, R18, PT ;  /* 0x000000121b00720c */ /* 0x000fe40003f65270 */
[----:B------:R-:W-:Y:S01]  /*9100*/  PRMT R27, R31, 0x9910, RZ ;  /* 0x000099101f1b7816 */ /* 0x000fe200000000ff */
[----:B------:R-:W-:Y:S01]  /*9110*/  IMAD.MOV.U32 R31, RZ, RZ, R7 ;  /* 0x000000ffff1f7224 */ /* 0x000fe200078e0007 */
[----:B------:R-:W-:Y:S01]  /*9120*/  SEL R18, R21, 0xfffffffe, !P3 ;  /* 0xfffffffe15127807 */ /* 0x000fe20005800000 */
[----:B------:R-:W-:-:S03]  /*9130*/  @P2 IMAD.MOV.U32 R31, RZ, RZ, R11 ;  /* 0x000000ffff1f2224 */ /* 0x000fc600078e000b */
[----:B------:R-:W-:Y:S01]  /*9140*/  VIMNMX.RELU R18, PT, PT, R18, R27, !PT ;  /* 0x0000001b12127248 */ /* 0x000fe20007fe1100 */
[----:B------:R-:W-:Y:S01]  /*9150*/  IMAD.MOV.U32 R27, RZ, RZ, R10 ;  /* 0x000000ffff1b7224 */ /* 0x000fe200078e000a */
[----:B------:R-:W-:-:S03]  /*9160*/  @P2 IADD3 R27, P4, PT, R11, 0x1, RZ ;  /* 0x000000010b1b2810 */ /* 0x000fc60007f9e0ff */
[----:B------:R-:W-:Y:S01]  /*9170*/  STS.U16 [R15], R18 ;  /* 0x000000120f007388 */ /* 0x000fe20000000400 */
[----:B---3--:R-:W-:-:S03]  /*9180*/  @P2 ISETP.NE.AND P3, PT, R25, R24, PT ;  /* 0x000000181900220c */ /* 0x008fc60003f65270 */
        /* <DEDUP_REMOVED lines=9> */
[----:B------:R-:W-:Y:S02]  /*9220*/  @P2 IMAD.MOV.U32 R8, RZ, RZ, R18 ;  /* 0x000000ffff082224 */ /* 0x000fe400078e0012 */
[----:B------:R-:W-:Y:S01]  /*9230*/  IMAD.X R25, RZ, RZ, R26, P5 ;  /* 0x000000ffff197224 */ /* 0x000fe200028e061a */
[----:B------:R-:W-:Y:S02]  /*9240*/  @P2 SEL R21, R21, 0xfffffffe, !P3 ;  /* 0xfffffffe15152807 */ /* 0x000fe40005800000 */
[----:B------:R-:W-:Y:S02]  /*9250*/  IADD3 RZ, P3, PT, R7, UR14, RZ ;  /* 0x0000000e07ff7c10 */ /* 0x000fe4000ff7e0ff */
[----:B------:R-:W-:-:S03]  /*9260*/  @P2 VIMNMX.RELU R8, PT, PT, R21, R8, !PT ;  /* 0x0000000815082248 */ /* 0x000fc60007fe1100 */
[----:B------:R-:W-:Y:S02]  /*9270*/  IMAD.X R18, RZ, RZ, R26, P3 ;  /* 0x000000ffff127224 */ /* 0x000fe400018e061a */
[----:B------:R1:W-:Y:S02]  /*9280*/  @P2 STS.U16 [R17], R8 ;  /* 0x0000000811002388 */ /* 0x0003e40000000400 */
[--C-:B------:R-:W-:Y:S02]  /*9290*/  @P2 IMAD.X R25, RZ, RZ, R18.reuse, P4 ;  /* 0x000000ffff192224 */ /* 0x100fe400020e0612 */
[----:B------:R1:W-:Y:S01]  /*92a0*/  @P2 STS.U16 [R33], R28 ;  /* 0x0000001c21002388 */ /* 0x0003e20000000400 */
[----:B------:R-:W-:-:S07]  /*92b0*/  @P2 IMAD.MOV.U32 R26, RZ, RZ, R18 ;  /* 0x000000ffff1a2224 */ /* 0x000fce00078e0012 */
.L_x_87:
[----:B------:R-:W-:Y:S05]  /*92c0*/  BSYNC.RECONVERGENT B1 ;  /* 0x0000000000017941 */ /* 0x000fea0003800200 */
.L_x_86:
[----:B------:R-:W-:Y:S05]  /*92d0*/  @!P1 BRA `(.L_x_85) ;  /* 0x0000000800d89947 */ /* 0x000fea0003800000 */
.L_x_88:
[----:B------:R-:W-:-:S04]  /*92e0*/  IMAD.WIDE.U32 R20, R26, -0xff00ff, RZ ;  /* 0xff00ff011a147825 */ /* 0x000fc800078e00ff */
[----:B01---5:R-:W-:-:S04]  /*92f0*/  IMAD.WIDE.U32 R28, R31, -0xff00ff, RZ ;  /* 0xff00ff011f1c7825 */ /* 0x023fc800078e00ff */
[----:B------:R-:W-:-:S04]  /*9300*/  IMAD.WIDE.U32 R20, P1, R31, -0xff0100, R20 ;  /* 0xff00ff001f147825 */ /* 0x000fc80007820014 */
[----:B------:R-:W-:Y:S01]  /*9310*/  IMAD.X R19, RZ, RZ, RZ, P1 ;  /* 0x000000ffff137224 */ /* 0x000fe200008e06ff */
[----:B------:R-:W-:Y:S01]  /*9320*/  IADD3 RZ, P1, PT, R29, R20, RZ ;  /* 0x000000141dff7210 */ /* 0x000fe20007f3e0ff */
[----:B------:R-:W-:-:S04]  /*9330*/  IMAD.MOV.U32 R18, RZ, RZ, R21 ;  /* 0x000000ffff127224 */ /* 0x000fc800078e0015 */
[----:B------:R-:W-:-:S05]  /*9340*/  IMAD.WIDE.U32.X R18, R26, -0xff0100, R18, P1 ;  /* 0xff00ff001a127825 */ /* 0x000fca00008e0412 */
[----:B------:R-:W-:-:S05]  /*9350*/  SHF.R.U64 R34, R18, 0x8, R19 ;  /* 0x0000000812227819 */ /* 0x000fca0000001213 */
[----:B------:R-:W-:-:S04]  /*9360*/  IMAD R34, R34, -0x101, R31 ;  /* 0xfffffeff22227824 */ /* 0x000fc800078e021f */
[----:B------:R-:W-:-:S06]  /*9370*/  IMAD.IADD R33, R1, 0x1, R34 ;  /* 0x0000000101217824 */ /* 0x000fcc00078e0222 */
[----:B------:R-:W2:Y:S01]  /*9380*/  LDL.U8 R33, [R33] ;  /* 0x0000000021217983 */ /* 0x000ea20000100000 */
[----:B------:R-:W-:-:S05]  /*9390*/  IADD3 R28, P1, PT, R31, UR14, RZ ;  /* 0x0000000e1f1c7c10 */ /* 0x000fca000ff3e0ff */
[----:B------:R-:W-:Y:S02]  /*93a0*/  IMAD.X R26, RZ, RZ, R26, P1 ;  /* 0x000000ffff1a7224 */ /* 0x000fe400008e061a */
[----:B------:R-:W-:-:S04]  /*93b0*/  IMAD.WIDE.U32 R30, R28, -0xff00ff, RZ ;  /* 0xff00ff011c1e7825 */ /* 0x000fc800078e00ff */
[----:B------:R-:W-:-:S04]  /*93c0*/  IMAD.WIDE.U32 R20, R26, -0xff00ff, RZ ;  /* 0xff00ff011a147825 */ /* 0x000fc800078e00ff */
        /* <DEDUP_REMOVED lines=8> */
[----:B------:R-:W3:Y:S01]  /*9450*/  LDL.U8 R31, [R31] ;  /* 0x000000001f1f7983 */ /* 0x000ee20000100000 */
[----:B------:R-:W-:Y:S01]  /*9460*/  IMAD.WIDE.U32 R20, R25, -0xff00ff, RZ ;  /* 0xff00ff0119147825 */ /* 0x000fe200078e00ff */
[----:B------:R-:W0:Y:S01]  /*9470*/  S2UR UR15, SR_CgaCtaId ;  /* 0x00000000000f79c3 */ /* 0x000e220000008800 */
[----:B------:R-:W-:Y:S01]  /*9480*/  UIADD3 UR9, UPT, UPT, URZ, -UR17, URZ ;  /* 0x80000011ff097290 */ /* 0x000fe2000fffe0ff */
[----:B------:R-:W-:Y:S01]  /*9490*/  LEA R34, R34, UR10, 0x1 ;  /* 0x0000000a22227c11 */ /* 0x000fe2000f8e08ff */
[C---:B------:R-:W-:Y:S01]  /*94a0*/  IMAD.WIDE.U32 R18, R27.reuse, -0xff00ff, RZ ;  /* 0xff00ff011b127825 */ /* 0x040fe200078e00ff */
[----:B------:R-:W-:Y:S01]  /*94b0*/  UMOV UR11, 0x400 ;  /* 0x00000400000b7882 */ /* 0x000fe20000000000 */
[----:B------:R-:W-:Y:S01]  /*94c0*/  UPRMT UR9, UR9, 0x7710, URZ ;  /* 0x0000771009097896 */ /* 0x000fe200080000ff */
[----:B------:R-:W-:Y:S01]  /*94d0*/  LEA R36, R36, UR10, 0x1 ;  /* 0x0000000a24247c11 */ /* 0x000fe2000f8e08ff */
[----:B------:R-:W-:-:S04]  /*94e0*/  IMAD.WIDE.U32 R20, P1, R27, -0xff0100, R20 ;  /* 0xff00ff001b147825 */ /* 0x000fc80007820014 */
[----:B------:R-:W-:Y:S01]  /*94f0*/  IMAD.MOV.U32 R18, RZ, RZ, R21 ;  /* 0x000000ffff127224 */ /* 0x000fe200078e0015 */
[----:B------:R-:W-:Y:S01]  /*9500*/  IADD3 RZ, P2, PT, R19, R20, RZ ;  /* 0x0000001413ff7210 */ /* 0x000fe20007f5e0ff */
[----:B------:R-:W-:-:S04]  /*9510*/  IMAD.X R19, RZ, RZ, RZ, P1 ;  /* 0x000000ffff137224 */ /* 0x000fc800008e06ff */
[----:B------:R-:W-:-:S05]  /*9520*/  IMAD.WIDE.U32.X R18, R25, -0xff0100, R18, P2 ;  /* 0xff00ff0019127825 */ /* 0x000fca00010e0412 */
[----:B------:R-:W-:Y:S01]  /*9530*/  SHF.R.U64 R18, R18, 0x8, R19 ;  /* 0x0000000812127819 */ /* 0x000fe20000001213 */
[----:B0-----:R-:W-:Y:S02]  /*9540*/  ULEA UR18, UR15, UR11, 0x18 ;  /* 0x0000000b0f127291 */ /* 0x001fe4000f8ec0ff */
[----:B------:R-:W-:Y:S02]  /*9550*/  UIADD3 UR11, UPT, UPT, UR11, 0x404, URZ ;  /* 0x000004040b0b7890 */ /* 0x000fe4000fffe0ff */
[----:B------:R-:W-:Y:S01]  /*9560*/  IMAD R29, R18, -0x101, R27 ;  /* 0xfffffeff121d7824 */ /* 0x000fe200078e021b */
[----:B------:R-:W-:Y:S01]  /*9570*/  IADD3 R27, P1, PT, R27, UR14, RZ ;  /* 0x0000000e1b1b7c10 */ /* 0x000fe2000ff3e0ff */
[----:B------:R-:W-:-:S03]  /*9580*/  ULEA UR11, UR15, UR11, 0x18 ;  /* 0x0000000b0f0b7291 */ /* 0x000fc6000f8ec0ff */
[C---:B------:R-:W-:Y:S01]  /*9590*/  LEA R18, R29.reuse, UR10, 0x1 ;  /* 0x0000000a1d127c11 */ /* 0x040fe2000f8e08ff */
[----:B------:R-:W-:Y:S01]  /*95a0*/  IMAD.X R25, RZ, RZ, R25, P1 ;  /* 0x000000ffff197224 */ /* 0x000fe200008e0619 */
[----:B------:R-:W-:-:S03]  /*95b0*/  LEA R35, R29, UR18, 0x1 ;  /* 0x000000121d237c11 */ /* 0x000fc6000f8e08ff */
[----:B------:R0:W1:Y:S01]  /*95c0*/  LDS.U16 R8, [R18] ;  /* 0x0000000012087984 */ /* 0x0000620000000400 */
[----:B------:R-:W-:-:S04]  /*95d0*/  IMAD.WIDE.U32 R20, R25, -0xff00ff, RZ ;  /* 0xff00ff0119147825 */ /* 0x000fc800078e00ff */
[----:B------:R-:W-:-:S04]  /*95e0*/  IMAD.WIDE.U32 R20, P2, R27, -0xff0100, R20 ;  /* 0xff00ff001b147825 */ /* 0x000fc80007840014 */
[----:B0-----:R-:W-:-:S04]  /*95f0*/  IMAD.WIDE.U32 R18, R27, -0xff00ff, RZ ;  /* 0xff00ff011b127825 */ /* 0x001fc800078e00ff */
[----:B------:R-:W-:Y:S01]  /*9600*/  IMAD.MOV.U32 R18, RZ, RZ, R21 ;  /* 0x000000ffff127224 */ /* 0x000fe200078e0015 */
[----:B------:R-:W-:Y:S01]  /*9610*/  IADD3 RZ, P3, PT, R19, R20, RZ ;  /* 0x0000001413ff7210 */ /* 0x000fe20007f7e0ff */
[----:B------:R-:W-:-:S04]  /*9620*/  IMAD.X R19, RZ, RZ, RZ, P2 ;  /* 0x000000ffff137224 */ /* 0x000fc800010e06ff */
[----:B------:R-:W-:-:S05]  /*9630*/  IMAD.WIDE.U32.X R18, R25, -0xff0100, R18, P3 ;  /* 0xff00ff0019127825 */ /* 0x000fca00018e0412 */
[----:B------:R-:W-:Y:S01]  /*9640*/  SHF.R.U64 R18, R18, 0x8, R19 ;  /* 0x0000000812127819 */ /* 0x000fe20000001213 */
[----:B-1----:R-:W-:-:S05]  /*9650*/  VIADD R8, R8, UR9 ;  /* 0x0000000908087c36 */ /* 0x002fca0008000000 */
[----:B------:R0:W-:Y:S04]  /*9660*/  STS.U16 [R35], R8 ;  /* 0x0000000823007388 */ /* 0x0001e80000000400 */
[----:B------:R-:W1:Y:S01]  /*9670*/  LDS.U16 R30, [R34] ;  /* 0x00000000221e7984 */ /* 0x000e620000000400 */
[----:B0-----:R-:W-:-:S05]  /*9680*/  PRMT R8, R8, 0x9910, RZ ;  /* 0x0000991008087816 */ /* 0x001fca00000000ff */
[----:B------:R-:W-:Y:S01]  /*9690*/  IMAD.MOV.U32 R19, RZ, RZ, R8 ;  /* 0x000000ffff137224 */ /* 0x000fe200078e0008 */
[----:B-1----:R-:W-:-:S05]  /*96a0*/  PRMT R30, R30, 0x9910, RZ ;  /* 0x000099101e1e7816 */ /* 0x002fca00000000ff */
[----:B------:R-:W-:Y:S02]  /*96b0*/  IMAD.MOV.U32 R21, RZ, RZ, R30 ;  /* 0x000000ffff157224 */ /* 0x000fe400078e001e */
[----:B------:R-:W-:Y:S01]  /*96c0*/  IMAD.MOV.U32 R30, RZ, RZ, 0x2 ;  /* 0x00000002ff1e7424 */ /* 0x000fe200078e00ff */
[----:B--2---:R-:W-:-:S04]  /*96d0*/  ISETP.NE.AND P1, PT, R33, R24, PT ;  /* 0x000000182100720c */ /* 0x004fc80003f25270 */
[----:B------:R-:W-:-:S04]  /*96e0*/  SEL R20, RZ, 0xffffffff, !P1 ;  /* 0xffffffffff147807 */ /* 0x000fc80004800000 */
[----:B------:R-:W-:Y:S01]  /*96f0*/  ISETP.NE.AND P1, PT, R21, R20, PT ;  /* 0x000000141500720c */ /* 0x000fe20003f25270 */
[----:B------:R-:W-:-:S03]  /*9700*/  IMAD.MOV.U32 R20, RZ, RZ, 0xffff ;  /* 0x0000ffffff147424 */ /* 0x000fc600078e00ff */
[----:B------:R-:W-:Y:S02]  /*9710*/  SEL R8, R30, 0xfffffffe, !P1 ;  /* 0xfffffffe1e087807 */ /* 0x000fe40004800000 */
[----:B------:R-:W-:Y:S02]  /*9720*/  IADD3 R28, P1, PT, R28, UR14, RZ ;  /* 0x0000000e1c1c7c10 */ /* 0x000fe4000ff3e0ff */
[----:B------:R-:W-:Y:S01]  /*9730*/  VIMNMX.RELU R19, PT, PT, R8, R19, !PT ;  /* 0x0000001308137248 */ /* 0x000fe20007fe1100 */
[----:B------:R-:W-:Y:S01]  /*9740*/  IMAD R8, R18, -0x101, R27 ;  /* 0xfffffeff12087824 */ /* 0x000fe200078e021b */
[----:B------:R-:W-:Y:S01]  /*9750*/  LEA R18, R29, UR11, 0x1 ;  /* 0x0000000b1d127c11 */ /* 0x000fe2000f8e08ff */
[----:B------:R-:W-:Y:S01]  /*9760*/  IMAD.X R26, RZ, RZ, R26, P1 ;  /* 0x000000ffff1a7224 */ /* 0x000fe200008e061a */
[----:B------:R-:W-:Y:S02]  /*9770*/  PRMT R29, R20, 0x7610, R29 ;  /* 0x00007610141d7816 */ /* 0x000fe4000000001d */
[C---:B------:R-:W-:Y:S01]  /*9780*/  LEA R33, R8.reuse, UR10, 0x1 ;  /* 0x0000000a08217c11 */ /* 0x040fe2000f8e08ff */
[----:B------:R0:W-:Y:S01]  /*9790*/  STS.U16 [R18], R19 ;  /* 0x0000001312007388 */ /* 0x0001e20000000400 */
[----:B------:R-:W-:-:S03]  /*97a0*/  LEA R35, R8, UR18, 0x1 ;  /* 0x0000001208237c11 */ /* 0x000fc6000f8e08ff */
[----:B------:R-:W-:Y:S04]  /*97b0*/  STS.U16 [R34], R29 ;  /* 0x0000001d22007388 */ /* 0x000fe80000000400 */
[----:B------:R-:W1:Y:S01]  /*97c0*/  LDS.U16 R32, [R33] ;  /* 0x0000000021207984 */ /* 0x000e620000000400 */
[----:B---3--:R-:W-:-:S04]  /*97d0*/  ISETP.NE.AND P1, PT, R31, R24, PT ;  /* 0x000000181f00720c */ /* 0x008fc80003f25270 */
[----:B0-----:R-:W-:Y:S01]  /*97e0*/  SEL R18, RZ, 0xffffffff, !P1 ;  /* 0xffffffffff127807 */ /* 0x001fe20004800000 */
[----:B-1----:R-:W-:-:S05]  /*97f0*/  VIADD R32, R32, UR9 ;  /* 0x0000000920207c36 */ /* 0x002fca0008000000 */
[----:B------:R-:W-:Y:S04]  /*9800*/  STS.U16 [R35], R32 ;  /* 0x0000002023007388 */ /* 0x000fe80000000400 */
[----:B------:R-:W0:Y:S02]  /*9810*/  LDS.U16 R20, [R36] ;  /* 0x0000000024147984 */ /* 0x000e240000000400 */
[----:B0-----:R-:W-:Y:S01]  /*9820*/  PRMT R37, R20, 0x9910, RZ ;  /* 0x0000991014257816 */ /* 0x001fe200000000ff */
[----:B------:R-:W-:-:S04]  /*9830*/  IMAD.WIDE.U32 R20, R26, -0xff00ff, RZ ;  /* 0xff00ff011a147825 */ /* 0x000fc800078e00ff */
[----:B------:R-:W-:Y:S02]  /*9840*/  IMAD.MOV.U32 R19, RZ, RZ, R37 ;  /* 0x000000ffff137224 */ /* 0x000fe400078e0025 */
[----:B------:R-:W-:-:S03]  /*9850*/  IMAD.WIDE.U32 R20, P2, R28, -0xff0100, R20 ;  /* 0xff00ff001c147825 */ /* 0x000fc60007840014 */
[----:B------:R-:W-:Y:S01]  /*9860*/  ISETP.NE.AND P1, PT, R19, R18, PT ;  /* 0x000000121300720c */ /* 0x000fe20003f25270 */
[----:B------:R-:W-:-:S04]  /*9870*/  IMAD.WIDE.U32 R18, R28, -0xff00ff, RZ ;  /* 0xff00ff011c127825 */ /* 0x000fc800078e00ff */
        /* <DEDUP_REMOVED lines=8> */
[----:B------:R-:W-:Y:S02]  /*9900*/  IADD3 R27, P2, PT, R27, UR14, RZ ;  /* 0x0000000e1b1b7c10 */ /* 0x000fe4000ff5e0ff */
[----:B------:R-:W-:-:S03]  /*9910*/  LEA R34, R34, UR10, 0x1 ;  /* 0x0000000a22227c11 */ /* 0x000fc6000f8e08ff */
[----:B------:R-:W-:Y:S02]  /*9920*/  IMAD.X R25, RZ, RZ, R25, P2 ;  /* 0x000000ffff197224 */ /* 0x000fe400010e0619 */
[----:B------:R-:W-:-:S04]  /*9930*/  IMAD.WIDE.U32 R18, R27, -0xff00ff, RZ ;  /* 0xff00ff011b127825 */ /* 0x000fc800078e00ff */
[----:B------:R-:W-:-:S04]  /*9940*/  IMAD.WIDE.U32 R20, R25, -0xff00ff, RZ ;  /* 0xff00ff0119147825 */ /* 0x000fc800078e00ff */
[----:B------:R-:W-:-:S04]  /*9950*/  IMAD.WIDE.U32 R20, P2, R27, -0xff0100, R20 ;  /* 0xff00ff001b147825 */ /* 0x000fc80007840014 */
[----:B------:R-:W-:Y:S01]  /*9960*/  IMAD.MOV.U32 R18, RZ, RZ, R21 ;  /* 0x000000ffff127224 */ /* 0x000fe200078e0015 */
[----:B------:R-:W-:Y:S02]  /*9970*/  IADD3 RZ, P3, PT, R19, R20, RZ ;  /* 0x0000001413ff7210 */ /* 0x000fe40007f7e0ff */
[----:B------:R-:W-:Y:S02]  /*9980*/  PRMT R19, R32, 0x9910, RZ ;  /* 0x0000991020137816 */ /* 0x000fe400000000ff */
[----:B------:R-:W-:Y:S02]  /*9990*/  SEL R20, R30, 0xfffffffe, !P1 ;  /* 0xfffffffe1e147807 */ /* 0x000fe40004800000 */
[----:B------:R-:W-:Y:S02]  /*99a0*/  IADD3 R28, P1, PT, R28, UR14, RZ ;  /* 0x0000000e1c1c7c10 */ /* 0x000fe4000ff3e0ff */
[----:B------:R-:W-:Y:S01]  /*99b0*/  VIMNMX.RELU R20, PT, PT, R20, R19, !PT ;  /* 0x0000001314147248 */ /* 0x000fe20007fe1100 */
[----:B------:R-:W-:-:S02]  /*99c0*/  IMAD.X R19, RZ, RZ, RZ, P2 ;  /* 0x000000ffff137224 */ /* 0x000fc400010e06ff */
[----:B------:R-:W-:Y:S02]  /*99d0*/  IMAD.X R26, RZ, RZ, R26, P1 ;  /* 0x000000ffff1a7224 */ /* 0x000fe400008e061a */
[----:B------:R-:W-:-:S05]  /*99e0*/  IMAD.WIDE.U32.X R18, R25, -0xff0100, R18, P3 ;  /* 0xff00ff0019127825 */ /* 0x000fca00018e0412 */
[----:B------:R-:W-:Y:S02]  /*99f0*/  SHF.R.U64 R32, R18, 0x8, R19 ;  /* 0x0000000812207819 */ /* 0x000fe40000001213 */
[----:B------:R-:W-:-:S03]  /*9a00*/  LEA R19, R8, UR11, 0x1 ;  /* 0x0000000b08137c11 */ /* 0x000fc6000f8e08ff */
[----:B------:R-:W-:Y:S02]  /*9a10*/  IMAD R32, R32, -0x101, R27 ;  /* 0xfffffeff20207824 */ /* 0x000fe400078e021b */
[----:B------:R-:W-:Y:S03]  /*9a20*/  STS.U16 [R19], R20 ;  /* 0x0000001413007388 */ /* 0x000fe60000000400 */
[C---:B------:R-:W-:Y:S01]  /*9a30*/  LEA R8, R32.reuse, UR10, 0x1 ;  /* 0x0000000a20087c11 */ /* 0x040fe2000f8e08ff */
[----:B------:R-:W-:Y:S01]  /*9a40*/  STS.U16 [R36], R29 ;  /* 0x0000001d24007388 */ /* 0x000fe20000000400 */
[----:B------:R-:W-:-:S04]  /*9a50*/  LEA R18, R32, UR18, 0x1 ;  /* 0x0000001220127c11 */ /* 0x000fc8000f8e08ff */
[----:B------:R-:W0:Y:S02]  /*9a60*/  LDS.U16 R8, [R8] ;  /* 0x0000000008087984 */ /* 0x000e240000000400 */
[----:B0-----:R-:W-:-:S05]  /*9a70*/  VIADD R33, R8, UR9 ;  /* 0x0000000908217c36 */ /* 0x001fca0008000000 */
[----:B------:R-:W-:Y:S04]  /*9a80*/  STS.U16 [R18], R33 ;  /* 0x0000002112007388 */ /* 0x000fe80000000400 */
[----:B------:R-:W0:Y:S02]  /*9a90*/  LDS.U16 R21, [R34] ;  /* 0x0000000022157984 */ /* 0x000e240000000400 */
[----:B0-----:R-:W-:Y:S01]  /*9aa0*/  PRMT R35, R21, 0x9910, RZ ;  /* 0x0000991015237816 */ /* 0x001fe200000000ff */
[----:B------:R-:W-:-:S04]  /*9ab0*/  IMAD.WIDE.U32 R20, R26, -0xff00ff, RZ ;  /* 0xff00ff011a147825 */ /* 0x000fc800078e00ff */
[----:B------:R-:W-:Y:S02]  /*9ac0*/  IMAD.MOV.U32 R19, RZ, RZ, R35 ;  /* 0x000000ffff137224 */ /* 0x000fe400078e0023 */
[----:B------:R-:W-:Y:S01]  /*9ad0*/  IMAD.WIDE.U32 R20, P2, R28, -0xff0100, R20 ;  /* 0xff00ff001c147825 */ /* 0x000fe20007840014 */
[----:B--2---:R-:W-:-:S04]  /*9ae0*/  ISETP.NE.AND P1, PT, R31, R24, PT ;  /* 0x000000181f00720c */ /* 0x004fc80003f25270 */
[----:B------:R-:W-:-:S04]  /*9af0*/  SEL R8, RZ, 0xffffffff, !P1 ;  /* 0xffffffffff087807 */ /* 0x000fc80004800000 */
        /* <DEDUP_REMOVED lines=19> */
[----:B------:R-:W-:-:S04]  /*9c30*/  SEL R18, R30, 0xfffffffe, !P1 ;  /* 0xfffffffe1e127807 */ /* 0x000fc80004800000 */
[----:B------:R-:W-:Y:S01]  /*9c40*/  VIMNMX.RELU R18, PT, PT, R18, R21, !PT ;  /* 0x0000001512127248 */ /* 0x000fe20007fe1100 */
[----:B------:R-:W-:Y:S02]  /*9c50*/  IMAD.X R21, RZ, RZ, RZ, P2 ;  /* 0x000000ffff157224 */ /* 0x000fe400010e06ff */
[----:B------:R-:W-:-:S05]  /*9c60*/  IMAD.WIDE.U32.X R20, R25, -0xff0100, R20, P3 ;  /* 0xff00ff0019147825 */ /* 0x000fca00018e0414 */
[----:B------:R-:W-:Y:S02]  /*9c70*/  SHF.R.U64 R20, R20, 0x8, R21 ;  /* 0x0000000814147819 */ /* 0x000fe40000001215 */
[----:B------:R-:W-:-:S03]  /*9c80*/  LEA R21, R32, UR11, 0x1 ;  /* 0x0000000b20157c11 */ /* 0x000fc6000f8e08ff */
[----:B------:R-:W-:Y:S01]  /*9c90*/  IMAD R19, R20, -0x101, R27 ;  /* 0xfffffeff14137824 */ /* 0x000fe200078e021b */
[----:B------:R-:W-:Y:S01]  /*9ca0*/  IADD3 R27, P2, PT, R27, UR14, RZ ;  /* 0x0000000e1b1b7c10 */ /* 0x000fe2000ff5e0ff */
[----:B------:R-:W-:Y:S03]  /*9cb0*/  STS.U16 [R21], R18 ;  /* 0x0000001215007388 */ /* 0x000fe60000000400 */
[C---:B------:R-:W-:Y:S01]  /*9cc0*/  LEA R20, R19.reuse, UR10, 0x1 ;  /* 0x0000000a13147c11 */ /* 0x040fe2000f8e08ff */
[----:B------:R-:W-:Y:S01]  /*9cd0*/  STS.U16 [R34], R29 ;  /* 0x0000001d22007388 */ /* 0x000fe20000000400 */
[----:B------:R-:W-:Y:S01]  /*9ce0*/  LEA R33, R19, UR18, 0x1 ;  /* 0x0000001213217c11 */ /* 0x000fe2000f8e08ff */
[----:B------:R-:W-:-:S03]  /*9cf0*/  IMAD.X R25, RZ, RZ, R25, P2 ;  /* 0x000000ffff197224 */ /* 0x000fc600010e0619 */
[----:B------:R-:W0:Y:S02]  /*9d00*/  LDS.U16 R20, [R20] ;  /* 0x0000000014147984 */ /* 0x000e240000000400 */
[----:B0-----:R-:W-:-:S05]  /*9d10*/  VIADD R32, R20, UR9 ;  /* 0x0000000914207c36 */ /* 0x001fca0008000000 */
[----:B------:R-:W-:Y:S01]  /*9d20*/  STS.U16 [R33], R32 ;  /* 0x0000002021007388 */ /* 0x000fe20000000400 */
[----:B------:R-:W-:-:S03]  /*9d30*/  PRMT R21, R32, 0x9910, RZ ;  /* 0x0000991020157816 */ /* 0x000fc600000000ff */
[----:B------:R-:W0:Y:S02]  /*9d40*/  LDS.U16 R35, [R8] ;  /* 0x0000000008237984 */ /* 0x000e240000000400 */
[----:B0-----:R-:W-:-:S05]  /*9d50*/  PRMT R35, R35, 0x9910, RZ ;  /* 0x0000991023237816 */ /* 0x001fca00000000ff */
[----:B------:R-:W-:Y:S01]  /*9d60*/  IMAD.MOV.U32 R18, RZ, RZ, R35 ;  /* 0x000000ffff127224 */ /* 0x000fe200078e0023 */
[----:B--2---:R-:W-:-:S04]  /*9d70*/  ISETP.NE.AND P1, PT, R31, R24, PT ;  /* 0x000000181f00720c */ /* 0x004fc80003f25270 */
[----:B------:R-:W-:-:S04]  /*9d80*/  SEL R31, RZ, 0xffffffff, !P1 ;  /* 0xffffffffff1f7807 */ /* 0x000fc80004800000 */
[----:B------:R-:W-:Y:S02]  /*9d90*/  ISETP.NE.AND P1, PT, R18, R31, PT ;  /* 0x0000001f1200720c */ /* 0x000fe40003f25270 */
[----:B------:R-:W-:Y:S02]  /*9da0*/  LEA R18, R19, UR11, 0x1 ;  /* 0x0000000b13127c11 */ /* 0x000fe4000f8e08ff */
[----:B------:R-:W-:Y:S02]  /*9db0*/  SEL R30, R30, 0xfffffffe, !P1 ;  /* 0xfffffffe1e1e7807 */ /* 0x000fe40004800000 */
[----:B------:R-:W-:Y:S02]  /*9dc0*/  IADD3 R31, P1, PT, R28, UR14, RZ ;  /* 0x0000000e1c1f7c10 */ /* 0x000fe4000ff3e0ff */
[----:B------:R-:W-:-:S03]  /*9dd0*/  VIMNMX.RELU R21, PT, PT, R30, R21, !PT ;  /* 0x000000151e157248 */ /* 0x000fc60007fe1100 */
[----:B------:R-:W-:Y:S01]  /*9de0*/  IMAD.X R26, RZ, RZ, R26, P1 ;  /* 0x000000ffff1a7224 */ /* 0x000fe200008e061a */
[----:B------:R-:W-:Y:S01]  /*9df0*/  ISETP.GE.U32.AND P1, PT, R31, R22, PT ;  /* 0x000000161f00720c */ /* 0x000fe20003f26070 */
[----:B------:R2:W-:Y:S03]  /*9e00*/  STS.U16 [R18], R21 ;  /* 0x0000001512007388 */ /* 0x0005e60000000400 */
[----:B------:R-:W-:Y:S01]  /*9e10*/  ISETP.GE.AND.EX P1, PT, R26, R23, PT, P1 ;  /* 0x000000171a00720c */ /* 0x000fe20003f26310 */
[----:B------:R2:W-:-:S12]  /*9e20*/  STS.U16 [R8], R29 ;  /* 0x0000001d08007388 */ /* 0x0005d80000000400 */
[----:B--2---:R-:W-:Y:S05]  /*9e30*/  @!P1 BRA `(.L_x_88) ;  /* 0xfffffff400289947 */ /* 0x004fea000383ffff */
.L_x_85:
[----:B------:R-:W-:Y:S05]  /*9e40*/  BSYNC.RECONVERGENT B0 ;  /* 0x0000000000007941 */ /* 0x000fea0003800200 */
.L_x_84:
        /* <DEDUP_REMOVED lines=9> */
.L_x_94:
[----:B------:R-:W0:Y:S01]  /*9ee0*/  LDCU.64 UR18, c[0x0][0x388] ;  /* 0x00007100ff1277ac */ /* 0x000e220008000a00 */
[----:B------:R-:W-:Y:S01]  /*9ef0*/  BSSY.RECONVERGENT B1, `(.L_x_91) ;  /* 0x0000025000017945 */ /* 0x000fe20003800200 */
[----:B0-----:R-:W-:-:S04]  /*9f00*/  ISETP.GE.U32.AND P0, PT, R20, UR18, PT ;  /* 0x0000001214007c0c */ /* 0x001fc8000bf06070 */
[----:B------:R-:W-:-:S13]  /*9f10*/  ISETP.GE.AND.EX P0, PT, R18, UR19, PT, P0 ;  /* 0x0000001312007c0c */ /* 0x000fda000bf06300 */
[----:B------:R-:W-:Y:S05]  /*9f20*/  @P0 BRA `(.L_x_92) ;  /* 0x0000000000840947 */ /* 0x000fea0003800000 */
[----:B-----5:R-:W0:Y:S01]  /*9f30*/  S2R R24, SR_CgaCtaId ;  /* 0x0000000000187919 */ /* 0x020e220000008800 */
[----:B------:R-:W-:Y:S01]  /*9f40*/  MOV R22, 0x400 ;  /* 0x0000040000167802 */ /* 0x000fe20000000f00 */
[----:B------:R-:W-:-:S04]  /*9f50*/  IMAD.SHL.U32 R21, R19, 0x2, RZ ;  /* 0x0000000213157824 */ /* 0x000fc800078e00ff */
[----:B------:R-:W-:Y:S01]  /*9f60*/  VIADD R23, R22, 0x404 ;  /* 0x0000040416177836 */ /* 0x000fe20000000000 */
[----:B------:R-:W-:-:S04]  /*9f70*/  LOP3.LUT R22, R21, 0x1fe, RZ, 0xc0, !PT ;  /* 0x000001fe15167812 */ /* 0x000fc800078ec0ff */
[----:B0-----:R-:W-:Y:S01]  /*9f80*/  LEA R21, R24, R23, 0x18 ;  /* 0x0000001718157211 */ /* 0x001fe200078ec0ff */
[----:B------:R-:W-:-:S04]  /*9f90*/  IMAD.MOV.U32 R23, RZ, RZ, 0x1 ;  /* 0x00000001ff177424 */ /* 0x000fc800078e00ff */
[----:B------:R-:W-:Y:S02]  /*9fa0*/  IMAD.IADD R25, R21, 0x1, R22 ;  /* 0x0000000115197824 */ /* 0x000fe400078e0216 */
[----:B------:R-:W0:Y:S04]  /*9fb0*/  LDC.U16 R22, c[0x0][0x3a2] ;  /* 0x0000e880ff167b82 */ /* 0x000e280000000400 */
[----:B------:R-:W1:Y:S01]  /*9fc0*/  LDS.U16 R25, [R25] ;  /* 0x0000000019197984 */ /* 0x000e620000000400 */
[----:B0-----:R-:W-:Y:S02]  /*9fd0*/  IMAD.MOV R24, RZ, RZ, -R22 ;  /* 0x000000ffff187224 */ /* 0x001fe400078e0a16 */
[----:B------:R-:W-:-:S03]  /*9fe0*/  IMAD.MOV.U32 R22, RZ, RZ, R20 ;  /* 0x000000ffff167224 */ /* 0x000fc600078e0014 */
[----:B------:R-:W-:Y:S01]  /*9ff0*/  PRMT R24, R24, 0x7710, RZ ;  /* 0x0000771018187816 */ /* 0x000fe200000000ff */
[----:B-1----:R-:W-:-:S05]  /*a000*/  VIADD R26, R25, UR8 ;  /* 0x00000008191a7c36 */ /* 0x002fca0008000000 */
[----:B------:R-:W-:-:S07]  /*a010*/  PRMT R27, R26, 0x7610, R27 ;  /* 0x000076101a1b7816 */ /* 0x000fce000000001b */
.L_x_93:
[----:B------:R-:W-:Y:S01]  /*a020*/  IMAD.SHL.U32 R25, R22, 0x2, RZ ;  /* 0x0000000216197824 */ /* 0x000fe200078e00ff */
[----:B------:R-:W-:Y:S01]  /*a030*/  IADD3 R20, P1, PT, R20, 0x1, RZ ;  /* 0x0000000114147810 */ /* 0x000fe20007f3e0ff */
[----:B------:R-:W-:-:S03]  /*a040*/  IMAD.IADD R27, R24, 0x1, R27 ;  /* 0x00000001181b7824 */ /* 0x000fc600078e021b */
[----:B------:R-:W-:Y:S01]  /*a050*/  LOP3.LUT R26, R25, 0x1fe, RZ, 0xc0, !PT ;  /* 0x000001fe191a7812 */ /* 0x000fe200078ec0ff */
[----:B------:R-:W-:Y:S01]  /*a060*/  IMAD.X R18, RZ, RZ, R18, P1 ;  /* 0x000000ffff127224 */ /* 0x000fe200008e0612 */
[----:B------:R-:W-:-:S03]  /*a070*/  PRMT R28, R27, 0x9910, RZ ;  /* 0x000099101b1c7816 */ /* 0x000fc600000000ff */
[----:B------:R-:W-:-:S06]  /*a080*/  IMAD.IADD R26, R21, 0x1, R26 ;  /* 0x00000001151a7824 */ /* 0x000fcc00078e021a */
[----:B------:R-:W0:Y:S02]  /*a090*/  LDS.U16 R26, [R26] ;  /* 0x000000001a1a7984 */ /* 0x000e240000000400 */
[----:B0-----:R-:W-:-:S04]  /*a0a0*/  PRMT R25, R26, 0x9910, RZ ;  /* 0x000099101a197816 */ /* 0x001fc800000000ff */
[----:B------:R-:W-:-:S13]  /*a0b0*/  ISETP.GT.AND P0, PT, R28, R25, PT ;  /* 0x000000191c00720c */ /* 0x000fda0003f04270 */
[----:B------:R-:W-:Y:S05]  /*a0c0*/  @!P0 BRA `(.L_x_92) ;  /* 0x00000000001c8947 */ /* 0x000fea0003800000 */
[C---:B------:R-:W-:Y:S01]  /*a0d0*/  LOP3.LUT R26, R22.reuse, 0xff, RZ, 0xc0, !PT ;  /* 0x000000ff161a7812 */ /* 0x040fe200078ec0ff */
[----:B------:R-:W-:Y:S01]  /*a0e0*/  VIADD R22, R22, 0x1 ;  /* 0x0000000116167836 */ /* 0x000fe20000000000 */
[----:B--2---:R-:W-:Y:S02]  /*a0f0*/  ISETP.GE.U32.AND P0, PT, R20, UR20, PT ;  /* 0x0000001414007c0c */ /* 0x004fe4000bf06070 */
[----:B------:R-:W-:Y:S02]  /*a100*/  LEA R26, R26, UR10, 0x1 ;  /* 0x0000000a1a1a7c11 */ /* 0x000fe4000f8e08ff */
[----:B------:R-:W-:-:S03]  /*a110*/  ISETP.GE.AND.EX P0, PT, R18, UR21, PT, P0 ;  /* 0x0000001512007c0c */ /* 0x000fc6000bf06300 */
[----:B------:R0:W-:Y:S10]  /*a120*/  STS.U16 [R26], R23 ;  /* 0x000000171a007388 */ /* 0x0001f40000000400 */
[----:B0-----:R-:W-:Y:S05]  /*a130*/  @!P0 BRA `(.L_x_93) ;  /* 0xfffffffc00b88947 */ /* 0x001fea000383ffff */
.L_x_92:
[----:B--2---:R-:W-:Y:S05]  /*a140*/  BSYNC.RECONVERGENT B1 ;  /* 0x0000000000017941 */ /* 0x004fea0003800200 */
.L_x_91:
        /* <DEDUP_REMOVED lines=10> */
.L_x_90:
[----:B--2---:R-:W-:Y:S05]  /*a1f0*/  BSYNC.RECONVERGENT B0 ;  /* 0x0000000000007941 */ /* 0x004fea0003800200 */
.L_x_89:
        /* <DEDUP_REMOVED lines=9> */
[----:B01----:R-:W-:-:S07]  /*a290*/  IMAD.X R8, RZ, RZ, RZ, P0 ;  /* 0x000000ffff087224 */ /* 0x003fce00000e06ff */
.L_x_100:
[C---:B--2---:R-:W-:Y:S01]  /*a2a0*/  IMAD.SHL.U32 R23, R20.reuse, 0x2, RZ ;  /* 0x0000000214177824 */ /* 0x044fe200078e00ff */
[----:B0-----:R-:W0:Y:S01]  /*a2b0*/  S2R R26, SR_CgaCtaId ;  /* 0x00000000001a7919 */ /* 0x001e220000008800 */
[----:B------:R-:W1:Y:S01]  /*a2c0*/  LDC.64 R18, c[0x0][0x388] ;  /* 0x0000e200ff127b82 */ /* 0x000e620000000a00 */
[----:B------:R-:W-:Y:S01]  /*a2d0*/  MOV R25, 0x400 ;  /* 0x0000040000197802 */ /* 0x000fe20000000f00 */
[----:B------:R-:W-:Y:S01]  /*a2e0*/  BSSY.RECONVERGENT B1, `(.L_x_97) ;  /* 0x000005a000017945 */ /* 0x000fe20003800200 */
[----:B------:R-:W-:Y:S02]  /*a2f0*/  LOP3.LUT R23, R23, 0x1fe, RZ, 0xc0, !PT ;  /* 0x000001fe17177812 */ /* 0x000fe400078ec0ff */
[----:B------:R-:W-:Y:S01]  /*a300*/  IADD3 R20, P0, PT, R20, UR14, RZ ;  /* 0x0000000e14147c10 */ /* 0x000fe2000ff1e0ff */
[----:B------:R-:W-:Y:S02]  /*a310*/  VIADD R25, R25, 0x404 ;  /* 0x0000040419197836 */ /* 0x000fe40000000000 */
[----:B-----5:R-:W2:Y:S02]  /*a320*/  LDS.U16 R24, [R23+UR10] ;  /* 0x0000000a17187984 */ /* 0x020ea40008000400 */
[----:B------:R-:W-:Y:S01]  /*a330*/  IMAD.X R22, RZ, RZ, R22, P0 ;  /* 0x000000ffff167224 */ /* 0x000fe200000e0616 */
[----:B-1----:R-:W-:-:S04]  /*a340*/  ISETP.GE.U32.AND P0, PT, R20, R18, PT ;  /* 0x000000121400720c */ /* 0x002fc80003f06070 */
[----:B------:R-:W-:Y:S02]  /*a350*/  ISETP.GE.AND.EX P0, PT, R22, R19, PT, P0 ;  /* 0x000000131600720c */ /* 0x000fe40003f06300 */
[----:B--2---:R-:W-:-:S04]  /*a360*/  PRMT R24, R24, 0x9910, RZ ;  /* 0x0000991018187816 */ /* 0x004fc800000000ff */
[----:B------:R-:W-:Y:S02]  /*a370*/  ISETP.NE.AND P1, PT, R24, -0x1, PT ;  /* 0xffffffff1800780c */ /* 0x000fe40003f25270 */
[----:B0-----:R-:W-:-:S05]  /*a380*/  LEA R24, R26, R25, 0x18 ;  /* 0x000000191a187211 */ /* 0x001fca00078ec0ff */
[----:B------:R-:W-:-:S06]  /*a390*/  IMAD.IADD R25, R24, 0x1, R23 ;  /* 0x0000000118197824 */ /* 0x000fcc00078e0217 */
[----:B------:R-:W-:Y:S05]  /*a3a0*/  @P1 BRA `(.L_x_98) ;  /* 0x0000000400341947 */ /* 0x000fea0003800000 */
[----:B------:R-:W0:Y:S01]  /*a3b0*/  LDS.U16 R26, [R23+UR10+0x2] ;  /* 0x0000020a171a7984 */ /* 0x000e220008000400 */
        /* <DEDUP_REMOVED lines=11> */
.L_x_99:
[----:B------:R-:W-:-:S05]  /*a470*/  IMAD.SHL.U32 R18, R21, 0x2, RZ ;  /* 0x0000000215127824 */ /* 0x000fca00078e00ff */
[----:B------:R-:W-:-:S06]  /*a480*/  LOP3.LUT R18, R18, 0x1fe, RZ, 0xc0, !PT ;  /* 0x000001fe12127812 */ /* 0x000fcc00078ec0ff */
[----:B------:R-:W0:Y:S02]  /*a490*/  LDS.U16 R18, [R18+UR10] ;  /* 0x0000000a12127984 */ /* 0x000e240008000400 */
[----:B0-----:R-:W-:-:S04]  /*a4a0*/  PRMT R19, R18, 0x9910, RZ ;  /* 0x0000991012137816 */ /* 0x001fc800000000ff */
[----:B------:R-:W-:-:S13]  /*a4b0*/  ISETP.NE.AND P1, PT, R19, 0x1, PT ;  /* 0x000000011300780c */ /* 0x000fda0003f25270 */
[----:B------:R-:W-:Y:S05]  /*a4c0*/  @P1 BRA `(.L_x_98) ;  /* 0x0000000000ec1947 */ /* 0x000fea0003800000 */
[----:B------:R-:W0:Y:S01]  /*a4d0*/  LDC.64 R18, c[0x0][0x388] ;  /* 0x0000e200ff127b82 */ /* 0x000e220000000a00 */
[----:B------:R-:W-:-:S05]  /*a4e0*/  LOP3.LUT R29, R21, 0xff, RZ, 0xc0, !PT ;  /* 0x000000ff151d7812 */ /* 0x000fca00078ec0ff */
[----:B------:R-:W-:Y:S01]  /*a4f0*/  IMAD R26, R29, 0x2, R24 ;  /* 0x000000021d1a7824 */ /* 0x000fe200078e0218 */
[----:B------:R-:W-:-:S04]  /*a500*/  IADD3 R29, P1, PT, R21, 0x1, RZ ;  /* 0x00000001151d7810 */ /* 0x000fc80007f3e0ff */
[----:B------:R1:W-:Y:S01]  /*a510*/  STS.U16 [R26], R27 ;  /* 0x0000001b1a007388 */ /* 0x0003e20000000400 */
[----:B------:R-:W-:Y:S01]  /*a520*/  IMAD.X R28, RZ, RZ, R8, P1 ;  /* 0x000000ffff1c7224 */ /* 0x000fe200008e0608 */
[----:B0-----:R-:W-:-:S04]  /*a530*/  ISETP.GE.U32.AND P1, PT, R29, R18, PT ;  /* 0x000000121d00720c */ /* 0x001fc80003f26070 */
[----:B------:R-:W-:-:S13]  /*a540*/  ISETP.GE.AND.EX P1, PT, R28, R19, PT, P1 ;  /* 0x000000131c00720c */ /* 0x000fda0003f26310 */
[----:B-1----:R-:W-:Y:S05]  /*a550*/  @P1 BRA `(.L_x_98) ;  /* 0x0000000000c81947 */ /* 0x002fea0003800000 */
[----:B------:R-:W-:-:S05]  /*a560*/  IMAD.SHL.U32 R26, R29, 0x2, RZ ;  /* 0x000000021d1a7824 */ /* 0x000fca00078e00ff */
[----:B------:R-:W-:-:S06]  /*a570*/  LOP3.LUT R26, R26, 0x1fe, RZ, 0xc0, !PT ;  /* 0x000001fe1a1a7812 */ /* 0x000fcc00078ec0ff */
[----:B------:R-:W0:Y:S02]  /*a580*/  LDS.U16 R26, [R26+UR10] ;  /* 0x0000000a1a1a7984 */ /* 0x000e240008000400 */
        /* <DEDUP_REMOVED lines=16> */
[----:B------:R-:W-:-:S06]  /*a690*/  LOP3.LUT R28, R28, 0x1fe, RZ, 0xc0, !PT ;  /* 0x000001fe1c1c7812 */ /* 0x000fcc00078ec0ff */
[----:B------:R-:W0:Y:S02]  /*a6a0*/  LDS.U16 R28, [R28+UR10] ;  /* 0x0000000a1c1c7984 */ /* 0x000e240008000400 */
[----:B0-----:R-:W-:-:S04]  /*a6b0*/  PRMT R29, R28, 0x9910, RZ ;  /* 0x000099101c1d7816 */ /* 0x001fc800000000ff */
[----:B------:R-:W-:-:S13]  /*a6c0*/  ISETP.NE.AND P1, PT, R29, 0x1, PT ;  /* 0x000000011d00780c */ /* 0x000fda0003f25270 */
[----:B------:R-:W-:Y:S05]  /*a6d0*/  @P1 BRA `(.L_x_98) ;  /* 0x0000000000681947 */ /* 0x000fea0003800000 */
[----:B------:R-:W-:Y:S01]  /*a6e0*/  LOP3.LUT R31, R31, 0xff, RZ, 0xc0, !PT ;  /* 0x000000ff1f1f7812 */ /* 0x000fe200078ec0ff */
[----:B------:R-:W-:-:S04]  /*a6f0*/  IMAD.IADD R27, R27, 0x1, R26 ;  /* 0x000000011b1b7824 */ /* 0x000fc800078e021a */
[----:B------:R-:W-:Y:S01]  /*a700*/  IMAD R28, R31, 0x2, R24 ;  /* 0x000000021f1c7824 */ /* 0x000fe200078e0218 */
[----:B------:R-:W-:-:S04]  /*a710*/  IADD3 R31, P2, PT, R21, 0x3, RZ ;  /* 0x00000003151f7810 */ /* 0x000fc80007f5e0ff */
[----:B------:R1:W-:Y:S01]  /*a720*/  STS.U16 [R28], R27 ;  /* 0x0000001b1c007388 */ /* 0x0003e20000000400 */
[----:B------:R-:W-:Y:S01]  /*a730*/  IMAD.X R30, RZ, RZ, R8, P2 ;  /* 0x000000ffff1e7224 */ /* 0x000fe200010e0608 */
[----:B------:R-:W-:-:S04]  /*a740*/  ISETP.GE.U32.AND P1, PT, R31, R18, PT ;  /* 0x000000121f00720c */ /* 0x000fc80003f26070 */
        /* <DEDUP_REMOVED lines=19> */
.L_x_98:
[----:B------:R-:W-:Y:S05]  /*a880*/  BSYNC.RECONVERGENT B1 ;  /* 0x0000000000017941 */ /* 0x000fea0003800200 */
.L_x_97:
[----:B------:R-:W1:Y:S01]  /*a890*/  LDS.U16 R18, [R25+0x2] ;  /* 0x0000020019127984 */ /* 0x000e620000000400 */
[----:B------:R-:W-:-:S05]  /*a8a0*/  IADD3 R21, P1, PT, R20, 0x1, RZ ;  /* 0x0000000114157810 */ /* 0x000fca0007f3e0ff */
[----:B------:R-:W-:Y:S01]  /*a8b0*/  IMAD.X R8, RZ, RZ, R22, P1 ;  /* 0x000000ffff087224 */ /* 0x000fe200008e0616 */
[----:B-1----:R2:W-:Y:S01]  /*a8c0*/  STS.U16 [R23+UR10+0x2], R18 ;  /* 0x0000021217007988 */ /* 0x0025e2000800040a */
[----:B------:R-:W-:Y:S06]  /*a8d0*/  @!P0 BRA `(.L_x_100) ;  /* 0xfffffff800708947 */ /* 0x000fec000383ffff */
.L_x_96:
[----:B------:R-:W-:Y:S05]  /*a8e0*/  BSYNC.RECONVERGENT B0 ;  /* 0x0000000000007941 */ /* 0x000fea0003800200 */
.L_x_95:
[----:B------:R-:W-:-:S04]  /*a8f0*/  UIADD3 UR6, UP1, UPT, UR6, 0x1, URZ ;  /* 0x0000000106067890 */ /* 0x000fc8000ff3e0ff */
[----:B------:R-:W-:Y:S01]  /*a900*/  UIADD3.X UR7, UPT, UPT, URZ, UR7, URZ, UP1, !UPT ;  /* 0x00000007ff077290 */ /* 0x000fe20008ffe4ff */
[----:B------:R-:W-:Y:S11]  /*a910*/  BRA.U UP0, `(.L_x_101) ;  /* 0xffffffe100787547 */ /* 0x000ff6000b83ffff */
[----:B------:R-:W-:Y:S05]  /*a920*/  EXIT ;  /* 0x000000000000794d */ /* 0x000fea0003800000 */
        .weak           $__internal_0_$__cuda_sm20_div_s64
        .type           $__internal_0_$__cuda_sm20_div_s64,@function
        .size           $__internal_0_$__cuda_sm20_div_s64,($__internal_1_$__cuda_sm20_div_u64 - $__internal_0_$__cuda_sm20_div_s64)
$__internal_0_$__cuda_sm20_div_s64:
[----:B------:R-:W0:Y:S02]  /*a930*/  LDC.64 R4, c[0x0][0x388] ;  /* 0x0000e200ff047b82 */ /* 0x000e240000000a00 */
[----:B0-----:R-:W-:Y:S02]  /*a940*/  IADD3 R7, P1, PT, RZ, -R4, RZ ;  /* 0x80000004ff077210 */ /* 0x001fe40007f3e0ff */
[----:B------:R-:W-:-:S03]  /*a950*/  ISETP.GE.AND P0, PT, R5, RZ, PT ;  /* 0x000000ff0500720c */ /* 0x000fc60003f06270 */
[----:B------:R-:W-:Y:S01]  /*a960*/  IMAD.X R8, RZ, RZ, ~R5, P1 ;  /* 0x000000ffff087224 */ /* 0x000fe200008e0e05 */
[----:B------:R-:W-:-:S04]  /*a970*/  SEL R6, R7, R4, !P0 ;  /* 0x0000000407067207 */ /* 0x000fc80004000000 */
[----:B------:R-:W-:-:S04]  /*a980*/  SEL R7, R8, R5, !P0 ;  /* 0x0000000508077207 */ /* 0x000fc80004000000 */
[----:B------:R-:W0:Y:S08]  /*a990*/  I2F.U64.RP R3, R6 ;  /* 0x0000000600037312 */ /* 0x000e300000309000 */
[----:B0-----:R-:W0:Y:S02]  /*a9a0*/  MUFU.RCP R3, R3 ;  /* 0x0000000300037308 */ /* 0x001e240000001000 */
[----:B0-----:R-:W-:-:S06]  /*a9b0*/  VIADD R10, R3, 0x1ffffffe ;  /* 0x1ffffffe030a7836 */ /* 0x001fcc0000000000 */
[----:B------:R-:W0:Y:S02]  /*a9c0*/  F2I.U64.TRUNC R10, R10 ;  /* 0x0000000a000a7311 */ /* 0x000e24000020d800 */
[----:B0-----:R-:W-:-:S04]  /*a9d0*/  IMAD.WIDE.U32 R8, R10, R6, RZ ;  /* 0x000000060a087225 */ /* 0x001fc800078e00ff */
[----:B------:R-:W-:Y:S01]  /*a9e0*/  IMAD R9, R10, R7, R9 ;  /* 0x000000070a097224 */ /* 0x000fe200078e0209 */
[----:B------:R-:W-:-:S03]  /*a9f0*/  IADD3 R13, P0, PT, RZ, -R8, RZ ;  /* 0x80000008ff0d7210 */ /* 0x000fc60007f1e0ff */
[----:B------:R-:W-:Y:S02]  /*aa00*/  IMAD R9, R11, R6, R9 ;  /* 0x000000060b097224 */ /* 0x000fe400078e0209 */
[----:B------:R-:W-:-:S04]  /*aa10*/  IMAD.HI.U32 R8, R10, R13, RZ ;  /* 0x0000000d0a087227 */ /* 0x000fc800078e00ff */
[----:B------:R-:W-:Y:S02]  /*aa20*/  IMAD.X R15, RZ, RZ, ~R9, P0 ;  /* 0x000000ffff0f7224 */ /* 0x000fe400000e0e09 */
[----:B------:R-:W-:Y:S02]  /*aa30*/  IMAD.MOV.U32 R9, RZ, RZ, R10 ;  /* 0x000000ffff097224 */ /* 0x000fe400078e000a */
[-C--:B------:R-:W-:Y:S02]  /*aa40*/  IMAD R17, R11, R15.reuse, RZ ;  /* 0x0000000f0b117224 */ /* 0x080fe400078e02ff */
[----:B------:R-:W-:-:S04]  /*aa50*/  IMAD.WIDE.U32 R8, P0, R10, R15, R8 ;  /* 0x0000000f0a087225 */ /* 0x000fc80007800008 */
[----:B------:R-:W-:-:S04]  /*aa60*/  IMAD.HI.U32 R3, R11, R15, RZ ;  /* 0x0000000f0b037227 */ /* 0x000fc800078e00ff */
[----:B------:R-:W-:-:S04]  /*aa70*/  IMAD.HI.U32 R8, P1, R11, R13, R8 ;  /* 0x0000000d0b087227 */ /* 0x000fc80007820008 */
[----:B------:R-:W-:Y:S01]  /*aa80*/  IMAD.X R3, R3, 0x1, R11, P0 ;  /* 0x0000000103037824 */ /* 0x000fe200000e060b */
[----:B------:R-:W-:Y:S02]  /*aa90*/  IADD3 R13, P2, PT, R17, R8, RZ ;  /* 0x00000008110d7210 */ /* 0x000fe40007f5e0ff */
[----:B------:R-:W0:Y:S02]  /*aaa0*/  LDC.64 R8, c[0x0][0x398] ;  /* 0x0000e600ff087b82 */ /* 0x000e240000000a00 */
[----:B------:R-:W-:Y:S01]  /*aab0*/  IADD3.X R3, PT, PT, RZ, RZ, R3, P2, P1 ;  /* 0x000000ffff037210 */ /* 0x000fe200017e2403 */
[----:B------:R-:W-:-:S04]  /*aac0*/  IMAD.WIDE.U32 R10, R13, R6, RZ ;  /* 0x000000060d0a7225 */ /* 0x000fc800078e00ff */
[----:B------:R-:W-:Y:S01]  /*aad0*/  IMAD R11, R13, R7, R11 ;  /* 0x000000070d0b7224 */ /* 0x000fe200078e020b */
[----:B------:R-:W-:-:S03]  /*aae0*/  IADD3 R15, P0, PT, RZ, -R10, RZ ;  /* 0x8000000aff0f7210 */ /* 0x000fc60007f1e0ff */
[----:B------:R-:W-:Y:S02]  /*aaf0*/  IMAD R11, R3, R6, R11 ;  /* 0x00000006030b7224 */ /* 0x000fe400078e020b */
[----:B------:R-:W-:-:S04]  /*ab00*/  IMAD.HI.U32 R12, R13, R15, RZ ;  /* 0x0000000f0d0c7227 */ /* 0x000fc800078e00ff */
[----:B------:R-:W-:Y:S02]  /*ab10*/  IMAD.X R10, RZ, RZ, ~R11, P0 ;  /* 0x000000ffff0a7224 */ /* 0x000fe400000e0e0b */
[----:B------:R-:W-:Y:S02]  /*ab20*/  IMAD.MOV.U32 R11, RZ, RZ, RZ ;  /* 0x000000ffff0b7224 */ /* 0x000fe400078e00ff */
[----:B------:R-:W-:Y:S01]  /*ab30*/  IMAD.WIDE.U32 R12, P0, R13, R10, R12 ;  /* 0x0000000a0d0c7225 */ /* 0x000fe2000780000c */
[----:B0-----:R-:W-:Y:S02]  /*ab40*/  ISETP.GE.AND P3, PT, R9, RZ, PT ;  /* 0x000000ff0900720c */ /* 0x001fe40003f66270 */
[----:B------:R-:W-:Y:S01]  /*ab50*/  IADD3 R17, P4, PT, RZ, -R8, RZ ;  /* 0x80000008ff117210 */ /* 0x000fe20007f9e0ff */
[----:B------:R-:W-:-:S03]  /*ab60*/  IMAD.HI.U32 R13, P1, R3, R15, R12 ;  /* 0x0000000f030d7227 */ /* 0x000fc6000782000c */
[----:B------:R-:W-:Y:S01]  /*ab70*/  SEL R17, R17, R8, !P3 ;  /* 0x0000000811117207 */ /* 0x000fe20005800000 */
[CC--:B------:R-:W-:Y:S02]  /*ab80*/  IMAD R12, R3.reuse, R10.reuse, RZ ;  /* 0x0000000a030c7224 */ /* 0x0c0fe400078e02ff */
[----:B------:R-:W-:-:S03]  /*ab90*/  IMAD.HI.U32 R10, R3, R10, RZ ;  /* 0x0000000a030a7227 */ /* 0x000fc600078e00ff */
[----:B------:R-:W-:Y:S01]  /*aba0*/  IADD3 R13, P2, PT, R12, R13, RZ ;  /* 0x0000000d0c0d7210 */ /* 0x000fe20007f5e0ff */
[----:B------:R-:W-:Y:S02]  /*abb0*/  IMAD.X R12, RZ, RZ, ~R9, P4 ;  /* 0x000000ffff0c7224 */ /* 0x000fe400020e0e09 */
[----:B------:R-:W-:Y:S02]  /*abc0*/  IMAD.X R3, R10, 0x1, R3, P0 ;  /* 0x000000010a037824 */ /* 0x000fe400000e0603 */
[----:B------:R-:W-:Y:S01]  /*abd0*/  IMAD.HI.U32 R10, R13, R17, RZ ;  /* 0x000000110d0a7227 */ /* 0x000fe200078e00ff */
[-C--:B------:R-:W-:Y:S02]  /*abe0*/  SEL R12, R12, R9.reuse, !P3 ;  /* 0x000000090c0c7207 */ /* 0x080fe40005800000 */
[----:B------:R-:W-:Y:S02]  /*abf0*/  IADD3.X R3, PT, PT, RZ, RZ, R3, P2, P1 ;  /* 0x000000ffff037210 */ /* 0x000fe400017e2403 */
[----:B------:R-:W-:Y:S01]  /*ac00*/  LOP3.LUT R9, R5, R9, RZ, 0x3c, !PT ;  /* 0x0000000905097212 */ /* 0x000fe200078e3cff */
[----:B------:R-:W-:-:S04]  /*ac10*/  IMAD.WIDE.U32 R10, R13, R12, R10 ;  /* 0x0000000c0d0a7225 */ /* 0x000fc800078e000a */
[C---:B------:R-:W-:Y:S02]  /*ac20*/  IMAD R13, R3.reuse, R12, RZ ;  /* 0x0000000c030d7224 */ /* 0x040fe400078e02ff */
[----:B------:R-:W-:-:S04]  /*ac30*/  IMAD.HI.U32 R10, P0, R3, R17, R10 ;  /* 0x00000011030a7227 */ /* 0x000fc8000780000a */
[----:B------:R-:W-:Y:S01]  /*ac40*/  IMAD.HI.U32 R3, R3, R12, RZ ;  /* 0x0000000c03037227 */ /* 0x000fe200078e00ff */
[----:B------:R-:W-:-:S03]  /*ac50*/  IADD3 R13, P1, PT, R13, R10, RZ ;  /* 0x0000000a0d0d7210 */ /* 0x000fc60007f3e0ff */
[----:B------:R-:W-:Y:S02]  /*ac60*/  IMAD.X R3, RZ, RZ, R3, P0 ;  /* 0x000000ffff037224 */ /* 0x000fe400000e0603 */
[----:B------:R-:W-:-:S04]  /*ac70*/  IMAD.WIDE.U32 R10, R13, R6, RZ ;  /* 0x000000060d0a7225 */ /* 0x000fc800078e00ff */
[----:B------:R-:W-:Y:S01]  /*ac80*/  IMAD.X R3, RZ, RZ, R3, P1 ;  /* 0x000000ffff037224 */ /* 0x000fe200008e0603 */
[----:B------:R-:W-:Y:S01]  /*ac90*/  IADD3 R17, P1, PT, -R10, R17, RZ ;  /* 0x000000110a117210 */ /* 0x000fe20007f3e1ff */
[----:B------:R-:W-:-:S03]  /*aca0*/  IMAD R8, R13, R7, R11 ;  /* 0x000000070d087224 */ /* 0x000fc600078e020b */
[-C--:B------:R-:W-:Y:S01]  /*acb0*/  ISETP.GE.U32.AND P0, PT, R17, R6.reuse, PT ;  /* 0x000000061100720c */ /* 0x080fe20003f06070 */
[----:B------:R-:W-:-:S04]  /*acc0*/  IMAD R8, R3, R6, R8 ;  /* 0x0000000603087224 */ /* 0x000fc800078e0208 */
[----:B------:R-:W-:Y:S01]  /*acd0*/  IMAD.X R19, R12, 0x1, ~R8, P1 ;  /* 0x000000010c137824 */ /* 0x000fe200008e0e08 */
[----:B------:R-:W-:Y:S02]  /*ace0*/  IADD3 R11, P1, PT, R17, -R6, RZ ;  /* 0x80000006110b7210 */ /* 0x000fe40007f3e0ff */
[----:B------:R-:W-:Y:S02]  /*acf0*/  IADD3 R8, P2, PT, R13, 0x1, RZ ;  /* 0x000000010d087810 */ /* 0x000fe40007f5e0ff */
[C---:B------:R-:W-:Y:S01]  /*ad00*/  ISETP.GE.U32.AND.EX P0, PT, R19.reuse, R7, PT, P0 ;  /* 0x000000071300720c */ /* 0x040fe20003f06100 */
[----:B------:R-:W-:Y:S02]  /*ad10*/  IMAD.X R15, R19, 0x1, ~R7, P1 ;  /* 0x00000001130f7824 */ /* 0x000fe400008e0e07 */
[----:B------:R-:W-:Y:S01]  /*ad20*/  IMAD.X R10, RZ, RZ, R3, P2 ;  /* 0x000000ffff0a7224 */ /* 0x000fe200010e0603 */
[----:B------:R-:W-:Y:S02]  /*ad30*/  SEL R11, R11, R17, P0 ;  /* 0x000000110b0b7207 */ /* 0x000fe40000000000 */
[----:B------:R-:W-:-:S02]  /*ad40*/  SEL R8, R8, R13, P0 ;  /* 0x0000000d08087207 */ /* 0x000fc40000000000 */
[----:B------:R-:W-:Y:S02]  /*ad50*/  SEL R15, R15, R19, P0 ;  /* 0x000000130f0f7207 */ /* 0x000fe40000000000 */
[----:B------:R-:W-:Y:S02]  /*ad60*/  ISETP.GE.U32.AND P1, PT, R11, R6, PT ;  /* 0x000000060b00720c */ /* 0x000fe40003f26070 */
[----:B------:R-:W-:Y:S02]  /*ad70*/  SEL R11, R10, R3, P0 ;  /* 0x000000030a0b7207 */ /* 0x000fe40000000000 */
[----:B------:R-:W-:Y:S02]  /*ad80*/  IADD3 R3, P2, PT, R8, 0x1, RZ ;  /* 0x0000000108037810 */ /* 0x000fe40007f5e0ff */
[----:B------:R-:W-:Y:S02]  /*ad90*/  ISETP.GE.U32.AND.EX P0, PT, R15, R7, PT, P1 ;  /* 0x000000070f00720c */ /* 0x000fe40003f06110 */
[----:B------:R-:W-:Y:S01]  /*ada0*/  ISETP.GE.AND P1, PT, R9, RZ, PT ;  /* 0x000000ff0900720c */ /* 0x000fe20003f26270 */
[----:B------:R-:W-:Y:S01]  /*adb0*/  IMAD.X R6, RZ, RZ, R11, P2 ;  /* 0x000000ffff067224 */ /* 0x000fe200010e060b */
[----:B------:R-:W-:-:S04]  /*adc0*/  SEL R3, R3, R8, P0 ;  /* 0x0000000803037207 */ /* 0x000fc80000000000 */
[----:B------:R-:W-:Y:S02]  /*add0*/  SEL R6, R6, R11, P0 ;  /* 0x0000000b06067207 */ /* 0x000fe40000000000 */
[-C--:B------:R-:W-:Y:S02]  /*ade0*/  IADD3 R8, P2, PT, RZ, -R3.reuse, RZ ;  /* 0x80000003ff087210 */ /* 0x080fe40007f5e0ff */
[----:B------:R-:W-:Y:S01]  /*adf0*/  ISETP.NE.U32.AND P0, PT, R4, RZ, PT ;  /* 0x000000ff0400720c */ /* 0x000fe20003f05070 */
[----:B------:R-:W-:Y:S01]  /*ae00*/  IMAD.MOV.U32 R4, RZ, RZ, R0 ;  /* 0x000000ffff047224 */ /* 0x000fe200078e0000 */
[----:B------:R-:W-:Y:S01]  /*ae10*/  SEL R3, R8, R3, !P1 ;  /* 0x0000000308037207 */ /* 0x000fe20004800000 */
[----:B------:R-:W-:Y:S01]  /*ae20*/  IMAD.X R7, RZ, RZ, ~R6, P2 ;  /* 0x000000ffff077224 */ /* 0x000fe200010e0e06 */
[----:B------:R-:W-:Y:S01]  /*ae30*/  ISETP.NE.AND.EX P0, PT, R5, RZ, PT, P0 ;  /* 0x000000ff0500720c */ /* 0x000fe20003f05300 */
[----:B------:R-:W-:-:S03]  /*ae40*/  IMAD.MOV.U32 R5, RZ, RZ, 0x0 ;  /* 0x00000000ff057424 */ /* 0x000fc600078e00ff */
[----:B------:R-:W-:Y:S02]  /*ae50*/  SEL R6, R7, R6, !P1 ;  /* 0x0000000607067207 */ /* 0x000fe40004800000 */
[----:B------:R-:W-:Y:S02]  /*ae60*/  SEL R3, R3, 0xffffffff, P0 ;  /* 0xffffffff03037807 */ /* 0x000fe40000000000 */
[----:B------:R-:W-:Y:S01]  /*ae70*/  SEL R6, R6, 0xffffffff, P0 ;  /* 0xffffffff06067807 */ /* 0x000fe20000000000 */
[----:B------:R-:W-:Y:S06]  /*ae80*/  RET.REL.NODEC R4 `(_Z11swat_print0PclS_lss) ;  /* 0xffffff50045c7950 */ /* 0x000fec0003c3ffff */
        .weak           $__internal_1_$__cuda_sm20_div_u64
        .type           $__internal_1_$__cuda_sm20_div_u64,@function
        .size           $__internal_1_$__cuda_sm20_div_u64,(.L_x_179 - $__internal_1_$__cuda_sm20_div_u64)
$__internal_1_$__cuda_sm20_div_u64:
[----:B------:R-:W-:Y:S02]  /*ae90*/  IMAD.MOV.U32 R12, RZ, RZ, R6 ;  /* 0x000000ffff0c7224 */ /* 0x000fe400078e0006 */
[----:B------:R-:W-:-:S04]  /*aea0*/  IMAD.U32 R13, RZ, RZ, UR4 ;  /* 0x00000004ff0d7e24 */ /* 0x000fc8000f8e00ff */
[----:B------:R-:W0:Y:S08]  /*aeb0*/  I2F.U64.RP R12, R12 ;  /* 0x0000000c000c7312 */ /* 0x000e300000309000 */
[----:B0-----:R-:W0:Y:S02]  /*aec0*/  MUFU.RCP R8, R12 ;  /* 0x0000000c00087308 */ /* 0x001e240000001000 */
[----:B0-----:R-:W-:-:S06]  /*aed0*/  VIADD R8, R8, 0x1ffffffe ;  /* 0x1ffffffe08087836 */ /* 0x001fcc0000000000 */
[----:B------:R-:W0:Y:S02]  /*aee0*/  F2I.U64.TRUNC R8, R8 ;  /* 0x0000000800087311 */ /* 0x000e24000020d800 */
[----:B0-----:R-:W-:-:S04]  /*aef0*/  IMAD.WIDE.U32 R10, R8, R6, RZ ;  /* 0x00000006080a7225 */ /* 0x001fc800078e00ff */
[----:B------:R-:W-:Y:S01]  /*af00*/  IMAD R11, R8, UR4, R11 ;  /* 0x00000004080b7c24 */ /* 0x000fe2000f8e020b */
        /* <DEDUP_REMOVED lines=8> */
[----:B------:R-:W-:-:S05]  /*af90*/  IMAD.HI.U32 R10, P1, R9, R15, R10 ;  /* 0x0000000f090a7227 */ /* 0x000fca000782000a */
[----:B------:R-:W-:Y:S01]  /*afa0*/  IADD3 R11, P2, PT, R13, R10, RZ ;  /* 0x0000000a0d0b7210 */ /* 0x000fe20007f5e0ff */
[----:B------:R-:W-:-:S04]  /*afb0*/  IMAD.X R10, R17, 0x1, R9, P0 ;  /* 0x00000001110a7824 */ /* 0x000fc800000e0609 */
[----:B------:R-:W-:Y:S01]  /*afc0*/  IMAD.WIDE.U32 R8, R11, R6, RZ ;  /* 0x000000060b087225 */ /* 0x000fe200078e00ff */
[----:B------:R-:W-:-:S03]  /*afd0*/  IADD3.X R13, PT, PT, RZ, RZ, R10, P2, P1 ;  /* 0x000000ffff0d7210 */ /* 0x000fc600017e240a */
[----:B------:R-:W-:Y:S01]  /*afe0*/  IMAD R9, R11, UR4, R9 ;  /* 0x000000040b097c24 */ /* 0x000fe2000f8e0209 */
[----:B------:R-:W-:-:S03]  /*aff0*/  IADD3 R15, P0, PT, RZ, -R8, RZ ;  /* 0x80000008ff0f7210 */ /* 0x000fc60007f1e0ff */
[----:B------:R-:W-:Y:S02]  /*b000*/  IMAD R9, R13, R6, R9 ;  /* 0x000000060d097224 */ /* 0x000fe400078e0209 */
[----:B------:R-:W-:-:S04]  /*b010*/  IMAD.HI.U32 R10, R11, R15, RZ ;  /* 0x0000000f0b0a7227 */ /* 0x000fc800078e00ff */
[----:B------:R-:W-:-:S04]  /*b020*/  IMAD.X R8, RZ, RZ, ~R9, P0 ;  /* 0x000000ffff087224 */ /* 0x000fc800000e0e09 */
[----:B------:R-:W-:-:S04]  /*b030*/  IMAD.WIDE.U32 R10, P0, R11, R8, R10 ;  /* 0x000000080b0a7225 */ /* 0x000fc8000780000a */
[C---:B------:R-:W-:Y:S02]  /*b040*/  IMAD R9, R13.reuse, R8, RZ ;  /* 0x000000080d097224 */ /* 0x040fe400078e02ff */
[----:B------:R-:W-:-:S04]  /*b050*/  IMAD.HI.U32 R10, P1, R13, R15, R10 ;  /* 0x0000000f0d0a7227 */ /* 0x000fc8000782000a */
[----:B------:R-:W-:Y:S01]  /*b060*/  IMAD.HI.U32 R8, R13, R8, RZ ;  /* 0x000000080d087227 */ /* 0x000fe200078e00ff */
[----:B------:R-:W-:-:S03]  /*b070*/  IADD3 R10, P2, PT, R9, R10, RZ ;  /* 0x0000000a090a7210 */ /* 0x000fc60007f5e0ff */
[----:B------:R-:W-:Y:S02]  /*b080*/  IMAD.X R13, R8, 0x1, R13, P0 ;  /* 0x00000001080d7824 */ /* 0x000fe400000e060d */
[----:B------:R-:W-:-:S03]  /*b090*/  IMAD.HI.U32 R8, R10, R3, RZ ;  /* 0x000000030a087227 */ /* 0x000fc600078e00ff */
[----:B------:R-:W-:Y:S01]  /*b0a0*/  IADD3.X R12, PT, PT, RZ, RZ, R13, P2, P1 ;  /* 0x000000ffff0c7210 */ /* 0x000fe200017e240d */
[----:B------:R-:W-:Y:S02]  /*b0b0*/  IMAD.MOV.U32 R9, RZ, RZ, RZ ;  /* 0x000000ffff097224 */ /* 0x000fe400078e00ff */
        /* <DEDUP_REMOVED lines=9> */
[C---:B------:R-:W-:Y:S01]  /*b150*/  IMAD R9, R11.reuse, UR4, R9 ;  /* 0x000000040b097c24 */ /* 0x040fe2000f8e0209 */
[----:B------:R-:W-:Y:S02]  /*b160*/  IADD3 R10, P2, PT, R11, 0x1, RZ ;  /* 0x000000010b0a7810 */ /* 0x000fe40007f5e0ff */
[-C--:B------:R-:W-:Y:S01]  /*b170*/  ISETP.GE.U32.AND P0, PT, R15, R6.reuse, PT ;  /* 0x000000060f00720c */ /* 0x080fe20003f06070 */
[----:B------:R-:W-:-:S04]  /*b180*/  IMAD R8, R13, R6, R9 ;  /* 0x000000060d087224 */ /* 0x000fc800078e0209 */
[----:B------:R-:W-:Y:S01]  /*b190*/  IMAD.X R12, R7, 0x1, ~R8, P1 ;  /* 0x00000001070c7824 */ /* 0x000fe200008e0e08 */
[----:B------:R-:W-:Y:S01]  /*b1a0*/  IADD3 R3, P1, PT, -R6, R15, RZ ;  /* 0x0000000f06037210 */ /* 0x000fe20007f3e1ff */
[----:B------:R-:W-:-:S03]  /*b1b0*/  IMAD.X R8, RZ, RZ, R13, P2 ;  /* 0x000000ffff087224 */ /* 0x000fc600010e060d */
[C---:B------:R-:W-:Y:S02]  /*b1c0*/  ISETP.GE.U32.AND.EX P0, PT, R12.reuse, UR4, PT, P0 ;  /* 0x000000040c007c0c */ /* 0x040fe4000bf06100 */
[----:B------:R-:W-:Y:S02]  /*b1d0*/  IADD3.X R7, PT, PT, R12, ~UR4, RZ, P1, !PT ;  /* 0x800000040c077c10 */ /* 0x000fe40008ffe4ff */
[----:B------:R-:W-:Y:S02]  /*b1e0*/  SEL R3, R3, R15, P0 ;  /* 0x0000000f03037207 */ /* 0x000fe40000000000 */
[----:B------:R-:W-:Y:S02]  /*b1f0*/  SEL R10, R10, R11, P0 ;  /* 0x0000000b0a0a7207 */ /* 0x000fe40000000000 */
[----:B------:R-:W-:Y:S02]  /*b200*/  SEL R7, R7, R12, P0 ;  /* 0x0000000c07077207 */ /* 0x000fe40000000000 */
[----:B------:R-:W-:-:S02]  /*b210*/  SEL R13, R8, R13, P0 ;  /* 0x0000000d080d7207 */ /* 0x000fc40000000000 */
[----:B------:R-:W-:Y:S02]  /*b220*/  ISETP.GE.U32.AND P0, PT, R3, R6, PT ;  /* 0x000000060300720c */ /* 0x000fe40003f06070 */
[----:B------:R-:W-:Y:S02]  /*b230*/  IADD3 R3, P2, PT, R10, 0x1, RZ ;  /* 0x000000010a037810 */ /* 0x000fe40007f5e0ff */
[----:B------:R-:W-:Y:S01]  /*b240*/  ISETP.NE.U32.AND P1, PT, R6, RZ, PT ;  /* 0x000000ff0600720c */ /* 0x000fe20003f25070 */
[----:B------:R-:W-:Y:S01]  /*b250*/  IMAD.MOV.U32 R6, RZ, RZ, R4 ;  /* 0x000000ffff067224 */ /* 0x000fe200078e0004 */
[----:B------:R-:W-:Y:S01]  /*b260*/  ISETP.GE.U32.AND.EX P0, PT, R7, UR4, PT, P0 ;  /* 0x0000000407007c0c */ /* 0x000fe2000bf06100 */
[----:B------:R-:W-:Y:S01]  /*b270*/  IMAD.X R8, RZ, RZ, R13, P2 ;  /* 0x000000ffff087224 */ /* 0x000fe200010e060d */
[----:B------:R-:W-:Y:S01]  /*b280*/  ISETP.NE.AND.EX P1, PT, RZ, UR4, PT, P1 ;  /* 0x00000004ff007c0c */ /* 0x000fe2000bf25310 */
[----:B------:R-:W-:Y:S01]  /*b290*/  IMAD.MOV.U32 R7, RZ, RZ, 0x0 ;  /* 0x00000000ff077424 */ /* 0x000fe200078e00ff */
[----:B------:R-:W-:-:S02]  /*b2a0*/  SEL R3, R3, R10, P0 ;  /* 0x0000000a03037207 */ /* 0x000fc40000000000 */
[----:B------:R-:W-:Y:S02]  /*b2b0*/  SEL R8, R8, R13, P0 ;  /* 0x0000000d08087207 */ /* 0x000fe40000000000 */
[----:B------:R-:W-:Y:S02]  /*b2c0*/  SEL R3, R3, 0xffffffff, P1 ;  /* 0xffffffff03037807 */ /* 0x000fe40000800000 */
[----:B------:R-:W-:Y:S01]  /*b2d0*/  SEL R8, R8, 0xffffffff, P1 ;  /* 0xffffffff08087807 */ /* 0x000fe20000800000 */
[----:B------:R-:W-:Y:S06]  /*b2e0*/  RET.REL.NODEC R6 `(_Z11swat_print0PclS_lss) ;  /* 0xffffff4c06447950 */ /* 0x000fec0003c3ffff */
.L_x_102:
[----:B------:R-:W-:-:S00]  /*b2f0*/  BRA `(.L_x_102) ;  /* 0xfffffffc00fc7947 */ /* 0x000fc0000383ffff */
[----:B------:R-:W-:-:S00]  /*b300*/  NOP ;  /* 0x0000000000007918 */ /* 0x000fc00000000000 */
[----:B------:R-:W-:-:S00]  /*b310*/  NOP ;  /* 0x0000000000007918 */ /* 0x000fc00000000000 */
[----:B------:R-:W-:-:S00]  /*b320*/  NOP ;  /* 0x0000000000007918 */ /* 0x000fc00000000000 */
[----:B------:R-:W-:-:S00]  /*b330*/  NOP ;  /* 0x0000000000007918 */ /* 0x000fc00000000000 */
[----:B------:R-:W-:-:S00]  /*b340*/  NOP ;  /* 0x0000000000007918 */ /* 0x000fc00000000000 */
[----:B------:R-:W-:-:S00]  /*b350*/  NOP ;  /* 0x0000000000007918 */ /* 0x000fc00000000000 */
[----:B------:R-:W-:-:S00]  /*b360*/  NOP ;  /* 0x0000000000007918 */ /* 0x000fc00000000000 */
[----:B------:R-:W-:-:S00]  /*b370*/  NOP ;  /* 0x0000000000007918 */ /* 0x000fc00000000000 */
.L_x_179:


//--------------------- .text._Z10swat_printPclS_lss --------------------------
	.section	.text._Z10swat_printPclS_lss,"ax",@progbits
	.align	128
        .global         _Z10swat_printPclS_lss
        .type           _Z10swat_printPclS_lss,@function
        .size           _Z10swat_printPclS_lss,(.L_x_181 - _Z10swat_printPclS_lss)
        .other          _Z10swat_printPclS_lss,@"STO_CUDA_ENTRY STV_DEFAULT"
_Z10swat_printPclS_lss:
.text._Z10swat_printPclS_lss:
[----:B------:R-:W0:Y:S01]  /*0000*/  LDC R1, c[0x0][0x37c] ;  /* 0x0000df00ff017b82 */ /* 0x000e220000000800 */
[----:B------:R-:W1:Y:S01]  /*0010*/  S2R R0, SR_TID.X ;  /* 0x0000000000007919 */ /* 0x000e620000002100 */
[----:B------:R-:W1:Y:S01]  /*0020*/  LDCU.64 UR6, c[0x0][0x388] ;  /* 0x00007100ff0677ac */ /* 0x000e620008000a00 */
[----:B0-----:R-:W-:Y:S01]  /*0030*/  VIADD R1, R1, 0xffffeff8 ;  /* 0xffffeff801017836 */ /* 0x001fe20000000000 */
[----:B------:R-:W0:Y:S01]  /*0040*/  LDCU UR13, c[0x0][0x360] ;  /* 0x00006c00ff0d77ac */ /* 0x000e220008000800 */
[----:B-1----:R-:W-:-:S04]  /*0050*/  ISETP.GT.U32.AND P0, PT, R0, UR6, PT ;  /* 0x0000000600007c0c */ /* 0x002fc8000bf04070 */
[----:B------:R-:W-:-:S13]  /*0060*/  ISETP.GT.AND.EX P0, PT, RZ, UR7, PT, P0 ;  /* 0x00000007ff007c0c */ /* 0x000fda000bf04300 */
[----:B0-----:R-:W-:Y:S05]  /*0070*/  @P0 EXIT ;  /* 0x000000000000094d */ /* 0x001fea0003800000 */
[----:B------:R-:W0:Y:S01]  /*0080*/  LDCU UR4, c[0x0][0x39c] ;  /* 0x00007380ff0477ac */ /* 0x000e220008000800 */
[----:B------:R-:W1:Y:S01]  /*0090*/  LDCU.64 UR8, c[0x0][0x390] ;  /* 0x00007200ff0877ac */ /* 0x000e620008000a00 */
[----:B------:R-:W2:Y:S01]  /*00a0*/  LDCU.64 UR10, c[0x0][0x358] ;  /* 0x00006b00ff0a77ac */ /* 0x000ea20008000a00 */
[----:B0-----:R-:W-:-:S04]  /*00b0*/  ULOP3.LUT UR4, UR4, UR7, URZ, 0xfc, !UPT ;  /* 0x0000000704047292 */ /* 0x001fc8000f8efcff */
[----:B------:R-:W-:Y:S01]  /*00c0*/  UISETP.NE.U32.AND UP0, UPT, UR4, URZ, UPT ;  /* 0x000000ff0400728c */ /* 0x000fe2000bf05070 */
[----:B-1----:R-:W-:Y:S02]  /*00d0*/  IMAD.U32 R28, RZ, RZ, UR8 ;  /* 0x00000008ff1c7e24 */ /* 0x002fe4000f8e00ff */
[----:B------:R-:W-:-:S06]  /*00e0*/  IMAD.U32 R29, RZ, RZ, UR9 ;  /* 0x00000009ff1d7e24 */ /* 0x000fcc000f8e00ff */
[----:B--2---:R-:W-:Y:S05]  /*00f0*/  BRA.U UP0, `(.L_x_103) ;  /* 0x0000000100547547 */ /* 0x004fea000b800000 */
        /* <DEDUP_REMOVED lines=21> */
.L_x_103:
[----:B------:R-:W-:-:S07]  /*0250*/  MOV R8, 0x270 ;  /* 0x0000027000087802 */ /* 0x000fce0000000f00 */
[----:B------:R-:W-:Y:S05]  /*0260*/  CALL.REL.NOINC `($__internal_2_$__cuda_sm20_div_s64) ;  /* 0x0000005800a47944 */ /* 0x000fea0003c00000 */
.L_x_104:
[----:B------:R-:W-:Y:S01]  /*0270*/  S2UR UR4, SR_CTAID.X ;  /* 0x00000000000479c3 */ /* 0x000fe20000002500 */
[----:B------:R-:W0:Y:S01]  /*0280*/  LDCU UR6, c[0x0][0x370] ;  /* 0x00006e00ff0677ac */ /* 0x000e220008000800 */
[----:B------:R-:W-:-:S06]  /*0290*/  UMOV UR5, URZ ;  /* 0x000000ff00057c82 */ /* 0x000fcc0008000000 */
[----:B------:R-:W0:Y:S02]  /*02a0*/  S2UR UR7, SR_CTAID.Y ;  /* 0x00000000000779c3 */ /* 0x000e240000002600 */
[----:B0-----:R-:W-:-:S06]  /*02b0*/  UIMAD.WIDE.U32 UR4, UR6, UR7, UR4 ;  /* 0x00000007060472a5 */ /* 0x001fcc000f8e0004 */
[----:B------:R-:W-:Y:S01]  /*02c0*/  ISETP.LE.U32.AND P0, PT, R2, UR4, PT ;  /* 0x0000000402007c0c */ /* 0x000fe2000bf03070 */
[----:B------:R-:W-:-:S05]  /*02d0*/  IMAD.U32 R2, RZ, RZ, UR5 ;  /* 0x00000005ff027e24 */ /* 0x000fca000f8e00ff */
[----:B------:R-:W-:-:S13]  /*02e0*/  ISETP.GE.AND.EX P0, PT, R2, R3, PT, P0 ;  /* 0x000000030200720c */ /* 0x000fda0003f06300 */
[----:B------:R-:W-:Y:S05]  /*02f0*/  @P0 EXIT ;  /* 0x000000000000094d */ /* 0x000fea0003800000 */
[----:B------:R-:W0:Y:S01]  /*0300*/  LDCU.64 UR8, c[0x0][0x388] ;  /* 0x00007100ff0877ac */ /* 0x000e220008000a00 */
[----:B------:R-:W-:Y:S01]  /*0310*/  BSSY.RECONVERGENT B0, `(.L_x_105) ;  /* 0x0000095000007945 */ /* 0x000fe20003800200 */
[----:B------:R-:W1:Y:S01]  /*0320*/  LDCU.64 UR6, c[0x0][0x380] ;  /* 0x00007000ff0677ac */ /* 0x000e620008000a00 */
[----:B------:R-:W2:Y:S01]  /*0330*/  LDCU.128 UR16, c[0x0][0x380] ;  /* 0x00007000ff1077ac */ /* 0x000ea20008000c00 */
[----:B------:R-:W-:Y:S01]  /*0340*/  UMOV UR4, URZ ;  /* 0x000000ff00047c82 */ /* 0x000fe20008000000 */
[----:B0-----:R-:W-:-:S04]  /*0350*/  ISETP.GE.U32.AND P0, PT, R0, UR8, PT ;  /* 0x0000000800007c0c */ /* 0x001fc8000bf06070 */
[----:B------:R-:W-:-:S13]  /*0360*/  ISETP.GE.U32.AND.EX P0, PT, RZ, UR9, PT, P0 ;  /* 0x00000009ff007c0c */ /* 0x000fda000bf06100 */
[----:B-12---:R-:W-:Y:S05]  /*0370*/  @P0 BRA `(.L_x_106) ;  /* 0x0000000800380947 */ /* 0x006fea0003800000 */
        /* <DEDUP_REMOVED lines=34> */
.L_x_108:
[----:B------:R-:W-:Y:S01]  /*05a0*/  IMAD.MOV.U32 R3, RZ, RZ, R6 ;  /* 0x000000ffff037224 */ /* 0x000fe200078e0006 */
[----:B------:R-:W-:Y:S01]  /*05b0*/  MOV R4, 0x5e0 ;  /* 0x000005e000047802 */ /* 0x000fe20000000f00 */
[----:B------:R-:W-:-:S07]  /*05c0*/  IMAD.U32 R6, RZ, RZ, UR13 ;  /* 0x0000000dff067e24 */ /* 0x000fce000f8e00ff */
[----:B------:R-:W-:Y:S05]  /*05d0*/  CALL.REL.NOINC `($__internal_3_$__cuda_sm20_div_u64) ;  /* 0x0000005c001c7944 */ /* 0x000fea0003c00000 */
[----:B------:R-:W-:Y:S02]  /*05e0*/  IMAD.MOV.U32 R4, RZ, RZ, R3 ;  /* 0x000000ffff047224 */ /* 0x000fe400078e0003 */
[----:B------:R-:W-:-:S07]  /*05f0*/  IMAD.MOV.U32 R5, RZ, RZ, R6 ;  /* 0x000000ffff057224 */ /* 0x000fce00078e0006 */
.L_x_109:
[----:B------:R-:W-:Y:S05]  /*0600*/  BSYNC.RECONVERGENT B1 ;  /* 0x0000000000017941 */ /* 0x000fea0003800200 */
.L_x_107:
        /* <DEDUP_REMOVED lines=24> */
.L_x_112:
        /* <DEDUP_REMOVED lines=14> */
[----:B------:R0:W-:Y:S01]  /*0870*/  STS [R10], RZ ;  /* 0x000000ff0a007388 */ /* 0x0001e20000000800 */
[----:B------:R-:W-:-:S03]  /*0880*/  ISETP.NE.AND.EX P1, PT, R14, RZ, PT, P1 ;  /* 0x000000ff0e00720c */ /* 0x000fc60003f25310 */
[----:B--2---:R0:W-:Y:S10]  /*0890*/  STL.U8 [R13], R4 ;  /* 0x000000040d007387 */ /* 0x0041f40000100000 */
[----:B------:R-:W-:Y:S05]  /*08a0*/  @P1 BRA `(.L_x_112) ;  /* 0xfffffffc00b81947 */ /* 0x000fea000383ffff */
.L_x_111:
[----:B------:R-:W-:Y:S05]  /*08b0*/  BSYNC.RECONVERGENT B1 ;  /* 0x0000000000017941 */ /* 0x000fea0003800200 */
.L_x_110:
[----:B------:R-:W-:Y:S05]  /*08c0*/  @!P0 BRA `(.L_x_106) ;  /* 0x0000000000e48947 */ /* 0x000fea0003800000 */
[----:B------:R-:W1:Y:S01]  /*08d0*/  S2R R5, SR_CgaCtaId ;  /* 0x0000000000057919 */ /* 0x000e620000008800 */
[----:B0-----:R-:W-:-:S05]  /*08e0*/  MOV R4, 0x400 ;  /* 0x0000040000047802 */ /* 0x001fca0000000f00 */
[C---:B------:R-:W-:Y:S02]  /*08f0*/  VIADD R6, R4.reuse, 0x2002 ;  /* 0x0000200204067836 */ /* 0x040fe40000000000 */
[----:B------:R-:W-:Y:S01]  /*0900*/  VIADD R8, R4, 0x4004 ;  /* 0x0000400404087836 */ /* 0x000fe20000000000 */
[C---:B-1----:R-:W-:Y:S02]  /*0910*/  LEA R17, R5.reuse, R4, 0x18 ;  /* 0x0000000405117211 */ /* 0x042fe400078ec0ff */
[C---:B------:R-:W-:Y:S02]  /*0920*/  LEA R19, R5.reuse, R6, 0x18 ;  /* 0x0000000605137211 */ /* 0x040fe400078ec0ff */
[----:B------:R-:W-:-:S07]  /*0930*/  LEA R21, R5, R8, 0x18 ;  /* 0x0000000805157211 */ /* 0x000fce00078ec0ff */
.L_x_113:
[----:B----4-:R-:W-:-:S04]  /*0940*/  IADD3 R10, P0, PT, R2, UR16, RZ ;  /* 0x00000010020a7c10 */ /* 0x010fc8000ff1e0ff */
[----:B------:R-:W-:Y:S02]  /*0950*/  IADD3.X R11, PT, PT, R3, UR17, RZ, P0, !PT ;  /* 0x00000011030b7c10 */ /* 0x000fe400087fe4ff */
[----:B------:R-:W-:-:S03]  /*0960*/  IADD3 R4, P0, PT, R10, UR13, RZ ;  /* 0x0000000d0a047c10 */ /* 0x000fc6000ff1e0ff */
[----:B------:R0:W2:Y:S02]  /*0970*/  LDG.E.U8 R10, desc[UR10][R10.64] ;  /* 0x0000000a0a0a7981 */ /* 0x0000a4000c1e1100 */
[----:B------:R-:W-:Y:S01]  /*0980*/  IMAD.X R5, RZ, RZ, R11, P0 ;  /* 0x000000ffff057224 */ /* 0x000fe200000e060b */
[----:B------:R-:W-:-:S04]  /*0990*/  IADD3 R6, P0, PT, R4, UR13, RZ ;  /* 0x0000000d04067c10 */ /* 0x000fc8000ff1e0ff */
[----:B------:R1:W3:Y:S01]  /*09a0*/  LDG.E.U8 R4, desc[UR10][R4.64] ;  /* 0x0000000a04047981 */ /* 0x0002e2000c1e1100 */
[----:B------:R-:W-:Y:S01]  /*09b0*/  IMAD.X R7, RZ, RZ, R5, P0 ;  /* 0x000000ffff077224 */ /* 0x000fe200000e0605 */
[----:B------:R-:W-:-:S05]  /*09c0*/  IADD3 R8, P0, PT, R6, UR13, RZ ;  /* 0x0000000d06087c10 */ /* 0x000fca000ff1e0ff */
[----:B------:R-:W-:Y:S02]  /*09d0*/  IMAD.X R9, RZ, RZ, R7, P0 ;  /* 0x000000ffff097224 */ /* 0x000fe400000e0607 */
[----:B------:R4:W5:Y:S04]  /*09e0*/  LDG.E.U8 R7, desc[UR10][R6.64] ;  /* 0x0000000a06077981 */ /* 0x000968000c1e1100 */
[----:B------:R4:W5:Y:S01]  /*09f0*/  LDG.E.U8 R13, desc[UR10][R8.64] ;  /* 0x0000000a080d7981 */ /* 0x000962000c1e1100 */
[----:B------:R-:W0:Y:S08]  /*0a00*/  LDC R25, c[0x0][0x360] ;  /* 0x0000d800ff197b82 */ /* 0x000e300000000800 */
[----:B------:R-:W4:Y:S01]  /*0a10*/  LDC R22, c[0x0][0x360] ;  /* 0x0000d800ff167b82 */ /* 0x000f220000000800 */
[----:B------:R-:W-:-:S02]  /*0a20*/  IMAD R12, R2, 0x2, R17 ;  /* 0x00000002020c7824 */ /* 0x000fc400078e0211 */
[C---:B------:R-:W-:Y:S02]  /*0a30*/  IMAD R14, R2.reuse, 0x2, R19 ;  /* 0x00000002020e7824 */ /* 0x040fe400078e0213 */
[----:B------:R-:W-:Y:S02]  /*0a40*/  IMAD R15, R2, 0x4, R21 ;  /* 0x00000004020f7824 */ /* 0x000fe400078e0215 */
[----:B------:R-:W-:Y:S01]  /*0a50*/  IMAD.IADD R23, R1, 0x1, R2 ;  /* 0x0000000101177824 */ /* 0x000fe200078e0202 */
[----:B------:R4:W-:Y:S01]  /*0a60*/  STS.U16 [R12], RZ ;  /* 0x000000ff0c007388 */ /* 0x0009e20000000400 */
[C---:B0-----:R-:W-:Y:S02]  /*0a70*/  IMAD R11, R25.reuse, 0x2, R12 ;  /* 0x00000002190b7824 */ /* 0x041fe400078e020c */
[C---:B-1----:R-:W-:Y:S02]  /*0a80*/  IMAD R5, R25.reuse, 0x2, R14 ;  /* 0x0000000219057824 */ /* 0x042fe400078e020e */
[C---:B----4-:R-:W-:Y:S01]  /*0a90*/  IMAD R6, R25.reuse, 0x4, R15 ;  /* 0x0000000419067824 */ /* 0x050fe200078e020f */
[----:B------:R0:W-:Y:S01]  /*0aa0*/  STS.U16 [R14], RZ ;  /* 0x000000ff0e007388 */ /* 0x0001e20000000400 */
[----:B------:R-:W-:-:S02]  /*0ab0*/  IMAD R8, R25, 0x2, R11 ;  /* 0x0000000219087824 */ /* 0x000fc400078e020b */
[----:B------:R-:W-:Y:S01]  /*0ac0*/  IMAD R9, R25, 0x2, R5 ;  /* 0x0000000219097824 */ /* 0x000fe200078e0205 */
[----:B------:R1:W-:Y:S01]  /*0ad0*/  STS [R15], RZ ;  /* 0x000000ff0f007388 */ /* 0x0003e20000000800 */
[----:B------:R-:W-:Y:S02]  /*0ae0*/  VIADD R20, R23, UR13 ;  /* 0x0000000d17147c36 */ /* 0x000fe40008000000 */
[C---:B------:R-:W-:Y:S01]  /*0af0*/  IMAD R12, R25.reuse, 0x4, R6 ;  /* 0x00000004190c7824 */ /* 0x040fe200078e0206 */
[----:B------:R4:W-:Y:S01]  /*0b00*/  STS.U16 [R11], RZ ;  /* 0x000000ff0b007388 */ /* 0x0009e20000000400 */
[----:B0-----:R-:W-:-:S03]  /*0b10*/  IMAD R14, R25, 0x2, R8 ;  /* 0x00000002190e7824 */ /* 0x001fc600078e0208 */
[----:B------:R4:W-:Y:S01]  /*0b20*/  STS.U16 [R5], RZ ;  /* 0x000000ff05007388 */ /* 0x0009e20000000400 */
[C---:B-1----:R-:W-:Y:S01]  /*0b30*/  IMAD R15, R25.reuse, 0x2, R9 ;  /* 0x00000002190f7824 */ /* 0x042fe200078e0209 */
[----:B------:R-:W-:Y:S01]  /*0b40*/  LEA R2, P0, R22, R2, 0x2 ;  /* 0x0000000216027211 */ /* 0x000fe200078010ff */
[----:B------:R-:W-:Y:S01]  /*0b50*/  IMAD R16, R25, 0x4, R12 ;  /* 0x0000000419107824 */ /* 0x000fe200078e020c */
[----:B------:R4:W-:Y:S01]  /*0b60*/  STS [R6], RZ ;  /* 0x000000ff06007388 */ /* 0x0009e20000000800 */
[----:B------:R-:W-:-:S03]  /*0b70*/  VIADD R18, R20, UR13 ;  /* 0x0000000d14127c36 */ /* 0x000fc60008000000 */
[----:B------:R4:W-:Y:S04]  /*0b80*/  STS.U16 [R8], RZ ;  /* 0x000000ff08007388 */ /* 0x0009e80000000400 */
[----:B------:R4:W-:Y:S01]  /*0b90*/  STS.U16 [R9], RZ ;  /* 0x000000ff09007388 */ /* 0x0009e20000000400 */
[----:B------:R-:W-:-:S03]  /*0ba0*/  LEA.HI.X R3, R22, R3, RZ, 0x2, P0 ;  /* 0x0000000316037211 */ /* 0x000fc600000f14ff */
[----:B------:R4:W-:Y:S01]  /*0bb0*/  STS [R12], RZ ;  /* 0x000000ff0c007388 */ /* 0x0009e20000000800 */
[----:B------:R-:W-:-:S03]  /*0bc0*/  ISETP.GE.U32.AND P0, PT, R2, UR18, PT ;  /* 0x0000001202007c0c */ /* 0x000fc6000bf06070 */
[----:B------:R4:W-:Y:S04]  /*0bd0*/  STS.U16 [R14], RZ ;  /* 0x000000ff0e007388 */ /* 0x0009e80000000400 */
[----:B------:R4:W-:Y:S04]  /*0be0*/  STS.U16 [R15], RZ ;  /* 0x000000ff0f007388 */ /* 0x0009e80000000400 */
[----:B------:R4:W-:Y:S01]  /*0bf0*/  STS [R16], RZ ;  /* 0x000000ff10007388 */ /* 0x0009e20000000800 */
[----:B------:R-:W-:-:S03]  /*0c00*/  ISETP.GE.AND.EX P0, PT, R3, UR19, PT, P0 ;  /* 0x0000001303007c0c */ /* 0x000fc6000bf06300 */
[----:B--2---:R4:W-:Y:S04]  /*0c10*/  STL.U8 [R23], R10 ;  /* 0x0000000a17007387 */ /* 0x0049e80000100000 */
[----:B---3--:R4:W-:Y:S04]  /*0c20*/  STL.U8 [R23+UR13], R4 ;  /* 0x0000000417007987 */ /* 0x0089e8000810000d */
[----:B-----5:R4:W-:Y:S04]  /*0c30*/  STL.U8 [R20+UR13], R7 ;  /* 0x0000000714007987 */ /* 0x0209e8000810000d */
[----:B------:R4:W-:Y:S01]  /*0c40*/  STL.U8 [R18+UR13], R13 ;  /* 0x0000000d12007987 */ /* 0x0009e2000810000d */
[----:B------:R-:W-:Y:S05]  /*0c50*/  @!P0 BRA `(.L_x_113) ;  /* 0xfffffffc00388947 */ /* 0x000fea000383ffff */
.L_x_106:
[----:B------:R-:W-:Y:S05]  /*0c60*/  BSYNC.RECONVERGENT B0 ;  /* 0x0000000000007941 */ /* 0x000fea0003800200 */
.L_x_105:
[----:B------:R-:W1:Y:S01]  /*0c70*/  LDCU.64 UR14, c[0x0][0x388] ;  /* 0x00007100ff0e77ac */ /* 0x000e620008000a00 */
[----:B------:R-:W-:Y:S01]  /*0c80*/  BAR.SYNC.DEFER_BLOCKING 0x0 ;  /* 0x0000000000007b1d */ /* 0x000fe20000010000 */
[----:B-1----:R-:W-:-:S04]  /*0c90*/  ISETP.NE.U32.AND P0, PT, RZ, UR14, PT ;  /* 0x0000000eff007c0c */ /* 0x002fc8000bf05070 */
[----:B------:R-:W-:-:S13]  /*0ca0*/  ISETP.NE.AND.EX P0, PT, RZ, UR15, PT, P0 ;  /* 0x0000000fff007c0c */ /* 0x000fda000bf05300 */
[----:B------:R-:W-:Y:S05]  /*0cb0*/  @!P0 EXIT ;  /* 0x000000000000894d */ /* 0x000fea0003800000 */
[----:B----4-:R-:W-:Y:S01]  /*0cc0*/  IADD3 R15, P1, PT, R0, UR13, RZ ;  /* 0x0000000d000f7c10 */ /* 0x010fe2000ff3e0ff */
[----:B------:R-:W-:Y:S03]  /*0cd0*/  BSSY.RECONVERGENT B0, `(.L_x_114) ;  /* 0x0000026000007945 */ /* 0x000fe60003800200 */
[C---:B------:R-:W-:Y:S01]  /*0ce0*/  ISETP.GT.U32.AND P0, PT, R15.reuse, UR14, PT ;  /* 0x0000000e0f007c0c */ /* 0x040fe2000bf04070 */
[----:B------:R-:W-:Y:S01]  /*0cf0*/  IMAD.X R14, RZ, RZ, RZ, P1 ;  /* 0x000000ffff0e7224 */ /* 0x000fe200008e06ff */
[----:B------:R-:W-:-:S04]  /*0d00*/  ISETP.GE.U32.AND P1, PT, R15, UR14, PT ;  /* 0x0000000e0f007c0c */ /* 0x000fc8000bf26070 */
[C---:B------:R-:W-:Y:S02]  /*0d10*/  ISETP.GT.U32.AND.EX P0, PT, R14.reuse, UR15, PT, P0 ;  /* 0x0000000f0e007c0c */ /* 0x040fe4000bf04100 */
[C---:B------:R-:W-:Y:S02]  /*0d20*/  ISETP.GE.U32.AND.EX P1, PT, R14.reuse, UR15, PT, P1 ;  /* 0x0000000f0e007c0c */ /* 0x040fe4000bf26110 */
[----:B------:R-:W-:Y:S02]  /*0d30*/  SEL R3, R15, UR14, P0 ;  /* 0x0000000e0f037c07 */ /* 0x000fe40008000000 */
[----:B------:R-:W-:Y:S02]  /*0d40*/  SEL R2, RZ, 0x1, P1 ;  /* 0x00000001ff027807 */ /* 0x000fe40000800000 */
[----:B------:R-:W-:Y:S02]  /*0d50*/  SEL R5, R14, UR15, P0 ;  /* 0x0000000f0e057c07 */ /* 0x000fe40008000000 */
        /* <DEDUP_REMOVED lines=24> */
.L_x_115:
[----:B0-----:R-:W-:Y:S01]  /*0ee0*/  IMAD.U32 R6, RZ, RZ, UR13 ;  /* 0x0000000dff067e24 */ /* 0x001fe2000f8e00ff */
[----:B------:R-:W-:-:S07]  /*0ef0*/  MOV R4, 0xf10 ;  /* 0x00000f1000047802 */ /* 0x000fce0000000f00 */
[----:B------:R-:W-:Y:S05]  /*0f00*/  CALL.REL.NOINC `($__internal_3_$__cuda_sm20_div_u64) ;  /* 0x0000005000d07944 */ /* 0x000fea0003c00000 */
[----:B------:R-:W-:Y:S02]  /*0f10*/  IMAD.MOV.U32 R4, RZ, RZ, R3 ;  /* 0x000000ffff047224 */ /* 0x000fe400078e0003 */
[----:B------:R-:W-:-:S07]  /*0f20*/  IMAD.MOV.U32 R5, RZ, RZ, R6 ;  /* 0x000000ffff057224 */ /* 0x000fce00078e0006 */
.L_x_116:
[----:B------:R-:W-:Y:S05]  /*0f30*/  BSYNC.RECONVERGENT B0 ;  /* 0x0000000000007941 */ /* 0x000fea0003800200 */
.L_x_114:
[----:B------:R-:W0:Y:S01]  /*0f40*/  S2R R13, SR_TID.X ;  /* 0x00000000000d7919 */ /* 0x000e220000002100 */
[----:B------:R-:W1:Y:S01]  /*0f50*/  LDCU.64 UR4, c[0x0][0x388] ;  /* 0x00007100ff0477ac */ /* 0x000e620008000a00 */
[----:B------:R-:W2:Y:S01]  /*0f60*/  S2UR UR6, SR_CgaCtaId ;  /* 0x00000000000679c3 */ /* 0x000ea20000008800 */
[----:B------:R-:W-:Y:S01]  /*0f70*/  IADD3 R11, P0, PT, R4, R2, RZ ;  /* 0x00000002040b7210 */ /* 0x000fe20007f1e0ff */
[----:B------:R-:W-:-:S04]  /*0f80*/  IMAD.IADD R10, R1, 0x1, R0 ;  /* 0x00000001010a7824 */ /* 0x000fc800078e0200 */
[----:B------:R-:W-:Y:S02]  /*0f90*/  IMAD.X R9, RZ, RZ, R5, P0 ;  /* 0x000000ffff097224 */ /* 0x000fe400000e0605 */
[----:B------:R-:W3:Y:S01]  /*0fa0*/  LDC R12, c[0x0][0x360] ;  /* 0x0000d800ff0c7b82 */ /* 0x000ee20000000800 */
[----:B------:R-:W-:Y:S01]  /*0fb0*/  VIADD R7, R10, UR13 ;  /* 0x0000000d0a077c36 */ /* 0x000fe20008000000 */
[----:B-1----:R-:W-:-:S03]  /*0fc0*/  UISETP.GE.U32.AND UP0, UPT, UR4, 0x4, UPT ;  /* 0x000000040400788c */ /* 0x002fc6000bf06070 */
[----:B------:R-:W-:Y:S01]  /*0fd0*/  UMOV UR4, 0x400 ;  /* 0x0000040000047882 */ /* 0x000fe20000000000 */
[----:B------:R-:W-:Y:S02]  /*0fe0*/  UISETP.GE.U32.AND.EX UP0, UPT, UR5, URZ, UPT, UP0 ;  /* 0x000000ff0500728c */ /* 0x000fe4000bf06100 */
[----:B------:R-:W-:Y:S02]  /*0ff0*/  UIADD3 UR7, UPT, UPT, UR4, 0x4004, URZ ;  /* 0x0000400404077890 */ /* 0x000fe4000fffe0ff */
[----:B------:R-:W-:Y:S02]  /*1000*/  UIADD3 UR5, UPT, UPT, UR4, 0x2002, URZ ;  /* 0x0000200204057890 */ /* 0x000fe4000fffe0ff */
[----:B--2---:R-:W-:Y:S02]  /*1010*/  ULEA UR4, UR6, UR4, 0x18 ;  /* 0x0000000406047291 */ /* 0x004fe4000f8ec0ff */
[----:B------:R-:W-:Y:S01]  /*1020*/  ULEA UR7, UR6, UR7, 0x18 ;  /* 0x0000000706077291 */ /* 0x000fe2000f8ec0ff */
[----:B0-----:R-:W-:Y:S01]  /*1030*/  IADD3 R8, P0, PT, R13, 0x1, RZ ;  /* 0x000000010d087810 */ /* 0x001fe20007f1e0ff */
[----:B------:R-:W-:-:S02]  /*1040*/  ULEA UR5, UR6, UR5, 0x18 ;  /* 0x0000000506057291 */ /* 0x000fc4000f8ec0ff */
[C---:B------:R-:W-:Y:S02]  /*1050*/  LEA R6, R0.reuse, UR4, 0x1 ;  /* 0x0000000400067c11 */ /* 0x040fe4000f8e08ff */
[C---:B------:R-:W-:Y:S01]  /*1060*/  LEA R5, R0.reuse, UR7, 0x2 ;  /* 0x0000000700057c11 */ /* 0x040fe2000f8e10ff */
[----:B------:R-:W-:Y:S01]  /*1070*/  IMAD.X R4, RZ, RZ, RZ, P0 ;  /* 0x000000ffff047224 */ /* 0x000fe200000e06ff */
[----:B------:R-:W-:Y:S01]  /*1080*/  LEA R21, R0, UR5, 0x1 ;  /* 0x0000000500157c11 */ /* 0x000fe2000f8e08ff */
[C---:B---3--:R-:W-:Y:S02]  /*1090*/  IMAD R19, R12.reuse, 0x2, R6 ;  /* 0x000000020c137824 */ /* 0x048fe400078e0206 */
[----:B------:R-:W-:Y:S01]  /*10a0*/  IMAD R17, R12, 0x4, R5 ;  /* 0x000000040c117824 */ /* 0x000fe200078e0205 */
[----:B------:R-:W-:Y:S06]  /*10b0*/  BRA.U !UP0, `(.L_x_117) ;  /* 0x0000003d08047547 */ /* 0x000fec000b800000 */
[----:B------:R-:W-:Y:S01]  /*10c0*/  IADD3 R27, P0, PT, R15, UR13, RZ ;  /* 0x0000000d0f1b7c10 */ /* 0x000fe2000ff1e0ff */
[----:B------:R-:W-:Y:S01]  /*10d0*/  VIADD R20, R11, 0x1 ;  /* 0x000000010b147836 */ /* 0x000fe20000000000 */
[----:B------:R-:W-:Y:S01]  /*10e0*/  BSSY.RECONVERGENT B0, `(.L_x_117) ;  /* 0x00003be000007945 */ /* 0x000fe20003800200 */
[----:B------:R-:W-:Y:S01]  /*10f0*/  IMAD.MOV.U32 R24, RZ, RZ, RZ ;  /* 0x000000ffff187224 */ /* 0x000fe200078e00ff */
[----:B------:R-:W-:Y:S01]  /*1100*/  IADD3 R26, P1, PT, R27, UR13, RZ ;  /* 0x0000000d1b1a7c10 */ /* 0x000fe2000ff3e0ff */
[----:B------:R-:W-:Y:S01]  /*1110*/  IMAD.X R25, RZ, RZ, R14, P0 ;  /* 0x000000ffff197224 */ /* 0x000fe200000e060e */
[----:B------:R-:W-:Y:S01]  /*1120*/  LOP3.LUT R20, R20, 0x3, RZ, 0xc0, !PT ;  /* 0x0000000314147812 */ /* 0x000fe200078ec0ff */
[----:B------:R-:W-:Y:S01]  /*1130*/  IMAD.MOV.U32 R22, RZ, RZ, RZ ;  /* 0x000000ffff167224 */ /* 0x000fe200078e00ff */
[----:B------:R-:W0:Y:S01]  /*1140*/  LDCU.U16 UR14, c[0x0][0x3a0] ;  /* 0x00007400ff0e77ac */ /* 0x000e220008000400 */
[----:B------:R-:W-:Y:S01]  /*1150*/  IMAD.X R18, RZ, RZ, R25, P1 ;  /* 0x000000ffff127224 */ /* 0x000fe200008e0619 */
[----:B------:R-:W1:Y:S07]  /*1160*/  LDCU.U16 UR15, c[0x0][0x3a0] ;  /* 0x00007400ff0f77ac */ /* 0x000e6e0008000400 */
.L_x_153:
[----:B------:R-:W2:Y:S01]  /*1170*/  LDCU.64 UR8, c[0x0][0x388] ;  /* 0x00007100ff0877ac */ /* 0x000ea20008000a00 */
[----:B------:R-:W-:Y:S01]  /*1180*/  BSSY.RECONVERGENT B1, `(.L_x_118) ;  /* 0x00000f1000017945 */ /* 0x000fe20003800200 */
[----:B------:R-:W-:Y:S02]  /*1190*/  IMAD.MOV.U32 R2, RZ, RZ, R28 ;  /* 0x000000ffff027224 */ /* 0x000fe400078e001c */
[----:B------:R-:W-:Y:S02]  /*11a0*/  IMAD.MOV.U32 R3, RZ, RZ, R29 ;  /* 0x000000ffff037224 */ /* 0x000fe400078e001d */
[----:B--2---:R-:W-:Y:S02]  /*11b0*/  IMAD.U32 R23, RZ, RZ, UR8 ;  /* 0x00000008ff177e24 */ /* 0x004fe4000f8e00ff */
[----:B------:R-:W-:-:S03]  /*11c0*/  IMAD.U32 R16, RZ, RZ, UR9 ;  /* 0x00000009ff107e24 */ /* 0x000fc6000f8e00ff */
[----:B------:R-:W-:-:S04]  /*11d0*/  ISETP.GE.U32.AND P0, PT, R13, R23, PT ;  /* 0x000000170d00720c */ /* 0x000fc80003f06070 */
[----:B------:R-:W-:-:S13]  /*11e0*/  ISETP.GE.U32.AND.EX P0, PT, RZ, R16, PT, P0 ;  /* 0x00000010ff00720c */ /* 0x000fda0003f06100 */
[----:B01----:R-:W-:Y:S05]  /*11f0*/  @P0 BRA `(.L_x_119) ;  /* 0x0000000c00a40947 */ /* 0x003fea0003800000 */
[----:B------:R2:W5:Y:S01]  /*1200*/  LDG.E.U8 R28, desc[UR10][R2.64] ;  /* 0x0000000a021c7981 */ /* 0x000562000c1e1100 */
[----:B------:R-:W-:Y:S01]  /*1210*/  ISETP.NE.U32.AND P1, PT, R20, RZ, PT ;  /* 0x000000ff1400720c */ /* 0x000fe20003f25070 */
[----:B------:R-:W-:Y:S02]  /*1220*/  IMAD.MOV.U32 R29, RZ, RZ, R8 ;  /* 0x000000ffff1d7224 */ /* 0x000fe400078e0008 */
[----:B------:R-:W-:Y:S01]  /*1230*/  IMAD.MOV.U32 R0, RZ, RZ, R13 ;  /* 0x000000ffff007224 */ /* 0x000fe200078e000d */
[----:B------:R-:W-:Y:S01]  /*1240*/  ISETP.NE.AND.EX P1, PT, RZ, RZ, PT, P1 ;  /* 0x000000ffff00720c */ /* 0x000fe20003f25310 */
[----:B------:R-:W-:-:S12]  /*1250*/  IMAD.MOV.U32 R31, RZ, RZ, RZ ;  /* 0x000000ffff1f7224 */ /* 0x000fd800078e00ff */
[----:B--2---:R-:W-:Y:S05]  /*1260*/  @!P1 BRA `(.L_x_120) ;  /* 0x0000000400289947 */ /* 0x004fea0003800000 */
[----:B------:R-:W2:Y:S01]  /*1270*/  LDS.U16 R0, [R21] ;  /* 0x0000000015007984 */ /* 0x000ea20000000400 */
[----:B------:R-:W-:Y:S01]  /*1280*/  ISETP.NE.U32.AND P1, PT, R20, 0x1, PT ;  /* 0x000000011400780c */ /* 0x000fe20003f25070 */
[----:B------:R-:W-:Y:S05]  /*1290*/  WARPSYNC.ALL ;  /* 0x0000000000007948 */ /* 0x000fea0003800000 */
[----:B------:R-:W-:Y:S01]  /*12a0*/  ISETP.NE.AND.EX P1, PT, RZ, RZ, PT, P1 ;  /* 0x000000ffff00720c */ /* 0x000fe20003f25310 */
[----:B------:R-:W-:Y:S01]  /*12b0*/  VIADD R29, R15, 0x1 ;  /* 0x000000010f1d7836 */ /* 0x000fe20000000000 */
[----:B------:R-:W3:Y:S01]  /*12c0*/  LDL.U8 R31, [R10] ;  /* 0x000000000a1f7983 */ /* 0x000ee20000100000 */
[----:B------:R-:W4:Y:S01]  /*12d0*/  LDCU.U16 UR7, c[0x0][0x3a0] ;  /* 0x00007400ff0777ac */ /* 0x000f220008000400 */
[----:B--2---:R-:W-:Y:S01]  /*12e0*/  PRMT R0, R0, 0x9910, RZ ;  /* 0x0000991000007816 */ /* 0x004fe200000000ff */
[----:B------:R-:W-:Y:S01]  /*12f0*/  BAR.SYNC.DEFER_BLOCKING 0x0 ;  /* 0x0000000000007b1d */ /* 0x000fe20000010000 */
[----:B----4-:R-:W-:-:S04]  /*1300*/  UIADD3 UR7, UPT, UPT, URZ, -UR7, URZ ;  /* 0x80000007ff077290 */ /* 0x010fc8000fffe0ff */
[----:B------:R-:W-:Y:S01]  /*1310*/  UPRMT UR7, UR7, 0x7710, URZ ;  /* 0x0000771007077896 */ /* 0x000fe200080000ff */
[----:B------:R-:W2:Y:S05]  /*1320*/  LDS.U16 R30, [R21+0x2] ;  /* 0x00000200151e7984 */ /* 0x000eaa0000000400 */
[----:B--2---:R-:W-:Y:S02]  /*1330*/  VIADD R33, R30, UR7 ;  /* 0x000000071e217c36 */ /* 0x004fe40008000000 */
[----:B------:R-:W-:-:S03]  /*1340*/  IMAD.MOV.U32 R30, RZ, RZ, 0x2 ;  /* 0x00000002ff1e7424 */ /* 0x000fc600078e00ff */
[----:B------:R2:W-:Y:S01]  /*1350*/  STS.U16 [R6+0x2], R33 ;  /* 0x0000022106007388 */ /* 0x0005e20000000400 */
[----:B---3-5:R-:W-:Y:S01]  /*1360*/  ISETP.NE.AND P2, PT, R31, R28, PT ;  /* 0x0000001c1f00720c */ /* 0x028fe20003f45270 */
[----:B------:R-:W-:-:S03]  /*1370*/  IMAD.MOV.U32 R31, RZ, RZ, R0 ;  /* 0x000000ffff1f7224 */ /* 0x000fc600078e0000 */
[----:B------:R-:W-:-:S04]  /*1380*/  SEL R0, RZ, 0xffffffff, !P2 ;  /* 0xffffffffff007807 */ /* 0x000fc80005000000 */
[----:B------:R-:W-:Y:S02]  /*1390*/  ISETP.NE.AND P2, PT, R31, R0, PT ;  /* 0x000000001f00720c */ /* 0x000fe40003f45270 */
[----:B------:R-:W-:Y:S02]  /*13a0*/  PRMT R31, R33, 0x9910, RZ ;  /* 0x00009910211f7816 */ /* 0x000fe400000000ff */
[----:B------:R-:W-:Y:S01]  /*13b0*/  SEL R0, R30, 0xfffffffe, !P2 ;  /* 0xfffffffe1e007807 */ /* 0x000fe20005000000 */
[----:B------:R-:W-:-:S03]  /*13c0*/  IMAD.MOV.U32 R30, RZ, RZ, 0xffff ;  /* 0x0000ffffff1e7424 */ /* 0x000fc600078e00ff */
[----:B------:R-:W-:Y:S01]  /*13d0*/  VIMNMX.RELU R32, PT, PT, R0, R31, !PT ;  /* 0x0000001f00207248 */ /* 0x000fe20007fe1100 */
[----:B------:R-:W-:Y:S02]  /*13e0*/  IMAD.MOV.U32 R0, RZ, RZ, R15 ;  /* 0x000000ffff007224 */ /* 0x000fe400078e000f */
[----:B------:R-:W-:Y:S02]  /*13f0*/  IMAD.MOV.U32 R31, RZ, RZ, R14 ;  /* 0x000000ffff1f7224 */ /* 0x000fe400078e000e */
[----:B------:R2:W-:Y:S04]  /*1400*/  STS [R5+0x4], R32 ;  /* 0x0000042005007388 */ /* 0x0005e80000000800 */
[----:B------:R2:W-:Y:S01]  /*1410*/  STS.U16 [R21], R30 ;  /* 0x0000001e15007388 */ /* 0x0005e20000000400 */
[----:B------:R-:W-:Y:S05]  /*1420*/  @!P1 BRA `(.L_x_120) ;  /* 0x0000000000b89947 */ /* 0x000fea0003800000 */
[----:B------:R-:W3:Y:S01]  /*1430*/  LDL.U8 R31, [R10+UR13] ;  /* 0x0000000d0a1f7983 */ /* 0x000ee20008100000 */
[----:B--2---:R-:W-:Y:S01]  /*1440*/  IMAD R33, R12, 0x2, R21 ;  /* 0x000000020c217824 */ /* 0x004fe200078e0215 */
[----:B------:R-:W-:Y:S05]  /*1450*/  WARPSYNC.ALL ;  /* 0x0000000000007948 */ /* 0x000fea0003800000 */
[----:B------:R-:W-:Y:S01]  /*1460*/  LDS.U16 R0, [R33] ;  /* 0x0000000021007984 */ /* 0x000fe20000000400 */
[----:B------:R-:W-:Y:S01]  /*1470*/  IMAD.MOV.U32 R32, RZ, RZ, 0x2 ;  /* 0x00000002ff207424 */ /* 0x000fe200078e00ff */
[----:B------:R-:W-:Y:S06]  /*1480*/  BAR.SYNC.DEFER_BLOCKING 0x0 ;  /* 0x0000000000007b1d */ /* 0x000fec0000010000 */
[----:B------:R-:W2:Y:S02]  /*1490*/  LDS.U16 R29, [R33+0x2] ;  /* 0x00000200211d7984 */ /* 0x000ea40000000400 */
[----:B--2---:R-:W-:-:S05]  /*14a0*/  VIADD R34, R29, UR7 ;  /* 0x000000071d227c36 */ /* 0x004fca0008000000 */
[----:B------:R-:W-:Y:S01]  /*14b0*/  PRMT R29, R34, 0x9910, RZ ;  /* 0x00009910221d7816 */ /* 0x000fe200000000ff */
[----:B------:R4:W-:Y:S01]  /*14c0*/  STS.U16 [R19+0x2], R34 ;  /* 0x0000022213007388 */ /* 0x0009e20000000400 */
[----:B---3--:R-:W-:Y:S02]  /*14d0*/  ISETP.NE.AND P1, PT, R31, R28, PT ;  /* 0x0000001c1f00720c */ /* 0x008fe40003f25270 */
[----:B------:R-:W-:Y:S02]  /*14e0*/  PRMT R31, R0, 0x9910, RZ ;  /* 0x00009910001f7816 */ /* 0x000fe400000000ff */
[----:B------:R-:W-:-:S04]  /*14f0*/  SEL R0, RZ, 0xffffffff, !P1 ;  /* 0xffffffffff007807 */ /* 0x000fc80004800000 */
[----:B------:R-:W-:Y:S01]  /*1500*/  ISETP.NE.AND P1, PT, R31, R0, PT ;  /* 0x000000001f00720c */ /* 0x000fe20003f25270 */
[----:B------:R-:W-:-:S03]  /*1510*/  IMAD.MOV.U32 R31, RZ, RZ, R25 ;  /* 0x000000ffff1f7224 */ /* 0x000fc600078e0019 */
[----:B------:R-:W-:Y:S02]  /*1520*/  SEL R0, R32, 0xfffffffe, !P1 ;  /* 0xfffffffe20007807 */ /* 0x000fe40004800000 */
[----:B------:R-:W-:Y:S02]  /*1530*/  ISETP.NE.U32.AND P1, PT, R20, 0x2, PT ;  /* 0x000000021400780c */ /* 0x000fe40003f25070 */
[----:B------:R-:W-:Y:S01]  /*1540*/  VIMNMX.RELU R36, PT, PT, R0, R29, !PT ;  /* 0x0000001d00247248 */ /* 0x000fe20007fe1100 */
[----:B------:R-:W-:Y:S01]  /*1550*/  VIADD R29, R27, 0x1 ;  /* 0x000000011b1d7836 */ /* 0x000fe20000000000 */
[----:B------:R-:W-:Y:S01]  /*1560*/  ISETP.NE.AND.EX P1, PT, RZ, RZ, PT, P1 ;  /* 0x000000ffff00720c */ /* 0x000fe20003f25310 */
[----:B------:R-:W-:Y:S02]  /*1570*/  IMAD.MOV.U32 R0, RZ, RZ, R27 ;  /* 0x000000ffff007224 */ /* 0x000fe400078e001b */
[----:B------:R4:W-:Y:S04]  /*1580*/  STS [R17+0x4], R36 ;  /* 0x0000042411007388 */ /* 0x0009e80000000800 */
[----:B------:R4:W-:Y:S06]  /*1590*/  STS.U16 [R33], R30 ;  /* 0x0000001e21007388 */ /* 0x0009ec0000000400 */
[----:B------:R-:W-:Y:S05]  /*15a0*/  @!P1 BRA `(.L_x_120) ;  /* 0x0000000000589947 */ /* 0x000fea0003800000 */
[----:B------:R-:W2:Y:S01]  /*15b0*/  LDL.U8 R31, [R7+UR13] ;  /* 0x0000000d071f7983 */ /* 0x000ea20008100000 */
[C---:B------:R-:W-:Y:S01]  /*15c0*/  IMAD R35, R12.reuse, 0x2, R33 ;  /* 0x000000020c237824 */ /* 0x040fe200078e0221 */
[----:B------:R-:W-:Y:S05]  /*15d0*/  WARPSYNC.ALL ;  /* 0x0000000000007948 */ /* 0x000fea0003800000 */
[----:B------:R-:W-:Y:S01]  /*15e0*/  LDS.U16 R0, [R35] ;  /* 0x0000000023007984 */ /* 0x000fe20000000400 */
[C---:B----4-:R-:W-:Y:S02]  /*15f0*/  IMAD R34, R12.reuse, 0x2, R19 ;  /* 0x000000020c227824 */ /* 0x050fe400078e0213 */
[----:B------:R-:W-:Y:S01]  /*1600*/  IMAD R37, R12, 0x4, R17 ;  /* 0x000000040c257824 */ /* 0x000fe200078e0211 */
[----:B------:R-:W-:Y:S06]  /*1610*/  BAR.SYNC.DEFER_BLOCKING 0x0 ;  /* 0x0000000000007b1d */ /* 0x000fec0000010000 */
[----:B------:R-:W3:Y:S02]  /*1620*/  LDS.U16 R29, [R35+0x2] ;  /* 0x00000200231d7984 */ /* 0x000ee40000000400 */
[----:B---3--:R-:W-:-:S05]  /*1630*/  VIADD R33, R29, UR7 ;  /* 0x000000071d217c36 */ /* 0x008fca0008000000 */
[----:B------:R-:W-:Y:S01]  /*1640*/  PRMT R29, R33, 0x9910, RZ ;  /* 0x00009910211d7816 */ /* 0x000fe200000000ff */
[----:B------:R3:W-:Y:S01]  /*1650*/  STS.U16 [R34+0x2], R33 ;  /* 0x0000022122007388 */ /* 0x0007e20000000400 */
[----:B--2---:R-:W-:Y:S02]  /*1660*/  ISETP.NE.AND P1, PT, R31, R28, PT ;  /* 0x0000001c1f00720c */ /* 0x004fe40003f25270 */
[----:B------:R-:W-:Y:S02]  /*1670*/  PRMT R31, R0, 0x9910, RZ ;  /* 0x00009910001f7816 */ /* 0x000fe400000000ff */
[----:B------:R-:W-:-:S04]  /*1680*/  SEL R0, RZ, 0xffffffff, !P1 ;  /* 0xffffffffff007807 */ /* 0x000fc80004800000 */
[----:B------:R-:W-:Y:S01]  /*1690*/  ISETP.NE.AND P1, PT, R31, R0, PT ;  /* 0x000000001f00720c */ /* 0x000fe20003f25270 */
[----:B------:R-:W-:Y:S02]  /*16a0*/  IMAD.MOV.U32 R0, RZ, RZ, R26 ;  /* 0x000000ffff007224 */ /* 0x000fe400078e001a */
[----:B------:R-:W-:Y:S01]  /*16b0*/  IMAD.MOV.U32 R31, RZ, RZ, R18 ;  /* 0x000000ffff1f7224 */ /* 0x000fe200078e0012 */
[----:B------:R-:W-:-:S04]  /*16c0*/  SEL R32, R32, 0xfffffffe, !P1 ;  /* 0xfffffffe20207807 */ /* 0x000fc80004800000 */
[----:B------:R-:W-:Y:S01]  /*16d0*/  VIMNMX.RELU R32, PT, PT, R32, R29, !PT ;  /* 0x0000001d20207248 */ /* 0x000fe20007fe1100 */
[----:B------:R-:W-:-:S04]  /*16e0*/  VIADD R29, R26, 0x1 ;  /* 0x000000011a1d7836 */ /* 0x000fc80000000000 */
[----:B------:R3:W-:Y:S04]  /*16f0*/  STS [R37+0x4], R32 ;  /* 0x0000042025007388 */ /* 0x0007e80000000800 */
[----:B------:R3:W-:Y:S02]  /*1700*/  STS.U16 [R35], R30 ;  /* 0x0000001e23007388 */ /* 0x0007e40000000400 */
.L_x_120:
[----:B------:R-:W-:Y:S01]  /*1710*/  ISETP.GE.U32.AND P1, PT, R11, 0x3, PT ;  /* 0x000000030b00780c */ /* 0x000fe20003f26070 */
[----:B--234-:R-:W-:Y:S02]  /*1720*/  IMAD.MOV.U32 R30, RZ, RZ, R8 ;  /* 0x000000ffff1e7224 */ /* 0x01cfe400078e0008 */
[----:B------:R-:W-:Y:S01]  /*1730*/  IMAD.MOV.U32 R32, RZ, RZ, R4 ;  /* 0x000000ffff207224 */ /* 0x000fe200078e0004 */
[----:B------:R-:W-:Y:S01]  /*1740*/  ISETP.GE.U32.AND.EX P1, PT, R9, RZ, PT, P1 ;  /* 0x000000ff0900720c */ /* 0x000fe20003f26110 */
[----:B------:R-:W-:Y:S02]  /*1750*/  IMAD.MOV.U32 R34, RZ, RZ, R13 ;  /* 0x000000ffff227224 */ /* 0x000fe400078e000d */
[----:B------:R-:W-:-:S10]  /*1760*/  IMAD.MOV.U32 R33, RZ, RZ, RZ ;  /* 0x000000ffff217224 */ /* 0x000fd400078e00ff */
[----:B------:R-:W-:Y:S05]  /*1770*/  @!P1 BRA `(.L_x_121) ;  /* 0x00000004009c9947 */ /* 0x000fea0003800000 */
.L_x_122:
[----:B------:R-:W-:-:S05]  /*1780*/  IMAD.IADD R36, R1, 0x1, R0 ;  /* 0x0000000101247824 */ /* 0x000fca00078e0200 */
[----:B------:R-:W2:Y:S04]  /*1790*/  LDL.U8 R45, [R36] ;  /* 0x00000000242d7983 */ /* 0x000ea80000100000 */
[----:B------:R-:W3:Y:S01]  /*17a0*/  LDL.U8 R37, [R36+UR13] ;  /* 0x0000000d24257983 */ /* 0x000ee20008100000 */
[----:B------:R-:W-:-:S05]  /*17b0*/  VIADD R34, R36, UR13 ;  /* 0x0000000d24227c36 */ /* 0x000fca0008000000 */
[----:B------:R4:W3:Y:S01]  /*17c0*/  LDL.U8 R35, [R34+UR13] ;  /* 0x0000000d22237983 */ /* 0x0008e20008100000 */
[----:B------:R-:W1:Y:S01]  /*17d0*/  S2R R30, SR_CgaCtaId ;  /* 0x00000000001e7919 */ /* 0x000e620000008800 */
[----:B------:R-:W-:Y:S01]  /*17e0*/  MOV R43, 0x400 ;  /* 0x00000400002b7802 */ /* 0x000fe20000000f00 */
[----:B------:R-:W-:-:S04]  /*17f0*/  VIADD R33, R34, UR13 ;  /* 0x0000000d22217c36 */ /* 0x000fc80008000000 */
[----:B------:R-:W-:Y:S01]  /*1800*/  VIADD R39, R43, 0x2002 ;  /* 0x000020022b277836 */ /* 0x000fe20000000000 */
[----:B------:R-:W-:Y:S05]  /*1810*/  WARPSYNC.ALL ;  /* 0x0000000000007948 */ /* 0x000fea0003800000 */
[----:B------:R-:W3:Y:S01]  /*1820*/  LDL.U8 R33, [R33+UR13] ;  /* 0x0000000d21217983 */ /* 0x000ee20008100000 */
[----:B0-----:R-:W-:Y:S02]  /*1830*/  UIADD3 UR8, UPT, UPT, URZ, -UR14, URZ ;  /* 0x8000000eff087290 */ /* 0x001fe4000fffe0ff */
[----:B------:R-:W-:Y:S02]  /*1840*/  USHF.R.U32.HI UR9, URZ, 0x1e, UR13 ;  /* 0x0000001eff097899 */ /* 0x000fe4000801160d */
[----:B------:R-:W-:Y:S01]  /*1850*/  UPRMT UR8, UR8, 0x7710, URZ ;  /* 0x0000771008087896 */ /* 0x000fe200080000ff */
[----:B-1----:R-:W-:-:S05]  /*1860*/  LEA R41, R30, R39, 0x18 ;  /* 0x000000271e297211 */ /* 0x002fca00078ec0ff */
[--C-:B------:R-:W-:Y:S02]  /*1870*/  IMAD R39, R0, 0x2, R41.reuse ;  /* 0x0000000200277824 */ /* 0x100fe400078e0229 */
[----:B------:R-:W-:-:S03]  /*1880*/  IMAD R41, R29, 0x2, R41 ;  /* 0x000000021d297824 */ /* 0x000fc600078e0229 */
[----:B------:R-:W-:Y:S01]  /*1890*/  LDS.U16 R32, [R39] ;  /* 0x0000000027207984 */ /* 0x000fe20000000400 */
[----:B------:R-:W-:Y:S06]  /*18a0*/  BAR.SYNC.DEFER_BLOCKING 0x0 ;  /* 0x0000000000007b1d */ /* 0x000fec0000010000 */
[----:B----4-:R0:W1:Y:S02]  /*18b0*/  LDS.U16 R34, [R41] ;  /* 0x0000000029227984 */ /* 0x0100640000000400 */
[----:B0-----:R-:W-:Y:S02]  /*18c0*/  IMAD R41, R12, 0x2, R41 ;  /* 0x000000020c297824 */ /* 0x001fe400078e0229 */
[----:B-1----:R-:W-:Y:S01]  /*18d0*/  VIADD R36, R34, UR8 ;  /* 0x0000000822247c36 */ /* 0x002fe20008000000 */
[----:B--2--5:R-:W-:-:S02]  /*18e0*/  ISETP.NE.AND P1, PT, R45, R28, PT ;  /* 0x0000001c2d00720c */ /* 0x024fc40003f25270 */
[----:B------:R-:W-:Y:S02]  /*18f0*/  PRMT R45, R32, 0x9910, RZ ;  /* 0x00009910202d7816 */ /* 0x000fe400000000ff */
[----:B------:R-:W-:-:S04]  /*1900*/  SEL R32, RZ, 0xffffffff, !P1 ;  /* 0xffffffffff207807 */ /* 0x000fc80004800000 */
[----:B------:R-:W-:Y:S01]  /*1910*/  ISETP.NE.AND P1, PT, R45, R32, PT ;  /* 0x000000202d00720c */ /* 0x000fe20003f25270 */
[----:B------:R-:W-:Y:S01]  /*1920*/  VIADD R45, R43, 0x4004 ;  /* 0x000040042b2d7836 */ /* 0x000fe20000000000 */
[----:B------:R-:W-:-:S04]  /*1930*/  LEA R32, R30, R43, 0x18 ;  /* 0x0000002b1e207211 */ /* 0x000fc800078ec0ff */
[----:B------:R-:W-:Y:S01]  /*1940*/  LEA R34, R30, R45, 0x18 ;  /* 0x0000002d1e227211 */ /* 0x000fe200078ec0ff */
[C---:B------:R-:W-:Y:S01]  /*1950*/  IMAD R43, R29.reuse, 0x2, R32 ;  /* 0x000000021d2b7824 */ /* 0x040fe200078e0220 */
[----:B------:R-:W-:Y:S01]  /*1960*/  PRMT R45, R36, 0x9910, RZ ;  /* 0x00009910242d7816 */ /* 0x000fe200000000ff */
[----:B------:R-:W-:Y:S02]  /*1970*/  IMAD.MOV.U32 R32, RZ, RZ, 0x2 ;  /* 0x00000002ff207424 */ /* 0x000fe400078e00ff */
[----:B------:R-:W-:Y:S01]  /*1980*/  IMAD R34, R29, 0x4, R34 ;  /* 0x000000041d227824 */ /* 0x000fe200078e0222 */
[----:B------:R0:W-:Y:S02]  /*1990*/  STS.U16 [R43], R36 ;  /* 0x000000242b007388 */ /* 0x0001e40000000400 */
[----:B------:R-:W-:Y:S02]  /*19a0*/  SEL R30, R32, 0xfffffffe, !P1 ;  /* 0xfffffffe201e7807 */ /* 0x000fe40004800000 */
[----:B---3--:R-:W-:-:S02]  /*19b0*/  ISETP.NE.AND P1, PT, R37, R28, PT ;  /* 0x0000001c2500720c */ /* 0x008fc40003f25270 */
[----:B------:R-:W-:Y:S01]  /*19c0*/  VIMNMX.RELU R38, PT, PT, R30, R45, !PT ;  /* 0x0000002d1e267248 */ /* 0x000fe20007fe1100 */
[----:B------:R-:W-:Y:S01]  /*19d0*/  IMAD.MOV.U32 R30, RZ, RZ, 0xffff ;  /* 0x0000ffffff1e7424 */ /* 0x000fe200078e00ff */
[----:B------:R-:W-:Y:S01]  /*19e0*/  SEL R37, RZ, 0xffffffff, !P1 ;  /* 0xffffffffff257807 */ /* 0x000fe20004800000 */
[C---:B------:R-:W-:Y:S02]  /*19f0*/  IMAD R45, R12.reuse, 0x2, R39 ;  /* 0x000000020c2d7824 */ /* 0x040fe400078e0227 */
[----:B------:R-:W-:Y:S01]  /*1a00*/  STS [R34], R38 ;  /* 0x0000002622007388 */ /* 0x000fe20000000800 */
[----:B0-----:R-:W-:-:S03]  /*1a10*/  IMAD R43, R12, 0x2, R43 ;  /* 0x000000020c2b7824 */ /* 0x001fc600078e022b */
[----:B------:R0:W-:Y:S04]  /*1a20*/  STS.U16 [R39], R30 ;  /* 0x0000001e27007388 */ /* 0x0001e80000000400 */
[----:B------:R-:W1:Y:S01]  /*1a30*/  LDS.U16 R40, [R45] ;  /* 0x000000002d287984 */ /* 0x000e620000000400 */
[----:B------:R-:W-:Y:S01]  /*1a40*/  BAR.SYNC.DEFER_BLOCKING 0x0 ;  /* 0x0000000000007b1d */ /* 0x000fe20000010000 */
[----:B0-----:R-:W-:-:S05]  /*1a50*/  IMAD R39, R12, 0x4, R34 ;  /* 0x000000040c277824 */ /* 0x001fca00078e0222 */
[----:B------:R0:W2:Y:S02]  /*1a60*/  LDS.U16 R36, [R41] ;  /* 0x0000000029247984 */ /* 0x0000a40000000400 */
[----:B0-----:R-:W-:Y:S01]  /*1a70*/  IMAD R41, R12, 0x2, R41 ;  /* 0x000000020c297824 */ /* 0x001fe200078e0229 */
[----:B-1----:R-:W-:-:S04]  /*1a80*/  PRMT R40, R40, 0x9910, RZ ;  /* 0x0000991028287816 */ /* 0x002fc800000000ff */
[----:B------:R-:W-:-:S04]  /*1a90*/  ISETP.NE.AND P1, PT, R40, R37, PT ;  /* 0x000000252800720c */ /* 0x000fc80003f25270 */
[----:B------:R-:W-:Y:S02]  /*1aa0*/  SEL R37, R32, 0xfffffffe, !P1 ;  /* 0xfffffffe20257807 */ /* 0x000fe40004800000 */
[----:B------:R-:W-:-:S04]  /*1ab0*/  ISETP.NE.AND P1, PT, R35, R28, PT ;  /* 0x0000001c2300720c */ /* 0x000fc80003f25270 */
[----:B------:R-:W-:Y:S01]  /*1ac0*/  SEL R35, RZ, 0xffffffff, !P1 ;  /* 0xffffffffff237807 */ /* 0x000fe20004800000 */
[----:B--2---:R-:W-:-:S05]  /*1ad0*/  VIADD R36, R36, UR8 ;  /* 0x0000000824247c36 */ /* 0x004fca0008000000 */
[----:B------:R-:W-:Y:S01]  /*1ae0*/  PRMT R38, R36, 0x9910, RZ ;  /* 0x0000991024267816 */ /* 0x000fe200000000ff */
[----:B------:R0:W-:Y:S03]  /*1af0*/  STS.U16 [R43], R36 ;  /* 0x000000242b007388 */ /* 0x0001e60000000400 */
[----:B------:R-:W-:Y:S01]  /*1b00*/  VIMNMX.RELU R38, PT, PT, R37, R38, !PT ;  /* 0x0000002625267248 */ /* 0x000fe20007fe1100 */
[----:B------:R-:W-:-:S04]  /*1b10*/  IMAD R37, R12, 0x2, R45 ;  /* 0x000000020c257824 */ /* 0x000fc800078e022d */
[----:B------:R1:W-:Y:S01]  /*1b20*/  STS [R39], R38 ;  /* 0x0000002627007388 */ /* 0x0003e20000000800 */
[----:B0-----:R-:W-:-:S03]  /*1b30*/  IMAD R43, R12, 0x2, R43 ;  /* 0x000000020c2b7824 */ /* 0x001fc600078e022b */
[----:B------:R-:W-:Y:S04]  /*1b40*/  STS.U16 [R45], R30 ;  /* 0x0000001e2d007388 */ /* 0x000fe80000000400 */
[----:B------:R-:W0:Y:S01]  /*1b50*/  LDS.U16 R34, [R37] ;  /* 0x0000000025227984 */ /* 0x000e220000000400 */
[C---:B-1----:R-:W-:Y:S01]  /*1b60*/  IMAD R39, R12.reuse, 0x4, R39 ;  /* 0x000000040c277824 */ /* 0x042fe200078e0227 */
[----:B------:R-:W-:Y:S06]  /*1b70*/  BAR.SYNC.DEFER_BLOCKING 0x0 ;  /* 0x0000000000007b1d */ /* 0x000fec0000010000 */
[----:B------:R1:W2:Y:S02]  /*1b80*/  LDS.U16 R36, [R41] ;  /* 0x0000000029247984 */ /* 0x0002a40000000400 */
[----:B-1----:R-:W-:Y:S01]  /*1b90*/  IMAD R41, R12, 0x2, R41 ;  /* 0x000000020c297824 */ /* 0x002fe200078e0229 */
[----:B0-----:R-:W-:-:S04]  /*1ba0*/  PRMT R40, R34, 0x9910, RZ ;  /* 0x0000991022287816 */ /* 0x001fc800000000ff */
[----:B------:R-:W-:-:S04]  /*1bb0*/  ISETP.NE.AND P1, PT, R40, R35, PT ;  /* 0x000000232800720c */ /* 0x000fc80003f25270 */
[----:B------:R-:W-:Y:S02]  /*1bc0*/  SEL R35, R32, 0xfffffffe, !P1 ;  /* 0xfffffffe20237807 */ /* 0x000fe40004800000 */
[----:B------:R-:W-:Y:S01]  /*1bd0*/  ISETP.NE.AND P1, PT, R33, R28, PT ;  /* 0x0000001c2100720c */ /* 0x000fe20003f25270 */
[----:B--2---:R-:W-:-:S05]  /*1be0*/  VIADD R34, R36, UR8 ;  /* 0x0000000824227c36 */ /* 0x004fca0008000000 */
[----:B------:R-:W-:Y:S01]  /*1bf0*/  PRMT R36, R34, 0x9910, RZ ;  /* 0x0000991022247816 */ /* 0x000fe200000000ff */
[----:B------:R-:W-:Y:S03]  /*1c00*/  STS.U16 [R43], R34 ;  /* 0x000000222b007388 */ /* 0x000fe60000000400 */
[----:B------:R-:W-:Y:S01]  /*1c10*/  VIMNMX.RELU R36, PT, PT, R35, R36, !PT ;  /* 0x0000002423247248 */ /* 0x000fe20007fe1100 */
[----:B------:R-:W-:-:S04]  /*1c20*/  IMAD R35, R12, 0x2, R37 ;  /* 0x000000020c237824 */ /* 0x000fc800078e0225 */
[----:B------:R0:W-:Y:S04]  /*1c30*/  STS [R39], R36 ;  /* 0x0000002427007388 */ /* 0x0001e80000000800 */
[----:B------:R-:W-:Y:S04]  /*1c40*/  STS.U16 [R37], R30 ;  /* 0x0000001e25007388 */ /* 0x000fe80000000400 */
[----:B------:R-:W1:Y:S01]  /*1c50*/  LDS.U16 R38, [R35] ;  /* 0x0000000023267984 */ /* 0x000e620000000400 */
[----:B0-----:R-:W-:Y:S01]  /*1c60*/  IMAD R39, R12, 0x4, R39 ;  /* 0x000000040c277824 */ /* 0x001fe200078e0227 */
[----:B------:R-:W-:Y:S06]  /*1c70*/  BAR.SYNC.DEFER_BLOCKING 0x0 ;  /* 0x0000000000007b1d */ /* 0x000fec0000010000 */
[----:B------:R-:W0:Y:S01]  /*1c80*/  LDS.U16 R41, [R41] ;  /* 0x0000000029297984 */ /* 0x000e220000000400 */
[----:B-1----:R-:W-:-:S02]  /*1c90*/  PRMT R45, R38, 0x9910, RZ ;  /* 0x00009910262d7816 */ /* 0x002fc400000000ff */
[----:B------:R-:W-:-:S04]  /*1ca0*/  SEL R38, RZ, 0xffffffff, !P1 ;  /* 0xffffffffff267807 */ /* 0x000fc80004800000 */
[----:B------:R-:W-:-:S04]  /*1cb0*/  ISETP.NE.AND P1, PT, R45, R38, PT ;  /* 0x000000262d00720c */ /* 0x000fc80003f25270 */
[----:B------:R-:W-:Y:S01]  /*1cc0*/  SEL R34, R32, 0xfffffffe, !P1 ;  /* 0xfffffffe20227807 */ /* 0x000fe20004800000 */
[----:B------:R-:W-:Y:S02]  /*1cd0*/  IMAD R32, R12, 0x2, R43 ;  /* 0x000000020c207824 */ /* 0x000fe400078e022b */
[----:B0-----:R-:W-:Y:S01]  /*1ce0*/  VIADD R33, R41, UR8 ;  /* 0x0000000829217c36 */ /* 0x001fe20008000000 */
[----:B------:R-:W-:-:S04]  /*1cf0*/  USHF.L.U32 UR8, UR13, 0x2, URZ ;  /* 0x000000020d087899 */ /* 0x000fc800080006ff */
[----:B------:R-:W-:Y:S01]  /*1d00*/  PRMT R37, R33, 0x9910, RZ ;  /* 0x0000991021257816 */ /* 0x000fe200000000ff */
[----:B------:R2:W-:Y:S01]  /*1d10*/  STS.U16 [R32], R33 ;  /* 0x0000002120007388 */ /* 0x0005e20000000400 */
[----:B------:R-:W-:Y:S01]  /*1d20*/  IADD3 R0, P1, PT, R0, UR8, RZ ;  /* 0x0000000800007c10 */ /* 0x000fe2000ff3e0ff */
[----:B------:R-:W-:Y:S01]  /*1d30*/  VIADD R29, R29, UR8 ;  /* 0x000000081d1d7c36 */ /* 0x000fe20008000000 */
[----:B------:R-:W-:Y:S02]  /*1d40*/  VIMNMX.RELU R34, PT, PT, R34, R37, !PT ;  /* 0x0000002522227248 */ /* 0x000fe40007fe1100 */
[----:B------:R-:W-:Y:S02]  /*1d50*/  IADD3.X R31, PT, PT, R31, UR9, RZ, P1, !PT ;  /* 0x000000091f1f7c10 */ /* 0x000fe40008ffe4ff */
[----:B------:R-:W-:Y:S01]  /*1d60*/  ISETP.GE.U32.AND P1, PT, R0, R23, PT ;  /* 0x000000170000720c */ /* 0x000fe20003f26070 */
[----:B------:R2:W-:Y:S03]  /*1d70*/  STS [R39], R34 ;  /* 0x0000002227007388 */ /* 0x0005e60000000800 */
[----:B------:R-:W-:Y:S01]  /*1d80*/  ISETP.GE.AND.EX P1, PT, R31, R16, PT, P1 ;  /* 0x000000101f00720c */ /* 0x000fe20003f26310 */
[----:B------:R2:W-:-:S12]  /*1d90*/  STS.U16 [R35], R30 ;  /* 0x0000001e23007388 */ /* 0x0005d80000000400 */
[----:B--2---:R-:W-:Y:S05]  /*1da0*/  @!P1 BRA `(.L_x_122) ;  /* 0xfffffff800749947 */ /* 0x004fea000383ffff */
[----:B------:R-:W-:Y:S02]  /*1db0*/  IMAD.MOV.U32 R30, RZ, RZ, R8 ;  /* 0x000000ffff1e7224 */ /* 0x000fe400078e0008 */
[----:B------:R-:W-:Y:S02]  /*1dc0*/  IMAD.MOV.U32 R32, RZ, RZ, R4 ;  /* 0x000000ffff207224 */ /* 0x000fe400078e0004 */
[----:B------:R-:W-:Y:S02]  /*1dd0*/  IMAD.MOV.U32 R34, RZ, RZ, R13 ;  /* 0x000000ffff227224 */ /* 0x000fe400078e000d */
[----:B------:R-:W-:-:S07]  /*1de0*/  IMAD.MOV.U32 R33, RZ, RZ, RZ ;  /* 0x000000ffff217224 */ /* 0x000fce00078e00ff */
.L_x_121:
[----:B------:R-:W2:Y:S01]  /*1df0*/  LDCU.64 UR8, c[0x0][0x388] ;  /* 0x00007100ff0877ac */ /* 0x000ea20008000a00 */
[----:B------:R-:W-:Y:S01]  /*1e00*/  BSSY.RECONVERGENT B2, `(.L_x_123) ;  /* 0x000001e000027945 */ /* 0x000fe20003800200 */
[----:B--2---:R-:W-:-:S04]  /*1e10*/  ISETP.GE.U32.AND P1, PT, R30, UR8, PT ;  /* 0x000000081e007c0c */ /* 0x004fc8000bf26070 */
[----:B------:R-:W-:-:S13]  /*1e20*/  ISETP.GE.AND.EX P1, PT, R32, UR9, PT, P1 ;  /* 0x0000000920007c0c */ /* 0x000fda000bf26310 */
[----:B------:R-:W-:Y:S05]  /*1e30*/  @P1 BRA `(.L_x_124) ;  /* 0x0000000000681947 */ /* 0x000fea0003800000 */
[----:B------:R-:W2:Y:S01]  /*1e40*/  S2R R23, SR_CgaCtaId ;  /* 0x0000000000177919 */ /* 0x000ea20000008800 */
[----:B------:R-:W-:Y:S01]  /*1e50*/  MOV R0, 0x400 ;  /* 0x0000040000007802 */ /* 0x000fe20000000f00 */
[----:B------:R-:W3:Y:S01]  /*1e60*/  LDC.U16 R16, c[0x0][0x3a2] ;  /* 0x0000e880ff107b82 */ /* 0x000ee20000000400 */
[----:B------:R-:W4:Y:S03]  /*1e70*/  LDCU.U16 UR8, c[0x0][0x3a0] ;  /* 0x00007400ff0877ac */ /* 0x000f260008000400 */
[----:B------:R-:W-:Y:S01]  /*1e80*/  VIADD R0, R0, 0x4004 ;  /* 0x0000400400007836 */ /* 0x000fe20000000000 */
[----:B----4-:R-:W-:-:S04]  /*1e90*/  UIADD3 UR8, UPT, UPT, URZ, -UR8, URZ ;  /* 0x80000008ff087290 */ /* 0x010fc8000fffe0ff */
[----:B------:R-:W-:Y:S01]  /*1ea0*/  UPRMT UR8, UR8, 0x7710, URZ ;  /* 0x0000771008087896 */ /* 0x000fe200080000ff */
[----:B--2---:R-:W-:Y:S01]  /*1eb0*/  LEA R31, R23, R0, 0x18 ;  /* 0x00000000171f7211 */ /* 0x004fe200078ec0ff */
[----:B---3--:R-:W-:-:S04]  /*1ec0*/  IMAD.MOV R23, RZ, RZ, -R16 ;  /* 0x000000ffff177224 */ /* 0x008fc800078e0a10 */
[----:B------:R-:W-:Y:S01]  /*1ed0*/  IMAD R0, R34, 0x4, R31 ;  /* 0x0000000422007824 */ /* 0x000fe200078e021f */
[----:B------:R-:W-:-:S05]  /*1ee0*/  PRMT R23, R23, 0x7710, RZ ;  /* 0x0000771017177816 */ /* 0x000fca00000000ff */
[----:B------:R-:W2:Y:S02]  /*1ef0*/  LDS.U16 R0, [R0] ;  /* 0x0000000000007984 */ /* 0x000ea40000000400 */
[----:B--2---:R-:W-:-:S07]  /*1f00*/  VIADD R16, R0, UR8 ;  /* 0x0000000800107c36 */ /* 0x004fce0008000000 */
.L_x_125:
[----:B-----5:R-:W-:Y:S01]  /*1f10*/  IMAD R28, R30, 0x4, R31 ;  /* 0x000000041e1c7824 */ /* 0x020fe200078e021f */
[----:B------:R-:W-:-:S04]  /*1f20*/  PRMT R29, R16, 0x9910, RZ ;  /* 0x00009910101d7816 */ /* 0x000fc800000000ff */
[----:B------:R-:W2:Y:S02]  /*1f30*/  LDS R0, [R28] ;  /* 0x000000001c007984 */ /* 0x000ea40000000800 */
[----:B--2---:R-:W-:-:S13]  /*1f40*/  ISETP.GE.AND P1, PT, R0, R29, PT ;  /* 0x0000001d0000720c */ /* 0x004fda0003f26270 */
[----:B------:R-:W-:Y:S05]  /*1f50*/  @P1 BRA `(.L_x_124) ;  /* 0x0000000000201947 */ /* 0x000fea0003800000 */
[----:B------:R-:W2:Y:S01]  /*1f60*/  LDCU.64 UR8, c[0x0][0x388] ;  /* 0x00007100ff0877ac */ /* 0x000ea20008000a00 */
[----:B------:R-:W-:Y:S01]  /*1f70*/  IADD3 R30, P1, PT, R30, 0x1, RZ ;  /* 0x000000011e1e7810 */ /* 0x000fe20007f3e0ff */
[----:B------:R3:W-:Y:S01]  /*1f80*/  ATOMS.MAX.S32 RZ, [R28], R29 ;  /* 0x0000001d1cff738c */ /* 0x0007e20001000200 */
[----:B------:R-:W-:-:S03]  /*1f90*/  IMAD.IADD R16, R23, 0x1, R16 ;  /* 0x0000000117107824 */ /* 0x000fc600078e0210 */
[----:B------:R-:W-:Y:S01]  /*1fa0*/  IMAD.X R32, RZ, RZ, R32, P1 ;  /* 0x000000ffff207224 */ /* 0x000fe200008e0620 */
[----:B--2---:R-:W-:-:S04]  /*1fb0*/  ISETP.GE.U32.AND P1, PT, R30, UR8, PT ;  /* 0x000000081e007c0c */ /* 0x004fc8000bf26070 */
[----:B------:R-:W-:-:S13]  /*1fc0*/  ISETP.GE.AND.EX P1, PT, R32, UR9, PT, P1 ;  /* 0x0000000920007c0c */ /* 0x000fda000bf26310 */
[----:B---3--:R-:W-:Y:S05]  /*1fd0*/  @!P1 BRA `(.L_x_125) ;  /* 0xfffffffc00cc9947 */ /* 0x008fea000383ffff */
.L_x_124:
[----:B01----:R-:W-:Y:S05]  /*1fe0*/  BSYNC.RECONVERGENT B2 ;  /* 0x0000000000027941 */ /* 0x003fea0003800200 */
.L_x_123:
        /* <DEDUP_REMOVED lines=10> */
.L_x_119:
[----:B01----:R-:W-:Y:S05]  /*2090*/  BSYNC.RECONVERGENT B1 ;  /* 0x0000000000017941 */ /* 0x003fea0003800200 */
.L_x_118:
[----:B------:R-:W-:Y:S04]  /*20a0*/  BSSY.RECONVERGENT B1, `(.L_x_126) ;  /* 0x00000e7000017945 */ /* 0x000fe80003800200 */
[----:B------:R-:W-:Y:S05]  /*20b0*/  @P0 BRA `(.L_x_127) ;  /* 0x0000000c00940947 */ /* 0x000fea0003800000 */
[----:B-----5:R0:W5:Y:S01]  /*20c0*/  LDG.E.U8 R28, desc[UR10][R2.64+0x1] ;  /* 0x0000010a021c7981 */ /* 0x020162000c1e1100 */
[----:B------:R-:W-:Y:S01]  /*20d0*/  ISETP.NE.U32.AND P1, PT, R20, RZ, PT ;  /* 0x000000ff1400720c */ /* 0x000fe20003f25070 */
[----:B------:R-:W-:Y:S02]  /*20e0*/  IMAD.MOV.U32 R29, RZ, RZ, R8 ;  /* 0x000000ffff1d7224 */ /* 0x000fe400078e0008 */
[----:B------:R-:W-:Y:S01]  /*20f0*/  IMAD.MOV.U32 R0, RZ, RZ, R13 ;  /* 0x000000ffff007224 */ /* 0x000fe200078e000d */
[----:B------:R-:W-:Y:S01]  /*2100*/  ISETP.NE.AND.EX P1, PT, RZ, RZ, PT, P1 ;  /* 0x000000ffff00720c */ /* 0x000fe20003f25310 */
[----:B------:R-:W-:-:S12]  /*2110*/  IMAD.MOV.U32 R31, RZ, RZ, RZ ;  /* 0x000000ffff1f7224 */ /* 0x000fd800078e00ff */
[----:B0-----:R-:W-:Y:S05]  /*2120*/  @!P1 BRA `(.L_x_128) ;  /* 0x0000000400289947 */ /* 0x001fea0003800000 */
[----:B------:R-:W0:Y:S01]  /*2130*/  LDS.U16 R0, [R21] ;  /* 0x0000000015007984 */ /* 0x000e220000000400 */
[----:B------:R-:W-:Y:S01]  /*2140*/  ISETP.NE.U32.AND P1, PT, R20, 0x1, PT ;  /* 0x000000011400780c */ /* 0x000fe20003f25070 */
[----:B------:R-:W-:Y:S05]  /*2150*/  WARPSYNC.ALL ;  /* 0x0000000000007948 */ /* 0x000fea0003800000 */
[----:B------:R-:W-:Y:S01]  /*2160*/  ISETP.NE.AND.EX P1, PT, RZ, RZ, PT, P1 ;  /* 0x000000ffff00720c */ /* 0x000fe20003f25310 */
[----:B------:R-:W-:Y:S01]  /*2170*/  VIADD R29, R15, 0x1 ;  /* 0x000000010f1d7836 */ /* 0x000fe20000000000 */
[----:B------:R-:W2:Y:S01]  /*2180*/  LDL.U8 R31, [R10] ;  /* 0x000000000a1f7983 */ /* 0x000ea20000100000 */
[----:B------:R-:W1:Y:S01]  /*2190*/  LDCU.U16 UR6, c[0x0][0x3a0] ;  /* 0x00007400ff0677ac */ /* 0x000e620008000400 */
[----:B0-----:R-:W-:Y:S01]  /*21a0*/  PRMT R0, R0, 0x9910, RZ ;  /* 0x0000991000007816 */ /* 0x001fe200000000ff */
[----:B------:R-:W-:Y:S01]  /*21b0*/  BAR.SYNC.DEFER_BLOCKING 0x0 ;  /* 0x0000000000007b1d */ /* 0x000fe20000010000 */
[----:B-1----:R-:W-:-:S04]  /*21c0*/  UIADD3 UR6, UPT, UPT, URZ, -UR6, URZ ;  /* 0x80000006ff067290 */ /* 0x002fc8000fffe0ff */
[----:B------:R-:W-:Y:S01]  /*21d0*/  UPRMT UR6, UR6, 0x7710, URZ ;  /* 0x0000771006067896 */ /* 0x000fe200080000ff */
[----:B------:R-:W0:Y:S05]  /*21e0*/  LDS.U16 R30, [R21+0x2] ;  /* 0x00000200151e7984 */ /* 0x000e2a0000000400 */
[----:B0-----:R-:W-:Y:S02]  /*21f0*/  VIADD R33, R30, UR6 ;  /* 0x000000061e217c36 */ /* 0x001fe40008000000 */
[----:B------:R-:W-:-:S03]  /*2200*/  IMAD.MOV.U32 R30, RZ, RZ, 0x2 ;  /* 0x00000002ff1e7424 */ /* 0x000fc600078e00ff */
[----:B------:R0:W-:Y:S01]  /*2210*/  STS.U16 [R6+0x2], R33 ;  /* 0x0000022106007388 */ /* 0x0001e20000000400 */
[----:B--2--5:R-:W-:Y:S01]  /*2220*/  ISETP.NE.AND P2, PT, R31, R28, PT ;  /* 0x0000001c1f00720c */ /* 0x024fe20003f45270 */
        /* <DEDUP_REMOVED lines=12> */
[----:B------:R-:W2:Y:S01]  /*22f0*/  LDL.U8 R31, [R10+UR13] ;  /* 0x0000000d0a1f7983 */ /* 0x000ea20008100000 */
[----:B0-----:R-:W-:Y:S01]  /*2300*/  IMAD R33, R12, 0x2, R21 ;  /* 0x000000020c217824 */ /* 0x001fe200078e0215 */
[----:B------:R-:W-:Y:S05]  /*2310*/  WARPSYNC.ALL ;  /* 0x0000000000007948 */ /* 0x000fea0003800000 */
[----:B------:R-:W-:Y:S01]  /*2320*/  LDS.U16 R0, [R33] ;  /* 0x0000000021007984 */ /* 0x000fe20000000400 */
[----:B------:R-:W-:Y:S01]  /*2330*/  IMAD.MOV.U32 R32, RZ, RZ, 0x2 ;  /* 0x00000002ff207424 */ /* 0x000fe200078e00ff */
[----:B------:R-:W-:Y:S06]  /*2340*/  BAR.SYNC.DEFER_BLOCKING 0x0 ;  /* 0x0000000000007b1d */ /* 0x000fec0000010000 */
[----:B------:R-:W0:Y:S02]  /*2350*/  LDS.U16 R29, [R33+0x2] ;  /* 0x00000200211d7984 */ /* 0x000e240000000400 */
[----:B0-----:R-:W-:-:S05]  /*2360*/  VIADD R34, R29, UR6 ;  /* 0x000000061d227c36 */ /* 0x001fca0008000000 */
[----:B------:R-:W-:Y:S01]  /*2370*/  PRMT R29, R34, 0x9910, RZ ;  /* 0x00009910221d7816 */ /* 0x000fe200000000ff */
[----:B------:R1:W-:Y:S01]  /*2380*/  STS.U16 [R19+0x2], R34 ;  /* 0x0000022213007388 */ /* 0x0003e20000000400 */
[----:B--2---:R-:W-:Y:S02]  /*2390*/  ISETP.NE.AND P1, PT, R31, R28, PT ;  /* 0x0000001c1f00720c */ /* 0x004fe40003f25270 */
        /* <DEDUP_REMOVED lines=17> */
[C---:B-1----:R-:W-:Y:S02]  /*24b0*/  IMAD R34, R12.reuse, 0x2, R19 ;  /* 0x000000020c227824 */ /* 0x042fe400078e0213 */
[----:B------:R-:W-:Y:S01]  /*24c0*/  IMAD R37, R12, 0x4, R17 ;  /* 0x000000040c257824 */ /* 0x000fe200078e0211 */
        /* <DEDUP_REMOVED lines=16> */
.L_x_128:
[----:B------:R-:W-:-:S04]  /*25d0*/  ISETP.GE.U32.AND P1, PT, R11, 0x3, PT ;  /* 0x000000030b00780c */ /* 0x000fc80003f26070 */
[----:B------:R-:W-:-:S13]  /*25e0*/  ISETP.GE.U32.AND.EX P1, PT, R9, RZ, PT, P1 ;  /* 0x000000ff0900720c */ /* 0x000fda0003f26110 */
[----:B------:R-:W-:Y:S05]  /*25f0*/  @!P1 BRA `(.L_x_129) ;  /* 0x00000004008c9947 */ /* 0x000fea0003800000 */
.L_x_130:
[----:B-1----:R-:W-:-:S05]  /*2600*/  IMAD.IADD R36, R1, 0x1, R0 ;  /* 0x0000000101247824 */ /* 0x002fca00078e0200 */
[----:B------:R-:W2:Y:S04]  /*2610*/  LDL.U8 R45, [R36] ;  /* 0x00000000242d7983 */ /* 0x000ea80000100000 */
[----:B---3--:R-:W3:Y:S01]  /*2620*/  LDL.U8 R37, [R36+UR13] ;  /* 0x0000000d24257983 */ /* 0x008ee20008100000 */
[----:B------:R-:W-:-:S05]  /*2630*/  VIADD R34, R36, UR13 ;  /* 0x0000000d24227c36 */ /* 0x000fca0008000000 */
[----:B------:R1:W4:Y:S01]  /*2640*/  LDL.U8 R35, [R34+UR13] ;  /* 0x0000000d22237983 */ /* 0x0003220008100000 */
[----:B0-----:R-:W0:Y:S01]  /*2650*/  S2R R30, SR_CgaCtaId ;  /* 0x00000000001e7919 */ /* 0x001e220000008800 */
[----:B------:R-:W-:Y:S01]  /*2660*/  MOV R43, 0x400 ;  /* 0x00000400002b7802 */ /* 0x000fe20000000f00 */
[----:B------:R-:W-:-:S04]  /*2670*/  VIADD R33, R34, UR13 ;  /* 0x0000000d22217c36 */ /* 0x000fc80008000000 */
[----:B------:R-:W-:Y:S01]  /*2680*/  VIADD R39, R43, 0x2002 ;  /* 0x000020022b277836 */ /* 0x000fe20000000000 */
[----:B------:R-:W-:Y:S05]  /*2690*/  WARPSYNC.ALL ;  /* 0x0000000000007948 */ /* 0x000fea0003800000 */
[----:B------:R-:W4:Y:S01]  /*26a0*/  LDL.U8 R33, [R33+UR13] ;  /* 0x0000000d21217983 */ /* 0x000f220008100000 */
[----:B------:R-:W-:Y:S02]  /*26b0*/  UIADD3 UR8, UPT, UPT, URZ, -UR15, URZ ;  /* 0x8000000fff087290 */ /* 0x000fe4000fffe0ff */
[----:B------:R-:W-:Y:S02]  /*26c0*/  USHF.R.U32.HI UR9, URZ, 0x1e, UR13 ;  /* 0x0000001eff097899 */ /* 0x000fe4000801160d */
[----:B------:R-:W-:Y:S01]  /*26d0*/  UPRMT UR8, UR8, 0x7710, URZ ;  /* 0x0000771008087896 */ /* 0x000fe200080000ff */
[----:B0-----:R-:W-:-:S05]  /*26e0*/  LEA R41, R30, R39, 0x18 ;  /* 0x000000271e297211 */ /* 0x001fca00078ec0ff */
[--C-:B------:R-:W-:Y:S02]  /*26f0*/  IMAD R39, R0, 0x2, R41.reuse ;  /* 0x0000000200277824 */ /* 0x100fe400078e0229 */
[----:B------:R-:W-:-:S03]  /*2700*/  IMAD R41, R29, 0x2, R41 ;  /* 0x000000021d297824 */ /* 0x000fc600078e0229 */
[----:B------:R-:W-:Y:S01]  /*2710*/  LDS.U16 R32, [R39] ;  /* 0x0000000027207984 */ /* 0x000fe20000000400 */
[----:B------:R-:W-:Y:S06]  /*2720*/  BAR.SYNC.DEFER_BLOCKING 0x0 ;  /* 0x0000000000007b1d */ /* 0x000fec0000010000 */
[----:B-1----:R0:W1:Y:S02]  /*2730*/  LDS.U16 R34, [R41] ;  /* 0x0000000029227984 */ /* 0x0020640000000400 */
        /* <DEDUP_REMOVED lines=31> */
[----:B----4-:R-:W-:-:S04]  /*2930*/  ISETP.NE.AND P1, PT, R35, R28, PT ;  /* 0x0000001c2300720c */ /* 0x010fc80003f25270 */
        /* <DEDUP_REMOVED lines=47> */
.L_x_129:
[----:B------:R-:W-:Y:S02]  /*2c30*/  IMAD.MOV.U32 R0, RZ, RZ, R8 ;  /* 0x000000ffff007224 */ /* 0x000fe400078e0008 */
[----:B-----5:R-:W-:Y:S02]  /*2c40*/  IMAD.MOV.U32 R28, RZ, RZ, R4 ;  /* 0x000000ffff1c7224 */ /* 0x020fe400078e0004 */
[----:B01-3--:R-:W-:Y:S02]  /*2c50*/  IMAD.MOV.U32 R30, RZ, RZ, R13 ;  /* 0x000000ffff1e7224 */ /* 0x00bfe400078e000d */
[----:B------:R-:W-:-:S07]  /*2c60*/  IMAD.MOV.U32 R29, RZ, RZ, RZ ;  /* 0x000000ffff1d7224 */ /* 0x000fce00078e00ff */
.L_x_134:
[----:B------:R-:W0:Y:S01]  /*2c70*/  LDCU.64 UR8, c[0x0][0x388] ;  /* 0x00007100ff0877ac */ /* 0x000e220008000a00 */
[----:B------:R-:W-:Y:S01]  /*2c80*/  BSSY.RECONVERGENT B2, `(.L_x_131) ;  /* 0x000001e000027945 */ /* 0x000fe20003800200 */
[----:B0-----:R-:W-:-:S04]  /*2c90*/  ISETP.GE.U32.AND P1, PT, R0, UR8, PT ;  /* 0x0000000800007c0c */ /* 0x001fc8000bf26070 */
[----:B------:R-:W-:-:S13]  /*2ca0*/  ISETP.GE.AND.EX P1, PT, R28, UR9, PT, P1 ;  /* 0x000000091c007c0c */ /* 0x000fda000bf26310 */
[----:B------:R-:W-:Y:S05]  /*2cb0*/  @P1 BRA `(.L_x_132) ;  /* 0x0000000000681947 */ /* 0x000fea0003800000 */
[----:B------:R-:W0:Y:S01]  /*2cc0*/  S2R R23, SR_CgaCtaId ;  /* 0x0000000000177919 */ /* 0x000e220000008800 */
[----:B------:R-:W-:Y:S01]  /*2cd0*/  MOV R16, 0x400 ;  /* 0x0000040000107802 */ /* 0x000fe20000000f00 */
[----:B------:R-:W1:Y:S04]  /*2ce0*/  LDCU.U16 UR8, c[0x0][0x3a0] ;  /* 0x00007400ff0877ac */ /* 0x000e680008000400 */
[----:B------:R-:W-:Y:S01]  /*2cf0*/  VIADD R16, R16, 0x4004 ;  /* 0x0000400410107836 */ /* 0x000fe20000000000 */
[----:B-1----:R-:W-:-:S04]  /*2d00*/  UIADD3 UR8, UPT, UPT, URZ, -UR8, URZ ;  /* 0x80000008ff087290 */ /* 0x002fc8000fffe0ff */
[----:B------:R-:W-:Y:S01]  /*2d10*/  UPRMT UR8, UR8, 0x7710, URZ ;  /* 0x0000771008087896 */ /* 0x000fe200080000ff */
[----:B0-----:R-:W-:Y:S02]  /*2d20*/  LEA R33, R23, R16, 0x18 ;  /* 0x0000001017217211 */ /* 0x001fe400078ec0ff */
[----:B------:R-:W0:Y:S03]  /*2d30*/  LDC.U16 R23, c[0x0][0x3a2] ;  /* 0x0000e880ff177b82 */ /* 0x000e260000000400 */
[----:B------:R-:W-:-:S06]  /*2d40*/  IMAD R16, R30, 0x4, R33 ;  /* 0x000000041e107824 */ /* 0x000fcc00078e0221 */
[----:B------:R-:W1:Y:S01]  /*2d50*/  LDS.U16 R16, [R16] ;  /* 0x0000000010107984 */ /* 0x000e620000000400 */
[----:B0-----:R-:W-:-:S05]  /*2d60*/  IMAD.MOV R34, RZ, RZ, -R23 ;  /* 0x000000ffff227224 */ /* 0x001fca00078e0a17 */
[----:B------:R-:W-:Y:S01]  /*2d70*/  PRMT R34, R34, 0x7710, RZ ;  /* 0x0000771022227816 */ /* 0x000fe200000000ff */
[----:B-1----:R-:W-:-:S07]  /*2d80*/  VIADD R23, R16, UR8 ;  /* 0x0000000810177c36 */ /* 0x002fce0008000000 */
.L_x_133:
[----:B------:R-:W-:Y:S01]  /*2d90*/  IMAD R32, R0, 0x4, R33 ;  /* 0x0000000400207824 */ /* 0x000fe200078e0221 */
[----:B------:R-:W-:-:S04]  /*2da0*/  PRMT R31, R23, 0x9910, RZ ;  /* 0x00009910171f7816 */ /* 0x000fc800000000ff */
[----:B------:R-:W0:Y:S02]  /*2db0*/  LDS R16, [R32] ;  /* 0x0000000020107984 */ /* 0x000e240000000800 */
[----:B0-----:R-:W-:-:S13]  /*2dc0*/  ISETP.GE.AND P1, PT, R16, R31, PT ;  /* 0x0000001f1000720c */ /* 0x001fda0003f26270 */
[----:B------:R-:W-:Y:S05]  /*2dd0*/  @P1 BRA `(.L_x_132) ;  /* 0x0000000000201947 */ /* 0x000fea0003800000 */
[----:B------:R-:W0:Y:S01]  /*2de0*/  LDCU.64 UR8, c[0x0][0x388] ;  /* 0x00007100ff0877ac */ /* 0x000e220008000a00 */
[----:B------:R-:W-:Y:S01]  /*2df0*/  IADD3 R0, P1, PT, R0, 0x1, RZ ;  /* 0x0000000100007810 */ /* 0x000fe20007f3e0ff */
[----:B------:R1:W-:Y:S01]  /*2e00*/  ATOMS.MAX.S32 RZ, [R32], R31 ;  /* 0x0000001f20ff738c */ /* 0x0003e20001000200 */
[----:B------:R-:W-:-:S03]  /*2e10*/  IMAD.IADD R23, R34, 0x1, R23 ;  /* 0x0000000122177824 */ /* 0x000fc600078e0217 */
[----:B------:R-:W-:Y:S01]  /*2e20*/  IMAD.X R28, RZ, RZ, R28, P1 ;  /* 0x000000ffff1c7224 */ /* 0x000fe200008e061c */
[----:B0-----:R-:W-:-:S04]  /*2e30*/  ISETP.GE.U32.AND P1, PT, R0, UR8, PT ;  /* 0x0000000800007c0c */ /* 0x001fc8000bf26070 */
[----:B------:R-:W-:-:S13]  /*2e40*/  ISETP.GE.AND.EX P1, PT, R28, UR9, PT, P1 ;  /* 0x000000091c007c0c */ /* 0x000fda000bf26310 */
[----:B-1----:R-:W-:Y:S05]  /*2e50*/  @!P1 BRA `(.L_x_133) ;  /* 0xfffffffc00cc9947 */ /* 0x002fea000383ffff */
.L_x_132:
[----:B------:R-:W-:Y:S05]  /*2e60*/  BSYNC.RECONVERGENT B2 ;  /* 0x0000000000027941 */ /* 0x000fea0003800200 */
.L_x_131:
        /* <DEDUP_REMOVED lines=10> */
.L_x_127:
[----:B------:R-:W-:Y:S05]  /*2f10*/  BSYNC.RECONVERGENT B1 ;  /* 0x0000000000017941 */ /* 0x000fea0003800200 */
.L_x_126:
        /* <DEDUP_REMOVED lines=83> */
.L_x_137:
[----:B------:R-:W-:-:S04]  /*3450*/  ISETP.GE.U32.AND P1, PT, R11, 0x3, PT ;  /* 0x000000030b00780c */ /* 0x000fc80003f26070 */
[----:B------:R-:W-:-:S13]  /*3460*/  ISETP.GE.U32.AND.EX P1, PT, R9, RZ, PT, P1 ;  /* 0x000000ff0900720c */ /* 0x000fda0003f26110 */
[----:B------:R-:W-:Y:S05]  /*3470*/  @!P1 BRA `(.L_x_138) ;  /* 0x0000000400909947 */ /* 0x000fea0003800000 */
.L_x_139:
        /* <DEDUP_REMOVED lines=11> */
[----:B------:R-:W1:Y:S01]  /*3530*/  LDCU.U16 UR8, c[0x0][0x3a0] ;  /* 0x00007400ff0877ac */ /* 0x000e620008000400 */
[----:B------:R-:W-:Y:S02]  /*3540*/  USHF.R.U32.HI UR9, URZ, 0x1e, UR13 ;  /* 0x0000001eff097899 */ /* 0x000fe4000801160d */
[----:B-1----:R-:W-:Y:S01]  /*3550*/  UIADD3 UR8, UPT, UPT, URZ, -UR8, URZ ;  /* 0x80000008ff087290 */ /* 0x002fe2000fffe0ff */
[----:B0-----:R-:W-:-:S03]  /*3560*/  LEA R41, R30, R39, 0x18 ;  /* 0x000000271e297211 */ /* 0x001fc600078ec0ff */
[----:B------:R-:W-:Y:S02]  /*3570*/  UPRMT UR8, UR8, 0x7710, URZ ;  /* 0x0000771008087896 */ /* 0x000fe400080000ff */
[--C-:B------:R-:W-:Y:S02]  /*3580*/  IMAD R39, R0, 0x2, R41.reuse ;  /* 0x0000000200277824 */ /* 0x100fe400078e0229 */
[----:B------:R-:W-:-:S03]  /*3590*/  IMAD R41, R29, 0x2, R41 ;  /* 0x000000021d297824 */ /* 0x000fc600078e0229 */
[----:B------:R-:W-:Y:S01]  /*35a0*/  LDS.U16 R32, [R39] ;  /* 0x0000000027207984 */ /* 0x000fe20000000400 */
[----:B------:R-:W-:Y:S06]  /*35b0*/  BAR.SYNC.DEFER_BLOCKING 0x0 ;  /* 0x0000000000007b1d */ /* 0x000fec0000010000 */
[----:B------:R0:W1:Y:S02]  /*35c0*/  LDS.U16 R34, [R41] ;  /* 0x0000000029227984 */ /* 0x0000640000000400 */
        /* <DEDUP_REMOVED lines=79> */
.L_x_138:
[----:B------:R-:W-:Y:S02]  /*3ac0*/  IMAD.MOV.U32 R0, RZ, RZ, R8 ;  /* 0x000000ffff007224 */ /* 0x000fe400078e0008 */
[----:B-----5:R-:W-:Y:S02]  /*3ad0*/  IMAD.MOV.U32 R28, RZ, RZ, R4 ;  /* 0x000000ffff1c7224 */ /* 0x020fe400078e0004 */
[----:B01-3--:R-:W-:Y:S02]  /*3ae0*/  IMAD.MOV.U32 R30, RZ, RZ, R13 ;  /* 0x000000ffff1e7224 */ /* 0x00bfe400078e000d */
[----:B------:R-:W-:-:S07]  /*3af0*/  IMAD.MOV.U32 R29, RZ, RZ, RZ ;  /* 0x000000ffff1d7224 */ /* 0x000fce00078e00ff */
.L_x_143:
        /* <DEDUP_REMOVED lines=18> */
.L_x_142:
        /* <DEDUP_REMOVED lines=13> */
.L_x_141:
[----:B------:R-:W-:Y:S05]  /*3cf0*/  BSYNC.RECONVERGENT B2 ;  /* 0x0000000000027941 */ /* 0x000fea0003800200 */
.L_x_140:
        /* <DEDUP_REMOVED lines=10> */
.L_x_136:
[----:B------:R-:W-:Y:S05]  /*3da0*/  BSYNC.RECONVERGENT B1 ;  /* 0x0000000000017941 */ /* 0x000fea0003800200 */
.L_x_135:
        /* <DEDUP_REMOVED lines=17> */
[----:B------:R-:W-:Y:S01]  /*3ec0*/  IMAD.MOV.U32 R32, RZ, RZ, 0xffff ;  /* 0x0000ffffff207424 */ /* 0x000fe200078e00ff */
        /* <DEDUP_REMOVED lines=12> */
[----:B------:R-:W-:-:S04]  /*3f90*/  SEL R0, R30, 0xfffffffe, !P1 ;  /* 0xfffffffe1e007807 */ /* 0x000fc80004800000 */
        /* <DEDUP_REMOVED lines=51> */
.L_x_146:
[----:B------:R-:W-:-:S04]  /*42d0*/  ISETP.GE.U32.AND P0, PT, R11, 0x3, PT ;  /* 0x000000030b00780c */ /* 0x000fc80003f06070 */
[----:B------:R-:W-:-:S13]  /*42e0*/  ISETP.GE.U32.AND.EX P0, PT, R9, RZ, PT, P0 ;  /* 0x000000ff0900720c */ /* 0x000fda0003f06100 */
[----:B------:R-:W-:Y:S05]  /*42f0*/  @!P0 BRA `(.L_x_147) ;  /* 0x0000000400908947 */ /* 0x000fea0003800000 */
.L_x_148:
[----:B-1----:R-:W-:-:S05]  /*4300*/  IMAD.IADD R36, R1, 0x1, R0 ;  /* 0x0000000101247824 */ /* 0x002fca00078e0200 */
[----:B------:R-:W2:Y:S04]  /*4310*/  LDL.U8 R45, [R36] ;  /* 0x00000000242d7983 */ /* 0x000ea80000100000 */
[----:B---3--:R-:W3:Y:S01]  /*4320*/  LDL.U8 R37, [R36+UR13] ;  /* 0x0000000d24257983 */ /* 0x008ee20008100000 */
[----:B0-----:R-:W-:-:S05]  /*4330*/  VIADD R34, R36, UR13 ;  /* 0x0000000d24227c36 */ /* 0x001fca0008000000 */
[----:B------:R0:W4:Y:S01]  /*4340*/  LDL.U8 R35, [R34+UR13] ;  /* 0x0000000d22237983 */ /* 0x0001220008100000 */
[----:B------:R-:W1:Y:S01]  /*4350*/  S2R R30, SR_CgaCtaId ;  /* 0x00000000001e7919 */ /* 0x000e620000008800 */
[----:B------:R-:W-:Y:S01]  /*4360*/  MOV R43, 0x400 ;  /* 0x00000400002b7802 */ /* 0x000fe20000000f00 */
[----:B------:R-:W-:-:S04]  /*4370*/  VIADD R33, R34, UR13 ;  /* 0x0000000d22217c36 */ /* 0x000fc80008000000 */
[----:B------:R-:W-:Y:S01]  /*4380*/  VIADD R39, R43, 0x2002 ;  /* 0x000020022b277836 */ /* 0x000fe20000000000 */
[----:B------:R-:W-:Y:S05]  /*4390*/  WARPSYNC.ALL ;  /* 0x0000000000007948 */ /* 0x000fea0003800000 */
[----:B------:R-:W4:Y:S01]  /*43a0*/  LDL.U8 R33, [R33+UR13] ;  /* 0x0000000d21217983 */ /* 0x000f220008100000 */
[----:B------:R-:W0:Y:S01]  /*43b0*/  LDCU.U16 UR8, c[0x0][0x3a0] ;  /* 0x00007400ff0877ac */ /* 0x000e220008000400 */
[----:B------:R-:W-:Y:S02]  /*43c0*/  USHF.R.U32.HI UR9, URZ, 0x1e, UR13 ;  /* 0x0000001eff097899 */ /* 0x000fe4000801160d */
[----:B0-----:R-:W-:Y:S01]  /*43d0*/  UIADD3 UR8, UPT, UPT, URZ, -UR8, URZ ;  /* 0x80000008ff087290 */ /* 0x001fe2000fffe0ff */
[----:B-1----:R-:W-:-:S03]  /*43e0*/  LEA R41, R30, R39, 0x18 ;  /* 0x000000271e297211 */ /* 0x002fc600078ec0ff */
        /* <DEDUP_REMOVED lines=85> */
.L_x_147:
[----:B------:R-:W-:Y:S02]  /*4940*/  IMAD.MOV.U32 R0, RZ, RZ, R8 ;  /* 0x000000ffff007224 */ /* 0x000fe400078e0008 */
[----:B-----5:R-:W-:Y:S02]  /*4950*/  IMAD.MOV.U32 R28, RZ, RZ, R4 ;  /* 0x000000ffff1c7224 */ /* 0x020fe400078e0004 */
[----:B---3--:R-:W-:Y:S02]  /*4960*/  IMAD.MOV.U32 R30, RZ, RZ, R13 ;  /* 0x000000ffff1e7224 */ /* 0x008fe400078e000d */
[----:B------:R-:W-:-:S07]  /*4970*/  IMAD.MOV.U32 R29, RZ, RZ, RZ ;  /* 0x000000ffff1d7224 */ /* 0x000fce00078e00ff */
.L_x_152:
[----:B------:R-:W2:Y:S01]  /*4980*/  LDCU.64 UR8, c[0x0][0x388] ;  /* 0x00007100ff0877ac */ /* 0x000ea20008000a00 */
[----:B------:R-:W-:Y:S01]  /*4990*/  BSSY.RECONVERGENT B2, `(.L_x_149) ;  /* 0x000001e000027945 */ /* 0x000fe20003800200 */
[----:B--2---:R-:W-:-:S04]  /*49a0*/  ISETP.GE.U32.AND P0, PT, R0, UR8, PT ;  /* 0x0000000800007c0c */ /* 0x004fc8000bf06070 */
[----:B------:R-:W-:-:S13]  /*49b0*/  ISETP.GE.AND.EX P0, PT, R28, UR9, PT, P0 ;  /* 0x000000091c007c0c */ /* 0x000fda000bf06300 */
[----:B------:R-:W-:Y:S05]  /*49c0*/  @P0 BRA `(.L_x_150) ;  /* 0x0000000000680947 */ /* 0x000fea0003800000 */
[----:B------:R-:W0:Y:S01]  /*49d0*/  S2R R23, SR_CgaCtaId ;  /* 0x0000000000177919 */ /* 0x000e220000008800 */
[----:B------:R-:W-:Y:S01]  /*49e0*/  MOV R16, 0x400 ;  /* 0x0000040000107802 */ /* 0x000fe20000000f00 */
[----:B------:R-:W2:Y:S04]  /*49f0*/  LDCU.U16 UR8, c[0x0][0x3a0] ;  /* 0x00007400ff0877ac */ /* 0x000ea80008000400 */
[----:B------:R-:W-:Y:S01]  /*4a00*/  VIADD R16, R16, 0x4004 ;  /* 0x0000400410107836 */ /* 0x000fe20000000000 */
[----:B--2---:R-:W-:-:S04]  /*4a10*/  UIADD3 UR8, UPT, UPT, URZ, -UR8, URZ ;  /* 0x80000008ff087290 */ /* 0x004fc8000fffe0ff */
[----:B------:R-:W-:Y:S01]  /*4a20*/  UPRMT UR8, UR8, 0x7710, URZ ;  /* 0x0000771008087896 */ /* 0x000fe200080000ff */
[----:B01----:R-:W-:Y:S02]  /*4a30*/  LEA R33, R23, R16, 0x18 ;  /* 0x0000001017217211 */ /* 0x003fe400078ec0ff */
[----:B------:R-:W0:Y:S03]  /*4a40*/  LDC.U16 R23, c[0x0][0x3a2] ;  /* 0x0000e880ff177b82 */ /* 0x000e260000000400 */
[----:B------:R-:W-:-:S06]  /*4a50*/  IMAD R16, R30, 0x4, R33 ;  /* 0x000000041e107824 */ /* 0x000fcc00078e0221 */
[----:B------:R-:W1:Y:S01]  /*4a60*/  LDS.U16 R16, [R16] ;  /* 0x0000000010107984 */ /* 0x000e620000000400 */
[----:B0-----:R-:W-:-:S05]  /*4a70*/  IMAD.MOV R34, RZ, RZ, -R23 ;  /* 0x000000ffff227224 */ /* 0x001fca00078e0a17 */
[----:B------:R-:W-:Y:S01]  /*4a80*/  PRMT R34, R34, 0x7710, RZ ;  /* 0x0000771022227816 */ /* 0x000fe200000000ff */
[----:B-1----:R-:W-:-:S07]  /*4a90*/  VIADD R23, R16, UR8 ;  /* 0x0000000810177c36 */ /* 0x002fce0008000000 */
.L_x_151:
        /* <DEDUP_REMOVED lines=12> */
[----:B--2---:R-:W-:Y:S05]  /*4b60*/  @!P0 BRA `(.L_x_151) ;  /* 0xfffffffc00cc8947 */ /* 0x004fea000383ffff */
.L_x_150:
[----:B------:R-:W-:Y:S05]  /*4b70*/  BSYNC.RECONVERGENT B2 ;  /* 0x0000000000027941 */ /* 0x000fea0003800200 */
.L_x_149:
[----:B------:R-:W2:Y:S01]  /*4b80*/  LDCU.64 UR8, c[0x0][0x388] ;  /* 0x00007100ff0877ac */ /* 0x000ea20008000a00 */
[----:B------:R-:W-:-:S04]  /*4b90*/  IADD3 R30, P0, PT, R30, UR13, RZ ;  /* 0x0000000d1e1e7c10 */ /* 0x000fc8000ff1e0ff */
[----:B------:R-:W-:Y:S01]  /*4ba0*/  IADD3 R0, P1, PT, R30, 0x1, RZ ;  /* 0x000000011e007810 */ /* 0x000fe20007f3e0ff */
[----:B------:R-:W-:-:S04]  /*4bb0*/  IMAD.X R29, RZ, RZ, R29, P0 ;  /* 0x000000ffff1d7224 */ /* 0x000fc800000e061d */
[----:B------:R-:W-:Y:S02]  /*4bc0*/  IMAD.X R28, RZ, RZ, R29, P1 ;  /* 0x000000ffff1c7224 */ /* 0x000fe400008e061d */
[----:B--2---:R-:W-:Y:S02]  /*4bd0*/  IMAD.U32 R23, RZ, RZ, UR8 ;  /* 0x00000008ff177e24 */ /* 0x004fe4000f8e00ff */
[----:B------:R-:W-:-:S03]  /*4be0*/  IMAD.U32 R16, RZ, RZ, UR9 ;  /* 0x00000009ff107e24 */ /* 0x000fc6000f8e00ff */
[----:B------:R-:W-:-:S04]  /*4bf0*/  ISETP.GE.U32.AND P0, PT, R30, R23, PT ;  /* 0x000000171e00720c */ /* 0x000fc80003f06070 */
[----:B------:R-:W-:-:S13]  /*4c00*/  ISETP.GE.AND.EX P0, PT, R29, R16, PT, P0 ;  /* 0x000000101d00720c */ /* 0x000fda0003f06300 */
[----:B------:R-:W-:Y:S05]  /*4c10*/  @!P0 BRA `(.L_x_152) ;  /* 0xfffffffc00588947 */ /* 0x000fea000383ffff */
.L_x_145:
[----:B------:R-:W-:Y:S05]  /*4c20*/  BSYNC.RECONVERGENT B1 ;  /* 0x0000000000017941 */ /* 0x000fea0003800200 */
.L_x_144:
[----:B------:R-:W-:Y:S02]  /*4c30*/  IADD3 R24, P1, PT, R24, 0x4, RZ ;  /* 0x0000000418187810 */ /* 0x000fe40007f3e0ff */
[----:B------:R-:W-:Y:S02]  /*4c40*/  LOP3.LUT R23, R23, 0xfffffffc, RZ, 0xc0, !PT ;  /* 0xfffffffc17177812 */ /* 0x000fe400078ec0ff */
[----:B------:R-:W-:Y:S01]  /*4c50*/  LOP3.LUT R29, R16, 0x7fffffff, RZ, 0xc0, !PT ;  /* 0x7fffffff101d7812 */ /* 0x000fe200078ec0ff */
[----:B------:R-:W-:Y:S01]  /*4c60*/  IMAD.X R22, RZ, RZ, R22, P1 ;  /* 0x000000ffff167224 */ /* 0x000fe200008e0616 */
[----:B------:R-:W-:Y:S02]  /*4c70*/  ISETP.NE.U32.AND P0, PT, R24, R23, PT ;  /* 0x000000171800720c */ /* 0x000fe40003f05070 */
[----:B-----5:R-:W-:Y:S02]  /*4c80*/  IADD3 R28, P1, PT, R2, 0x4, RZ ;  /* 0x00000004021c7810 */ /* 0x020fe40007f3e0ff */
[----:B------:R-:W-:-:S03]  /*4c90*/  ISETP.NE.AND.EX P0, PT, R22, R29, PT, P0 ;  /* 0x0000001d1600720c */ /* 0x000fc60003f05300 */
[----:B------:R-:W-:-:S10]  /*4ca0*/  IMAD.X R29, RZ, RZ, R3, P1 ;  /* 0x000000ffff1d7224 */ /* 0x000fd400008e0603 */
[----:B------:R-:W-:Y:S05]  /*4cb0*/  @P0 BRA `(.L_x_153) ;  /* 0xffffffc4002c0947 */ /* 0x000fea000383ffff */
[----:B------:R-:W-:Y:S05]  /*4cc0*/  BSYNC.RECONVERGENT B0 ;  /* 0x0000000000007941 */ /* 0x000fea0003800200 */
.L_x_117:
[----:B------:R-:W2:Y:S02]  /*4cd0*/  LDC R16, c[0x0][0x388] ;  /* 0x0000e200ff107b82 */ /* 0x000ea40000000800 */
[----:B--2---:R-:W-:-:S04]  /*4ce0*/  LOP3.LUT R16, R16, 0x3, RZ, 0xc0, !PT ;  /* 0x0000000310107812 */ /* 0x004fc800078ec0ff */
[----:B------:R-:W-:-:S04]  /*4cf0*/  ISETP.NE.U32.AND P0, PT, R16, RZ, PT ;  /* 0x000000ff1000720c */ /* 0x000fc80003f05070 */
[----:B------:R-:W-:-:S13]  /*4d00*/  ISETP.NE.AND.EX P0, PT, RZ, RZ, PT, P0 ;  /* 0x000000ffff00720c */ /* 0x000fda0003f05300 */
[----:B------:R-:W-:Y:S05]  /*4d10*/  @!P0 EXIT ;  /* 0x000000000000894d */ /* 0x000fea0003800000 */
[----:B------:R-:W-:Y:S01]  /*4d20*/  IADD3 R18, P0, PT, R15, UR13, RZ ;  /* 0x0000000d0f127c10 */ /* 0x000fe2000ff1e0ff */
[----:B------:R-:W-:Y:S02]  /*4d30*/  VIADD R24, R11, 0x1 ;  /* 0x000000010b187836 */ /* 0x000fe40000000000 */
[----:B------:R-:W-:Y:S01]  /*4d40*/  IMAD.MOV.U32 R25, RZ, RZ, RZ ;  /* 0x000000ffff197224 */ /* 0x000fe200078e00ff */
[----:B------:R-:W-:Y:S01]  /*4d50*/  IADD3 RZ, P1, PT, R18, UR13, RZ ;  /* 0x0000000d12ff7c10 */ /* 0x000fe2000ff3e0ff */
[----:B------:R-:W-:Y:S01]  /*4d60*/  IMAD.X R20, RZ, RZ, R14, P0 ;  /* 0x000000ffff147224 */ /* 0x000fe200000e060e */
[----:B------:R-:W-:Y:S01]  /*4d70*/  LOP3.LUT R24, R24, 0x3, RZ, 0xc0, !PT ;  /* 0x0000000318187812 */ /* 0x000fe200078ec0ff */
[----:B------:R-:W-:Y:S02]  /*4d80*/  IMAD.MOV.U32 R38, RZ, RZ, RZ ;  /* 0x000000ffff267224 */ /* 0x000fe400078e00ff */
[----:B------:R-:W-:-:S08]  /*4d90*/  IMAD.X R26, RZ, RZ, R20, P1 ;  /* 0x000000ffff1a7224 */ /* 0x000fd000008e0614 */
.L_x_163:
[----:B------:R-:W2:Y:S01]  /*4da0*/  LDC.64 R2, c[0x0][0x388] ;  /* 0x0000e200ff027b82 */ /* 0x000ea20000000a00 */
[----:B------:R-:W-:Y:S01]  /*4db0*/  IADD3 R25, P0, PT, R25, 0x1, RZ ;  /* 0x0000000119197810 */ /* 0x000fe20007f1e0ff */
[----:B------:R-:W-:Y:S04]  /*4dc0*/  BSSY.RECONVERGENT B0, `(.L_x_154) ;  /* 0x00000ef000007945 */ /* 0x000fe80003800200 */
[----:B------:R-:W-:Y:S01]  /*4dd0*/  IMAD.X R38, RZ, RZ, R38, P0 ;  /* 0x000000ffff267224 */ /* 0x000fe200000e0626 */
[----:B------:R-:W-:-:S04]  /*4de0*/  ISETP.NE.U32.AND P0, PT, R25, R16, PT ;  /* 0x000000101900720c */ /* 0x000fc80003f05070 */
[----:B------:R-:W-:Y:S02]  /*4df0*/  ISETP.NE.AND.EX P0, PT, R38, RZ, PT, P0 ;  /* 0x000000ff2600720c */ /* 0x000fe40003f05300 */
[----:B--2---:R-:W-:-:S04]  /*4e00*/  ISETP.GE.U32.AND P1, PT, R13, R2, PT ;  /* 0x000000020d00720c */ /* 0x004fc80003f26070 */
[----:B------:R-:W-:-:S13]  /*4e10*/  ISETP.GE.U32.AND.EX P1, PT, RZ, R3, PT, P1 ;  /* 0x00000003ff00720c */ /* 0x000fda0003f26110 */
[----:B------:R-:W-:Y:S05]  /*4e20*/  @P1 BRA `(.L_x_155) ;  /* 0x0000000c00a01947 */ /* 0x000fea0003800000 */
[----:B------:R-:W-:Y:S02]  /*4e30*/  IMAD.MOV.U32 R22, RZ, RZ, R28 ;  /* 0x000000ffff167224 */ /* 0x000fe400078e001c */
[----:B------:R-:W-:-:S05]  /*4e40*/  IMAD.MOV.U32 R23, RZ, RZ, R29 ;  /* 0x000000ffff177224 */ /* 0x000fca00078e001d */
        /* <DEDUP_REMOVED lines=15> */
[----:B------:R-:W-:Y:S01]  /*4f40*/  IMAD.MOV.U32 R30, RZ, RZ, 0xffff ;  /* 0x0000ffffff1e7424 */ /* 0x000fe200078e00ff */
[----:B------:R-:W-:Y:S01]  /*4f50*/  BAR.SYNC.DEFER_BLOCKING 0x0 ;  /* 0x0000000000007b1d */ /* 0x000fe20000010000 */
[----:B----4-:R-:W-:-:S04]  /*4f60*/  UIADD3 UR8, UPT, UPT, URZ, -UR8, URZ ;  /* 0x80000008ff087290 */ /* 0x010fc8000fffe0ff */
[----:B------:R-:W-:Y:S01]  /*4f70*/  UPRMT UR8, UR8, 0x7710, URZ ;  /* 0x0000771008087896 */ /* 0x000fe200080000ff */
[----:B------:R-:W0:Y:S05]  /*4f80*/  LDS.U16 R23, [R21+0x2] ;  /* 0x0000020015177984 */ /* 0x000e2a0000000400 */
[----:B01----:R-:W-:Y:S02]  /*4f90*/  VIADD R33, R23, UR8 ;  /* 0x0000000817217c36 */ /* 0x003fe40008000000 */
[----:B------:R-:W-:-:S03]  /*4fa0*/  IMAD.MOV.U32 R23, RZ, RZ, 0x2 ;  /* 0x00000002ff177424 */ /* 0x000fc600078e00ff */
[----:B------:R2:W-:Y:S01]  /*4fb0*/  STS.U16 [R6+0x2], R33 ;  /* 0x0000022106007388 */ /* 0x0005e20000000400 */
[----:B---3-5:R-:W-:Y:S01]  /*4fc0*/  ISETP.NE.AND P2, PT, R31, R22, PT ;  /* 0x000000161f00720c */ /* 0x028fe20003f45270 */
[----:B------:R-:W-:-:S03]  /*4fd0*/  IMAD.MOV.U32 R31, RZ, RZ, R0 ;  /* 0x000000ffff1f7224 */ /* 0x000fc600078e0000 */
[----:B------:R-:W-:-:S04]  /*4fe0*/  SEL R0, RZ, 0xffffffff, !P2 ;  /* 0xffffffffff007807 */ /* 0x000fc80005000000 */
[----:B------:R-:W-:Y:S02]  /*4ff0*/  ISETP.NE.AND P2, PT, R31, R0, PT ;  /* 0x000000001f00720c */ /* 0x000fe40003f45270 */
[----:B------:R-:W-:Y:S02]  /*5000*/  PRMT R31, R33, 0x9910, RZ ;  /* 0x00009910211f7816 */ /* 0x000fe400000000ff */
[----:B------:R-:W-:-:S04]  /*5010*/  SEL R0, R23, 0xfffffffe, !P2 ;  /* 0xfffffffe17007807 */ /* 0x000fc80005000000 */
[----:B------:R-:W-:Y:S01]  /*5020*/  VIMNMX.RELU R32, PT, PT, R0, R31, !PT ;  /* 0x0000001f00207248 */ /* 0x000fe20007fe1100 */
[----:B------:R-:W-:Y:S01]  /*5030*/  IMAD.MOV.U32 R0, RZ, RZ, R15 ;  /* 0x000000ffff007224 */ /* 0x000fe200078e000f */
[----:B------:R-:W-:Y:S01]  /*5040*/  PRMT R31, R30, 0x7610, R31 ;  /* 0x000076101e1f7816 */ /* 0x000fe2000000001f */
[----:B------:R-:W-:Y:S02]  /*5050*/  IMAD.MOV.U32 R30, RZ, RZ, R14 ;  /* 0x000000ffff1e7224 */ /* 0x000fe400078e000e */
[----:B------:R2:W-:Y:S04]  /*5060*/  STS [R5+0x4], R32 ;  /* 0x0000042005007388 */ /* 0x0005e80000000800 */
[----:B------:R2:W-:Y:S01]  /*5070*/  STS.U16 [R21], R31 ;  /* 0x0000001f15007388 */ /* 0x0005e20000000400 */
[----:B------:R-:W-:Y:S05]  /*5080*/  @!P1 BRA `(.L_x_156) ;  /* 0x0000000000b49947 */ /* 0x000fea0003800000 */
[----:B--2---:R-:W2:Y:S01]  /*5090*/  LDL.U8 R33, [R10+UR13] ;  /* 0x0000000d0a217983 */ /* 0x004ea20008100000 */
[----:B------:R-:W-:Y:S01]  /*50a0*/  IMAD R35, R12, 0x2, R21 ;  /* 0x000000020c237824 */ /* 0x000fe200078e0215 */
[----:B------:R-:W-:Y:S05]  /*50b0*/  WARPSYNC.ALL ;  /* 0x0000000000007948 */ /* 0x000fea0003800000 */
[----:B------:R-:W-:Y:S01]  /*50c0*/  LDS.U16 R0, [R35] ;  /* 0x0000000023007984 */ /* 0x000fe20000000400 */
[----:B------:R-:W-:Y:S01]  /*50d0*/  IMAD.MOV.U32 R30, RZ, RZ, R20 ;  /* 0x000000ffff1e7224 */ /* 0x000fe200078e0014 */
        /* <DEDUP_REMOVED lines=8> */
[----:B------:R-:W-:-:S04]  /*5160*/  ISETP.NE.AND P1, PT, R33, R0, PT ;  /* 0x000000002100720c */ /* 0x000fc80003f25270 */
        /* <DEDUP_REMOVED lines=10> */
[C---:B---3--:R-:W-:Y:S01]  /*5210*/  IMAD R34, R12.reuse, 0x2, R35 ;  /* 0x000000020c227824 */ /* 0x048fe200078e0223 */
[----:B------:R-:W-:Y:S05]  /*5220*/  WARPSYNC.ALL ;  /* 0x0000000000007948 */ /* 0x000fea0003800000 */
[----:B------:R-:W-:Y:S01]  /*5230*/  LDS.U16 R0, [R34] ;  /* 0x0000000022007984 */ /* 0x000fe20000000400 */
[----:B------:R-:W-:Y:S02]  /*5240*/  IMAD R36, R12, 0x4, R17 ;  /* 0x000000040c247824 */ /* 0x000fe400078e0211 */
[----:B------:R-:W-:Y:S01]  /*5250*/  IMAD.MOV.U32 R30, RZ, RZ, R26 ;  /* 0x000000ffff1e7224 */ /* 0x000fe200078e001a */
[----:B------:R-:W-:Y:S06]  /*5260*/  BAR.SYNC.DEFER_BLOCKING 0x0 ;  /* 0x0000000000007b1d */ /* 0x000fec0000010000 */
[----:B------:R-:W0:Y:S02]  /*5270*/  LDS.U16 R27, [R34+0x2] ;  /* 0x00000200221b7984 */ /* 0x000e240000000400 */
[----:B0-----:R-:W-:Y:S01]  /*5280*/  VIADD R32, R27, UR8 ;  /* 0x000000081b207c36 */ /* 0x001fe20008000000 */
[----:B--2---:R-:W-:-:S02]  /*5290*/  ISETP.NE.AND P1, PT, R33, R22, PT ;  /* 0x000000162100720c */ /* 0x004fc40003f25270 */
[----:B------:R-:W-:Y:S02]  /*52a0*/  PRMT R33, R0, 0x9910, RZ ;  /* 0x0000991000217816 */ /* 0x000fe400000000ff */
[----:B------:R-:W-:-:S04]  /*52b0*/  SEL R0, RZ, 0xffffffff, !P1 ;  /* 0xffffffffff007807 */ /* 0x000fc80004800000 */
[----:B------:R-:W-:Y:S01]  /*52c0*/  ISETP.NE.AND P1, PT, R33, R0, PT ;  /* 0x000000002100720c */ /* 0x000fe20003f25270 */
[----:B------:R-:W-:Y:S01]  /*52d0*/  IMAD R33, R12, 0x2, R19 ;  /* 0x000000020c217824 */ /* 0x000fe200078e0213 */
[----:B------:R-:W-:Y:S02]  /*52e0*/  PRMT R0, R32, 0x9910, RZ ;  /* 0x0000991020007816 */ /* 0x000fe400000000ff */
[----:B------:R-:W-:Y:S02]  /*52f0*/  SEL R23, R23, 0xfffffffe, !P1 ;  /* 0xfffffffe17177807 */ /* 0x000fe40004800000 */
[----:B------:R4:W-:Y:S02]  /*5300*/  STS.U16 [R33+0x2], R32 ;  /* 0x0000022021007388 */ /* 0x0009e40000000400 */
[----:B------:R-:W-:Y:S01]  /*5310*/  VIMNMX.RELU R23, PT, PT, R23, R0, !PT ;  /* 0x0000000017177248 */ /* 0x000fe20007fe1100 */
[----:B------:R-:W-:-:S04]  /*5320*/  VIADD R0, R18, UR13 ;  /* 0x0000000d12007c36 */ /* 0x000fc80008000000 */
[----:B------:R4:W-:Y:S01]  /*5330*/  STS [R36+0x4], R23 ;  /* 0x0000041724007388 */ /* 0x0009e20000000800 */
[----:B------:R-:W-:-:S03]  /*5340*/  VIADD R27, R0, 0x1 ;  /* 0x00000001001b7836 */ /* 0x000fc60000000000 */
[----:B------:R4:W-:Y:S04]  /*5350*/  STS.U16 [R34], R31 ;  /* 0x0000001f22007388 */ /* 0x0009e80000000400 */
.L_x_156:
[----:B------:R-:W-:-:S04]  /*5360*/  ISETP.GE.U32.AND P1, PT, R11, 0x3, PT ;  /* 0x000000030b00780c */ /* 0x000fc80003f26070 */
[----:B------:R-:W-:-:S13]  /*5370*/  ISETP.GE.U32.AND.EX P1, PT, R9, RZ, PT, P1 ;  /* 0x000000ff0900720c */ /* 0x000fda0003f26110 */
[----:B------:R-:W-:Y:S05]  /*5380*/  @!P1 BRA `(.L_x_157) ;  /* 0x0000000400949947 */ /* 0x000fea0003800000 */
.L_x_158:
[----:B------:R-:W-:-:S05]  /*5390*/  IMAD.IADD R37, R1, 0x1, R0 ;  /* 0x0000000101257824 */ /* 0x000fca00078e0200 */
[----:B------:R-:W2:Y:S04]  /*53a0*/  LDL.U8 R41, [R37] ;  /* 0x0000000025297983 */ /* 0x000ea80000100000 */
[----:B---3--:R3:W3:Y:S01]  /*53b0*/  LDL.U8 R35, [R37+UR13] ;  /* 0x0000000d25237983 */ /* 0x0086e20008100000 */
[----:B------:R-:W-:-:S05]  /*53c0*/  VIADD R39, R37, UR13 ;  /* 0x0000000d25277c36 */ /* 0x000fca0008000000 */
[----:B012-4-:R0:W2:Y:S01]  /*53d0*/  LDL.U8 R33, [R39+UR13] ;  /* 0x0000000d27217983 */ /* 0x0170a20008100000 */
[----:B------:R-:W1:Y:S01]  /*53e0*/  S2R R23, SR_CgaCtaId ;  /* 0x0000000000177919 */ /* 0x000e620000008800 */
[----:B------:R-:W-:Y:S01]  /*53f0*/  MOV R32, 0x400 ;  /* 0x0000040000207802 */ /* 0x000fe20000000f00 */
[----:B------:R-:W-:-:S04]  /*5400*/  VIADD R31, R39, UR13 ;  /* 0x0000000d271f7c36 */ /* 0x000fc80008000000 */
[----:B------:R-:W-:Y:S02]  /*5410*/  VIADD R34, R32, 0x2002 ;  /* 0x0000200220227836 */ /* 0x000fe40000000000 */
[----:B------:R-:W4:Y:S01]  /*5420*/  LDL.U8 R31, [R31+UR13] ;  /* 0x0000000d1f1f7983 */ /* 0x000f220008100000 */
[----:B------:R-:W-:Y:S05]  /*5430*/  WARPSYNC.ALL ;  /* 0x0000000000007948 */ /* 0x000fea0003800000 */
[----:B------:R-:W0:Y:S01]  /*5440*/  LDCU.U16 UR9, c[0x0][0x3a0] ;  /* 0x00007400ff0977ac */ /* 0x000e220008000400 */
[----:B------:R-:W-:Y:S01]  /*5450*/  USHF.R.U32.HI UR12, URZ, 0x1e, UR13 ;  /* 0x0000001eff0c7899 */ /* 0x000fe2000801160d */
[----:B-1----:R-:W-:Y:S01]  /*5460*/  LEA R40, R23, R34, 0x18 ;  /* 0x0000002217287211 */ /* 0x002fe200078ec0ff */
[----:B0-----:R-:W-:-:S04]  /*5470*/  UIADD3 UR9, UPT, UPT, URZ, -UR9, URZ ;  /* 0x80000009ff097290 */ /* 0x001fc8000fffe0ff */
[--C-:B------:R-:W-:Y:S01]  /*5480*/  IMAD R34, R0, 0x2, R40.reuse ;  /* 0x0000000200227824 */ /* 0x100fe200078e0228 */
[----:B------:R-:W-:Y:S01]  /*5490*/  UPRMT UR9, UR9, 0x7710, URZ ;  /* 0x0000771009097896 */ /* 0x000fe200080000ff */
[----:B---3--:R-:W-:-:S03]  /*54a0*/  IMAD R37, R27, 0x2, R40 ;  /* 0x000000021b257824 */ /* 0x008fc600078e0228 */
[----:B------:R-:W-:Y:S01]  /*54b0*/  LDS.U16 R36, [R34] ;  /* 0x0000000022247984 */ /* 0x000fe20000000400 */
[----:B------:R-:W-:Y:S06]  /*54c0*/  BAR.SYNC.DEFER_BLOCKING 0x0 ;  /* 0x0000000000007b1d */ /* 0x000fec0000010000 */
[----:B------:R0:W1:Y:S02]  /*54d0*/  LDS.U16 R39, [R37] ;  /* 0x0000000025277984 */ /* 0x0000640000000400 */
[----:B0-----:R-:W-:Y:S02]  /*54e0*/  IMAD R37, R12, 0x2, R37 ;  /* 0x000000020c257824 */ /* 0x001fe400078e0225 */
[----:B-1----:R-:W-:Y:S01]  /*54f0*/  VIADD R40, R39, UR9 ;  /* 0x0000000927287c36 */ /* 0x002fe20008000000 */
[----:B-----5:R-:W-:-:S02]  /*5500*/  ISETP.NE.AND P1, PT, R41, R22, PT ;  /* 0x000000162900720c */ /* 0x020fc40003f25270 */
[----:B------:R-:W-:Y:S02]  /*5510*/  PRMT R41, R36, 0x9910, RZ ;  /* 0x0000991024297816 */ /* 0x000fe400000000ff */
[----:B------:R-:W-:-:S04]  /*5520*/  SEL R36, RZ, 0xffffffff, !P1 ;  /* 0xffffffffff247807 */ /* 0x000fc80004800000 */
[----:B------:R-:W-:Y:S02]  /*5530*/  ISETP.NE.AND P1, PT, R41, R36, PT ;  /* 0x000000242900720c */ /* 0x000fe40003f25270 */
[----:B------:R-:W-:Y:S01]  /*5540*/  LEA R36, R23, R32, 0x18 ;  /* 0x0000002017247211 */ /* 0x000fe200078ec0ff */
[----:B------:R-:W-:-:S04]  /*5550*/  VIADD R32, R32, 0x4004 ;  /* 0x0000400420207836 */ /* 0x000fc80000000000 */
[----:B------:R-:W-:Y:S01]  /*5560*/  IMAD R39, R27, 0x2, R36 ;  /* 0x000000021b277824 */ /* 0x000fe200078e0224 */
[----:B------:R-:W-:Y:S01]  /*5570*/  LEA R44, R23, R32, 0x18 ;  /* 0x00000020172c7211 */ /* 0x000fe200078ec0ff */
[----:B------:R-:W-:Y:S01]  /*5580*/  IMAD.MOV.U32 R32, RZ, RZ, 0x2 ;  /* 0x00000002ff207424 */ /* 0x000fe200078e00ff */
[----:B------:R-:W-:Y:S02]  /*5590*/  PRMT R36, R40, 0x9910, RZ ;  /* 0x0000991028247816 */ /* 0x000fe400000000ff */
[----:B------:R0:W-:Y:S01]  /*55a0*/  STS.U16 [R39], R40 ;  /* 0x0000002827007388 */ /* 0x0001e20000000400 */
[----:B------:R-:W-:Y:S01]  /*55b0*/  IMAD R41, R27, 0x4, R44 ;  /* 0x000000041b297824 */ /* 0x000fe200078e022c */
[----:B------:R-:W-:Y:S02]  /*55c0*/  SEL R23, R32, 0xfffffffe, !P1 ;  /* 0xfffffffe20177807 */ /* 0x000fe40004800000 */
[----:B------:R-:W-:Y:S02]  /*55d0*/  ISETP.NE.AND P1, PT, R35, R22, PT ;  /* 0x000000162300720c */ /* 0x000fe40003f25270 */
[----:B------:R-:W-:Y:S01]  /*55e0*/  VIMNMX.RELU R42, PT, PT, R23, R36, !PT ;  /* 0x00000024172a7248 */ /* 0x000fe20007fe1100 */
[----:B------:R-:W-:Y:S01]  /*55f0*/  IMAD.MOV.U32 R23, RZ, RZ, 0xffff ;  /* 0x0000ffffff177424 */ /* 0x000fe200078e00ff */
[----:B------:R-:W-:Y:S01]  /*5600*/  SEL R35, RZ, 0xffffffff, !P1 ;  /* 0xffffffffff237807 */ /* 0x000fe20004800000 */
[----:B------:R-:W-:-:S02]  /*5610*/  IMAD R36, R12, 0x2, R34 ;  /* 0x000000020c247824 */ /* 0x000fc400078e0222 */
[----:B------:R1:W-:Y:S01]  /*5620*/  STS [R41], R42 ;  /* 0x0000002a29007388 */ /* 0x0003e20000000800 */
[----:B0-----:R-:W-:-:S03]  /*5630*/  IMAD R39, R12, 0x2, R39 ;  /* 0x000000020c277824 */ /* 0x001fc600078e0227 */
[----:B------:R-:W-:Y:S04]  /*5640*/  STS.U16 [R34], R23 ;  /* 0x0000001722007388 */ /* 0x000fe80000000400 */
[----:B------:R-:W0:Y:S01]  /*5650*/  LDS.U16 R43, [R36] ;  /* 0x00000000242b7984 */ /* 0x000e220000000400 */
[C---:B-1----:R-:W-:Y:S01]  /*5660*/  IMAD R41, R12.reuse, 0x4, R41 ;  /* 0x000000040c297824 */ /* 0x042fe200078e0229 */
[----:B------:R-:W-:Y:S06]  /*5670*/  BAR.SYNC.DEFER_BLOCKING 0x0 ;  /* 0x0000000000007b1d */ /* 0x000fec0000010000 */
[----:B------:R1:W3:Y:S02]  /*5680*/  LDS.U16 R40, [R37] ;  /* 0x0000000025287984 */ /* 0x0002e40000000400 */
[----:B-1----:R-:W-:Y:S01]  /*5690*/  IMAD R37, R12, 0x2, R37 ;  /* 0x000000020c257824 */ /* 0x002fe200078e0225 */
[----:B0-----:R-:W-:-:S04]  /*56a0*/  PRMT R44, R43, 0x9910, RZ ;  /* 0x000099102b2c7816 */ /* 0x001fc800000000ff */
[----:B------:R-:W-:-:S04]  /*56b0*/  ISETP.NE.AND P1, PT, R44, R35, PT ;  /* 0x000000232c00720c */ /* 0x000fc80003f25270 */
[----:B------:R-:W-:Y:S02]  /*56c0*/  SEL R34, R32, 0xfffffffe, !P1 ;  /* 0xfffffffe20227807 */ /* 0x000fe40004800000 */
[----:B--2---:R-:W-:-:S04]  /*56d0*/  ISETP.NE.AND P1, PT, R33, R22, PT ;  /* 0x000000162100720c */ /* 0x004fc80003f25270 */
[----:B------:R-:W-:Y:S01]  /*56e0*/  SEL R33, RZ, 0xffffffff, !P1 ;  /* 0xffffffffff217807 */ /* 0x000fe20004800000 */
[----:B---3--:R-:W-:-:S05]  /*56f0*/  VIADD R40, R40, UR9 ;  /* 0x0000000928287c36 */ /* 0x008fca0008000000 */
        /* <DEDUP_REMOVED lines=15> */
[----:B----4-:R-:W-:Y:S01]  /*57f0*/  ISETP.NE.AND P1, PT, R31, R22, PT ;  /* 0x000000161f00720c */ /* 0x010fe20003f25270 */
[----:B--2---:R-:W-:-:S05]  /*5800*/  VIADD R40, R40, UR9 ;  /* 0x0000000928287c36 */ /* 0x004fca0008000000 */
[----:B------:R-:W-:Y:S01]  /*5810*/  PRMT R36, R40, 0x9910, RZ ;  /* 0x0000991028247816 */ /* 0x000fe200000000ff */
[----:B------:R-:W-:Y:S03]  /*5820*/  STS.U16 [R39], R40 ;  /* 0x0000002827007388 */ /* 0x000fe60000000400 */
[----:B------:R-:W-:Y:S01]  /*5830*/  VIMNMX.RELU R42, PT, PT, R33, R36, !PT ;  /* 0x00000024212a7248 */ /* 0x000fe20007fe1100 */
[----:B------:R-:W-:-:S04]  /*5840*/  IMAD R36, R12, 0x2, R34 ;  /* 0x000000020c247824 */ /* 0x000fc800078e0222 */
[----:B------:R-:W-:Y:S04]  /*5850*/  STS [R41], R42 ;  /* 0x0000002a29007388 */ /* 0x000fe80000000800 */
[----:B------:R-:W-:Y:S04]  /*5860*/  STS.U16 [R34], R23 ;  /* 0x0000001722007388 */ /* 0x000fe80000000400 */
[----:B------:R-:W0:Y:S01]  /*5870*/  LDS.U16 R33, [R36] ;  /* 0x0000000024217984 */ /* 0x000e220000000400 */
[----:B------:R-:W-:Y:S06]  /*5880*/  BAR.SYNC.DEFER_BLOCKING 0x0 ;  /* 0x0000000000007b1d */ /* 0x000fec0000010000 */
[----:B------:R-:W1:Y:S01]  /*5890*/  LDS.U16 R37, [R37] ;  /* 0x0000000025257984 */ /* 0x000e620000000400 */
[----:B0-----:R-:W-:-:S02]  /*58a0*/  PRMT R31, R33, 0x9910, RZ ;  /* 0x00009910211f7816 */ /* 0x001fc400000000ff */
[----:B------:R-:W-:-:S03]  /*58b0*/  SEL R33, RZ, 0xffffffff, !P1 ;  /* 0xffffffffff217807 */ /* 0x000fc60004800000 */
[----:B------:R-:W-:-:S05]  /*58c0*/  IMAD.MOV.U32 R40, RZ, RZ, R31 ;  /* 0x000000ffff287224 */ /* 0x000fca00078e001f */
[----:B------:R-:W-:Y:S01]  /*58d0*/  ISETP.NE.AND P1, PT, R40, R33, PT ;  /* 0x000000212800720c */ /* 0x000fe20003f25270 */
[----:B------:R-:W-:-:S03]  /*58e0*/  IMAD R40, R12, 0x4, R41 ;  /* 0x000000040c287824 */ /* 0x000fc600078e0229 */
[----:B------:R-:W-:Y:S01]  /*58f0*/  SEL R33, R32, 0xfffffffe, !P1 ;  /* 0xfffffffe20217807 */ /* 0x000fe20004800000 */
[----:B------:R-:W-:Y:S02]  /*5900*/  IMAD R32, R12, 0x2, R39 ;  /* 0x000000020c207824 */ /* 0x000fe400078e0227 */
[----:B-1----:R-:W-:Y:S01]  /*5910*/  VIADD R31, R37, UR9 ;  /* 0x00000009251f7c36 */ /* 0x002fe20008000000 */
        /* <DEDUP_REMOVED lines=11> */
[----:B0-----:R-:W-:Y:S05]  /*59d0*/  @!P1 BRA `(.L_x_158) ;  /* 0xfffffff8006c9947 */ /* 0x001fea000383ffff */
.L_x_157:
[----:B----4-:R-:W-:Y:S02]  /*59e0*/  IMAD.MOV.U32 R23, RZ, RZ, R8 ;  /* 0x000000ffff177224 */ /* 0x010fe400078e0008 */
[----:B------:R-:W-:Y:S02]  /*59f0*/  IMAD.MOV.U32 R27, RZ, RZ, R4 ;  /* 0x000000ffff1b7224 */ /* 0x000fe400078e0004 */
[----:B-----5:R-:W-:Y:S02]  /*5a00*/  IMAD.MOV.U32 R22, RZ, RZ, R13 ;  /* 0x000000ffff167224 */ /* 0x020fe400078e000d */
[----:B0123--:R-:W-:-:S07]  /*5a10*/  IMAD.MOV.U32 R32, RZ, RZ, RZ ;  /* 0x000000ffff207224 */ /* 0x00ffce00078e00ff */
.L_x_162:
[----:B------:R-:W0:Y:S01]  /*5a20*/  LDCU.64 UR16, c[0x0][0x388] ;  /* 0x00007100ff1077ac */ /* 0x000e220008000a00 */
[----:B------:R-:W-:Y:S01]  /*5a30*/  BSSY.RECONVERGENT B1, `(.L_x_159) ;  /* 0x000001f000017945 */ /* 0x000fe20003800200 */
[----:B0-----:R-:W-:-:S04]  /*5a40*/  ISETP.GE.U32.AND P1, PT, R23, UR16, PT ;  /* 0x0000001017007c0c */ /* 0x001fc8000bf26070 */
[----:B------:R-:W-:-:S13]  /*5a50*/  ISETP.GE.AND.EX P1, PT, R27, UR17, PT, P1 ;  /* 0x000000111b007c0c */ /* 0x000fda000bf26310 */
[----:B------:R-:W-:Y:S05]  /*5a60*/  @P1 BRA `(.L_x_160) ;  /* 0x00000000006c1947 */ /* 0x000fea0003800000 */
[----:B------:R-:W0:Y:S01]  /*5a70*/  S2UR UR12, SR_CgaCtaId ;  /* 0x00000000000c79c3 */ /* 0x000e220000008800 */
[----:B------:R-:W-:Y:S02]  /*5a80*/  UMOV UR9, 0x400 ;  /* 0x0000040000097882 */ /* 0x000fe40000000000 */
[----:B------:R-:W-:-:S05]  /*5a90*/  UIADD3 UR9, UPT, UPT, UR9, 0x4004, URZ ;  /* 0x0000400409097890 */ /* 0x000fca000fffe0ff */
[----:B------:R-:W1:Y:S01]  /*5aa0*/  LDC.U16 R2, c[0x0][0x3a2] ;  /* 0x0000e880ff027b82 */ /* 0x000e620000000400 */
[----:B0-----:R-:W-:Y:S01]  /*5ab0*/  ULEA UR9, UR12, UR9, 0x18 ;  /* 0x000000090c097291 */ /* 0x001fe2000f8ec0ff */
[----:B------:R-:W0:Y:S05]  /*5ac0*/  LDCU.U16 UR12, c[0x0][0x3a0] ;  /* 0x00007400ff0c77ac */ /* 0x000e2a0008000400 */
[----:B------:R-:W-:Y:S01]  /*5ad0*/  LEA R0, R22, UR9, 0x2 ;  /* 0x0000000916007c11 */ /* 0x000fe2000f8e10ff */
[----:B-1----:R-:W-:Y:S01]  /*5ae0*/  IMAD.MOV R31, RZ, RZ, -R2 ;  /* 0x000000ffff1f7224 */ /* 0x002fe200078e0a02 */
[----:B------:R-:W-:-:S04]  /*5af0*/  LEA R3, R23, UR9, 0x2 ;  /* 0x0000000917037c11 */ /* 0x000fc8000f8e10ff */
[----:B------:R-:W1:Y:S01]  /*5b00*/  LDS.U16 R0, [R0] ;  /* 0x0000000000007984 */ /* 0x000e620000000400 */
[----:B------:R-:W-:Y:S01]  /*5b10*/  PRMT R31, R31, 0x7710, RZ ;  /* 0x000077101f1f7816 */ /* 0x000fe200000000ff */
[----:B0-----:R-:W-:-:S04]  /*5b20*/  UIADD3 UR12, UPT, UPT, URZ, -UR12, URZ ;  /* 0x8000000cff0c7290 */ /* 0x001fc8000fffe0ff */
[----:B------:R-:W-:-:S06]  /*5b30*/  UPRMT UR12, UR12, 0x7710, URZ ;  /* 0x000077100c0c7896 */ /* 0x000fcc00080000ff */
[----:B-1----:R-:W-:-:S07]  /*5b40*/  VIADD R2, R0, UR12 ;  /* 0x0000000c00027c36 */ /* 0x002fce0008000000 */
.L_x_161:
[----:B------:R-:W0:Y:S01]  /*5b50*/  LDS R0, [R3] ;  /* 0x0000000003007984 */ /* 0x000e220000000800 */
[----:B------:R-:W-:-:S04]  /*5b60*/  PRMT R30, R2, 0x9910, RZ ;  /* 0x00009910021e7816 */ /* 0x000fc800000000ff */
[----:B0-----:R-:W-:-:S13]  /*5b70*/  ISETP.GE.AND P1, PT, R0, R30, PT ;  /* 0x0000001e0000720c */ /* 0x001fda0003f26270 */
[----:B------:R-:W-:Y:S05]  /*5b80*/  @P1 BRA `(.L_x_160) ;  /* 0x0000000000241947 */ /* 0x000fea0003800000 */
[----:B------:R-:W0:Y:S01]  /*5b90*/  LDCU.64 UR16, c[0x0][0x388] ;  /* 0x00007100ff1077ac */ /* 0x000e220008000a00 */
[----:B------:R-:W-:Y:S01]  /*5ba0*/  IADD3 R23, P1, PT, R23, 0x1, RZ ;  /* 0x0000000117177810 */ /* 0x000fe20007f3e0ff */
[----:B------:R1:W-:Y:S01]  /*5bb0*/  ATOMS.MAX.S32 RZ, [R3], R30 ;  /* 0x0000001e03ff738c */ /* 0x0003e20001000200 */
[----:B------:R-:W-:-:S03]  /*5bc0*/  IMAD.IADD R2, R31, 0x1, R2 ;  /* 0x000000011f027824 */ /* 0x000fc600078e0202 */
[----:B------:R-:W-:Y:S02]  /*5bd0*/  IMAD.X R27, RZ, RZ, R27, P1 ;  /* 0x000000ffff1b7224 */ /* 0x000fe400008e061b */
[----:B-1----:R-:W-:Y:S01]  /*5be0*/  VIADD R3, R3, 0x4 ;  /* 0x0000000403037836 */ /* 0x002fe20000000000 */
[----:B0-----:R-:W-:-:S04]  /*5bf0*/  ISETP.GE.U32.AND P1, PT, R23, UR16, PT ;  /* 0x0000001017007c0c */ /* 0x001fc8000bf26070 */
[----:B------:R-:W-:-:S13]  /*5c00*/  ISETP.GE.AND.EX P1, PT, R27, UR17, PT, P1 ;  /* 0x000000111b007c0c */ /* 0x000fda000bf26310 */
[----:B------:R-:W-:Y:S05]  /*5c10*/  @!P1 BRA `(.L_x_161) ;  /* 0xfffffffc00cc9947 */ /* 0x000fea000383ffff */
.L_x_160:
[----:B------:R-:W-:Y:S05]  /*5c20*/  BSYNC.RECONVERGENT B1 ;  /* 0x0000000000017941 */ /* 0x000fea0003800200 */
.L_x_159:
[----:B------:R-:W0:Y:S01]  /*5c30*/  LDCU.64 UR16, c[0x0][0x388] ;  /* 0x00007100ff1077ac */ /* 0x000e220008000a00 */
[----:B------:R-:W-:-:S04]  /*5c40*/  IADD3 R22, P1, PT, R22, UR13, RZ ;  /* 0x0000000d16167c10 */ /* 0x000fc8000ff3e0ff */
[----:B------:R-:W-:Y:S01]  /*5c50*/  IADD3 R23, P2, PT, R22, 0x1, RZ ;  /* 0x0000000116177810 */ /* 0x000fe20007f5e0ff */
[----:B------:R-:W-:-:S04]  /*5c60*/  IMAD.X R32, RZ, RZ, R32, P1 ;  /* 0x000000ffff207224 */ /* 0x000fc800008e0620 */
[----:B------:R-:W-:Y:S01]  /*5c70*/  IMAD.X R27, RZ, RZ, R32, P2 ;  /* 0x000000ffff1b7224 */ /* 0x000fe200010e0620 */
[----:B0-----:R-:W-:-:S04]  /*5c80*/  ISETP.GE.U32.AND P1, PT, R22, UR16, PT ;  /* 0x0000001016007c0c */ /* 0x001fc8000bf26070 */
[----:B------:R-:W-:-:S13]  /*5c90*/  ISETP.GE.AND.EX P1, PT, R32, UR17, PT, P1 ;  /* 0x0000001120007c0c */ /* 0x000fda000bf26310 */
[----:B------:R-:W-:Y:S05]  /*5ca0*/  @!P1 BRA `(.L_x_162) ;  /* 0xfffffffc005c9947 */ /* 0x000fea000383ffff */
.L_x_155:
[----:B------:R-:W-:Y:S05]  /*5cb0*/  BSYNC.RECONVERGENT B0 ;  /* 0x0000000000007941 */ /* 0x000fea0003800200 */
.L_x_154:
[----:B------:R-:W-:-:S05]  /*5cc0*/  IADD3 R28, P1, PT, R28, 0x1, RZ ;  /* 0x000000011c1c7810 */ /* 0x000fca0007f3e0ff */
[----:B------:R-:W-:Y:S01]  /*5cd0*/  IMAD.X R29, RZ, RZ, R29, P1 ;  /* 0x000000ffff1d7224 */ /* 0x000fe200008e061d */
[----:B------:R-:W-:Y:S07]  /*5ce0*/  @P0 BRA `(.L_x_163) ;  /* 0xfffffff0002c0947 */ /* 0x000fee000383ffff */
[----:B------:R-:W-:Y:S05]  /*5cf0*/  EXIT ;  /* 0x000000000000794d */ /* 0x000fea0003800000 */
        .weak           $__internal_2_$__cuda_sm20_div_s64
        .type           $__internal_2_$__cuda_sm20_div_s64,@function
        .size           $__internal_2_$__cuda_sm20_div_s64,($__internal_3_$__cuda_sm20_div_u64 - $__internal_2_$__cuda_sm20_div_s64)
$__internal_2_$__cuda_sm20_div_s64:
        /* <DEDUP_REMOVED lines=76> */
[----:B------:R-:W-:Y:S02]  /*61c0*/  ISETP.NE.U32.AND P0, PT, R2, RZ, PT ;  /* 0x000000ff0200720c */ /* 0x000fe40003f05070 */
[----:B------:R-:W-:Y:S01]  /*61d0*/  SEL R2, R9, R4, !P1 ;  /* 0x0000000409027207 */ /* 0x000fe20004800000 */
[----:B------:R-:W-:Y:S01]  /*61e0*/  IMAD.X R6, RZ, RZ, ~R5, P2 ;  /* 0x000000ffff067224 */ /* 0x000fe200010e0e05 */
[----:B------:R-:W-:Y:S01]  /*61f0*/  ISETP.NE.AND.EX P0, PT, R3, RZ, PT, P0 ;  /* 0x000000ff0300720c */ /* 0x000fe20003f05300 */
[----:B------:R-:W-:-:S03]  /*6200*/  IMAD.MOV.U32 R9, RZ, RZ, 0x0 ;  /* 0x00000000ff097424 */ /* 0x000fc600078e00ff */
[----:B------:R-:W-:Y:S02]  /*6210*/  SEL R3, R6, R5, !P1 ;  /* 0x0000000506037207 */ /* 0x000fe40004800000 */
[----:B------:R-:W-:Y:S02]  /*6220*/  SEL R2, R2, 0xffffffff, P0 ;  /* 0xffffffff02027807 */ /* 0x000fe40000000000 */
[----:B------:R-:W-:Y:S01]  /*6230*/  SEL R3, R3, 0xffffffff, P0 ;  /* 0xffffffff03037807 */ /* 0x000fe20000000000 */
[----:B------:R-:W-:Y:S06]  /*6240*/  RET.REL.NODEC R8 `(_Z10swat_printPclS_lss) ;  /* 0xffffff9c086c7950 */ /* 0x000fec0003c3ffff */
        .weak           $__internal_3_$__cuda_sm20_div_u64
        .type           $__internal_3_$__cuda_sm20_div_u64,@function
        .size           $__internal_3_$__cuda_sm20_div_u64,(.L_x_181 - $__internal_3_$__cuda_sm20_div_u64)
$__internal_3_$__cuda_sm20_div_u64:
[----:B------:R-:W-:-:S06]  /*6250*/  IMAD.U32 R7, RZ, RZ, UR4 ;  /* 0x00000004ff077e24 */ /* 0x000fcc000f8e00ff */
        /* <DEDUP_REMOVED lines=16> */
[----:B------:R-:W-:-:S04]  /*6360*/  IADD3 R11, P2, PT, R19, R10, RZ ;  /* 0x0000000a130b7210 */ /* 0x000fc80007f5e0ff */
[----:B------:R-:W-:Y:S01]  /*6370*/  IADD3.X R7, PT, PT, RZ, RZ, R7, P2, P1 ;  /* 0x000000ffff077210 */ /* 0x000fe200017e2407 */
[----:B------:R-:W-:-:S04]  /*6380*/  IMAD.WIDE.U32 R8, R11, R6, RZ ;  /* 0x000000060b087225 */ /* 0x000fc800078e00ff */
        /* <DEDUP_REMOVED lines=23> */
[----:B------:R-:W-:-:S03]  /*6500*/  IMAD R9, R11, UR4, R9 ;  /* 0x000000040b097c24 */ /* 0x000fc6000f8e0209 */
[-C--:B------:R-:W-:Y:S01]  /*6510*/  ISETP.GE.U32.AND P0, PT, R13, R6.reuse, PT ;  /* 0x000000060d00720c */ /* 0x080fe20003f06070 */
[----:B------:R-:W-:-:S04]  /*6520*/  IMAD R8, R7, R6, R9 ;  /* 0x0000000607087224 */ /* 0x000fc800078e0209 */
[----:B------:R-:W-:Y:S01]  /*6530*/  IMAD.X R12, R5, 0x1, ~R8, P1 ;  /* 0x00000001050c7824 */ /* 0x000fe200008e0e08 */
[----:B------:R-:W-:Y:S02]  /*6540*/  IADD3 R8, P2, PT, R11, 0x1, RZ ;  /* 0x000000010b087810 */ /* 0x000fe40007f5e0ff */
[-C--:B------:R-:W-:Y:S02]  /*6550*/  IADD3 R3, P1, PT, -R6, R13.reuse, RZ ;  /* 0x0000000d06037210 */ /* 0x080fe40007f3e1ff */
[C---:B------:R-:W-:Y:S01]  /*6560*/  ISETP.GE.U32.AND.EX P0, PT, R12.reuse, UR4, PT, P0 ;  /* 0x000000040c007c0c */ /* 0x040fe2000bf06100 */
[----:B------:R-:W-:Y:S01]  /*6570*/  IMAD.X R10, RZ, RZ, R7, P2 ;  /* 0x000000ffff0a7224 */ /* 0x000fe200010e0607 */
[----:B------:R-:W-:Y:S02]  /*6580*/  IADD3.X R5, PT, PT, R12, ~UR4, RZ, P1, !PT ;  /* 0x800000040c057c10 */ /* 0x000fe40008ffe4ff */
[----:B------:R-:W-:Y:S02]  /*6590*/  SEL R3, R3, R13, P0 ;  /* 0x0000000d03037207 */ /* 0x000fe40000000000 */
[----:B------:R-:W-:-:S02]  /*65a0*/  SEL R8, R8, R11, P0 ;  /* 0x0000000b08087207 */ /* 0x000fc40000000000 */
[----:B------:R-:W-:Y:S02]  /*65b0*/  SEL R5, R5, R12, P0 ;  /* 0x0000000c05057207 */ /* 0x000fe40000000000 */
[----:B------:R-:W-:Y:S02]  /*65c0*/  SEL R7, R10, R7, P0 ;  /* 0x000000070a077207 */ /* 0x000fe40000000000 */
[----:B------:R-:W-:Y:S02]  /*65d0*/  ISETP.GE.U32.AND P0, PT, R3, R6, PT ;  /* 0x000000060300720c */ /* 0x000fe40003f06070 */
[----:B------:R-:W-:Y:S02]  /*65e0*/  IADD3 R3, P2, PT, R8, 0x1, RZ ;  /* 0x0000000108037810 */ /* 0x000fe40007f5e0ff */
[----:B------:R-:W-:Y:S02]  /*65f0*/  ISETP.NE.U32.AND P1, PT, R6, RZ, PT ;  /* 0x000000ff0600720c */ /* 0x000fe40003f25070 */
        /* <DEDUP_REMOVED lines=8> */
[----:B------:R-:W-:Y:S06]  /*6680*/  RET.REL.NODEC R4 `(_Z10swat_printPclS_lss) ;  /* 0xffffff98045c7950 */ /* 0x000fec0003c3ffff */
.L_x_164:
        /* <DEDUP_REMOVED lines=15> */
.L_x_181:


//--------------------- .text._Z5swat6PclS_lss    --------------------------
	.section	.text._Z5swat6PclS_lss,"ax",@progbits
	.align	128
        .global         _Z5swat6PclS_lss
        .type           _Z5swat6PclS_lss,@function
        .size           _Z5swat6PclS_lss,(.L_x_184 - _Z5swat6PclS_lss)
        .other          _Z5swat6PclS_lss,@"STO_CUDA_ENTRY STV_DEFAULT"
_Z5swat6PclS_lss:
.text._Z5swat6PclS_lss:
[----:B------:R-:W-:Y:S01]  /*0000*/  LDC R1, c[0x0][0x37c] ;  /* 0x0000df00ff017b82 */ /* 0x000fe20000000800 */
[----:B------:R-:W0:Y:S01]  /*0010*/  LDCU.64 UR6, c[0x0][0x388] ;  /* 0x00007100ff0677ac */ /* 0x000e220008000a00 */
[----:B------:R-:W1:Y:S01]  /*0020*/  LDCU.64 UR12, c[0x0][0x358] ;  /* 0x00006b00ff0c77ac */ /* 0x000e620008000a00 */
[----:B0-----:R-:W-:-:S04]  /*0030*/  UISETP.GE.U32.AND UP0, UPT, UR6, 0x1, UPT ;  /* 0x000000010600788c */ /* 0x001fc8000bf06070 */
[----:B------:R-:W-:-:S09]  /*0040*/  UISETP.GE.AND.EX UP0, UPT, UR7, URZ, UPT, UP0 ;  /* 0x000000ff0700728c */ /* 0x000fd2000bf06300 */
[----:B-1----:R-:W-:Y:S05]  /*0050*/  BRA.U !UP0, `(.L_x_165) ;  /* 0x0000000908ac7547 */ /* 0x002fea000b800000 */
[----:B------:R-:W-:Y:S02]  /*0060*/  UISETP.GE.U32.AND UP1, UPT, UR6, 0x4, UPT ;  /* 0x000000040600788c */ /* 0x000fe4000bf26070 */
[----:B------:R-:W-:Y:S02]  /*0070*/  ULOP3.LUT UR14, UR6, 0x3, URZ, 0xc0, !UPT ;  /* 0x00000003060e7892 */ /* 0x000fe4000f8ec0ff */
[----:B------:R-:W-:Y:S01]  /*0080*/  UISETP.GE.U32.AND.EX UP1, UPT, UR7, URZ, UPT, UP1 ;  /* 0x000000ff0700728c */ /* 0x000fe2000bf26110 */
[----:B------:R-:W-:Y:S01]  /*0090*/  UMOV UR4, URZ ;  /* 0x000000ff00047c82 */ /* 0x000fe20008000000 */
[----:B------:R-:W-:-:S07]  /*00a0*/  UMOV UR5, URZ ;  /* 0x000000ff00057c82 */ /* 0x000fce0008000000 */
[----:B------:R-:W-:Y:S05]  /*00b0*/  BRA.U !UP1, `(.L_x_166) ;  /* 0x0000000509107547 */ /* 0x000fea000b800000 */
[----:B------:R-:W0:Y:S01]  /*00c0*/  S2UR UR11, SR_CgaCtaId ;  /* 0x00000000000b79c3 */ /* 0x000e220000008800 */
[----:B------:R-:W-:Y:S01]  /*00d0*/  UMOV UR8, 0x400 ;  /* 0x0000040000087882 */ /* 0x000fe20000000000 */
[----:B------:R-:W-:Y:S01]  /*00e0*/  IMAD.MOV.U32 R0, RZ, RZ, RZ ;  /* 0x000000ffff007224 */ /* 0x000fe200078e00ff */
[----:B------:R-:W-:Y:S01]  /*00f0*/  UIADD3 UR9, UPT, UPT, UR8, 0x1fa2, URZ ;  /* 0x00001fa208097890 */ /* 0x000fe2000fffe0ff */
[----:B------:R-:W-:Y:S01]  /*0100*/  IMAD.MOV.U32 R3, RZ, RZ, RZ ;  /* 0x000000ffff037224 */ /* 0x000fe200078e00ff */
[----:B------:R-:W-:Y:S02]  /*0110*/  UIADD3 UR10, UPT, UPT, UR8, 0x5ee4, URZ ;  /* 0x00005ee4080a7890 */ /* 0x000fe4000fffe0ff */
[----:B------:R-:W-:Y:S02]  /*0120*/  ULOP3.LUT UR4, UR6, 0xfffffffc, URZ, 0xc0, !UPT ;  /* 0xfffffffc06047892 */ /* 0x000fe4000f8ec0ff */
[----:B------:R-:W-:Y:S01]  /*0130*/  ULOP3.LUT UR5, UR7, 0x7fffffff, URZ, 0xc0, !UPT ;  /* 0x7fffffff07057892 */ /* 0x000fe2000f8ec0ff */
[----:B------:R-:W1:Y:S01]  /*0140*/  LDCU.64 UR16, c[0x0][0x380] ;  /* 0x00007000ff1077ac */ /* 0x000e620008000a00 */
[----:B0-----:R-:W-:-:S02]  /*0150*/  ULEA UR8, UR11, UR8, 0x18 ;  /* 0x000000080b087291 */ /* 0x001fc4000f8ec0ff */
[----:B------:R-:W-:Y:S02]  /*0160*/  ULEA UR9, UR11, UR9, 0x18 ;  /* 0x000000090b097291 */ /* 0x000fe4000f8ec0ff */
[----:B-1----:R-:W-:-:S12]  /*0170*/  ULEA UR10, UR11, UR10, 0x18 ;  /* 0x0000000a0b0a7291 */ /* 0x002fd8000f8ec0ff */
.L_x_167:
[----:B------:R-:W-:-:S04]  /*0180*/  IADD3 R6, P0, PT, R0, UR16, RZ ;  /* 0x0000001000067c10 */ /* 0x000fc8000ff1e0ff */
[----:B0-----:R-:W-:-:S05]  /*0190*/  IADD3.X R7, PT, PT, R3, UR17, RZ, P0, !PT ;  /* 0x0000001103077c10 */ /* 0x001fca00087fe4ff */
[----:B------:R-:W2:Y:S04]  /*01a0*/  LDG.E.U8.CONSTANT R10, desc[UR12][R6.64] ;  /* 0x0000000c060a7981 */ /* 0x000ea8000c1e9100 */
[----:B------:R-:W3:Y:S04]  /*01b0*/  LDG.E.U8.CONSTANT R5, desc[UR12][R6.64+0x1] ;  /* 0x0000010c06057981 */ /* 0x000ee8000c1e9100 */
[----:B------:R-:W4:Y:S04]  /*01c0*/  LDG.E.U8.CONSTANT R2, desc[UR12][R6.64+0x2] ;  /* 0x0000020c06027981 */ /* 0x000f28000c1e9100 */
[----:B------:R0:W5:Y:S01]  /*01d0*/  LDG.E.U8.CONSTANT R4, desc[UR12][R6.64+0x3] ;  /* 0x0000030c06047981 */ /* 0x000162000c1e9100 */
[C---:B------:R-:W-:Y:S01]  /*01e0*/  SHF.R.U64 R8, R0.reuse, 0x5, R3 ;  /* 0x0000000500087819 */ /* 0x040fe20000001203 */
[----:B------:R-:W-:-:S02]  /*01f0*/  VIADD R13, R0, 0x1 ;  /* 0x00000001000d7836 */ /* 0x000fc40000000000 */
[----:B------:R-:W-:Y:S02]  /*0200*/  VIADD R9, R0, 0x2 ;  /* 0x0000000200097836 */ /* 0x000fe40000000000 */
[----:B------:R-:W-:Y:S01]  /*0210*/  IMAD R14, R8, 0x21, RZ ;  /* 0x00000021080e7824 */ /* 0x000fe200078e02ff */
[----:B------:R-:W-:Y:S02]  /*0220*/  LOP3.LUT R13, R13, 0x1d, RZ, 0xc0, !PT ;  /* 0x0000001d0d0d7812 */ /* 0x000fe400078ec0ff */
[C---:B------:R-:W-:Y:S02]  /*0230*/  LOP3.LUT R8, R0.reuse, 0x1c, RZ, 0xc0, !PT ;  /* 0x0000001c00087812 */ /* 0x040fe400078ec0ff */
[----:B------:R-:W-:Y:S01]  /*0240*/  IADD3 R0, P0, PT, R0, 0x4, RZ ;  /* 0x0000000400007810 */ /* 0x000fe20007f1e0ff */
[--C-:B0-----:R-:W-:Y:S01]  /*0250*/  IMAD.IADD R6, R13, 0x1, R14.reuse ;  /* 0x000000010d067824 */ /* 0x101fe200078e020e */
[----:B------:R-:W-:Y:S01]  /*0260*/  LOP3.LUT R11, R9, 0x1e, RZ, 0xc0, !PT ;  /* 0x0000001e090b7812 */ /* 0x000fe200078ec0ff */
[--C-:B------:R-:W-:Y:S01]  /*0270*/  IMAD.IADD R9, R13, 0x1, R14.reuse ;  /* 0x000000010d097824 */ /* 0x100fe200078e020e */
[C---:B------:R-:W-:Y:S01]  /*0280*/  LOP3.LUT R12, R0.reuse, 0x1c, RZ, 0xc0, !PT ;  /* 0x0000001c000c7812 */ /* 0x040fe200078ec0ff */
[----:B------:R-:W-:Y:S01]  /*0290*/  IMAD.X R3, RZ, RZ, R3, P0 ;  /* 0x000000ffff037224 */ /* 0x000fe200000e0603 */
[----:B------:R-:W-:Y:S01]  /*02a0*/  ISETP.NE.U32.AND P0, PT, R0, UR4, PT ;  /* 0x0000000400007c0c */ /* 0x000fe2000bf05070 */
[--C-:B------:R-:W-:Y:S01]  /*02b0*/  IMAD.IADD R8, R8, 0x1, R14.reuse ;  /* 0x0000000108087824 */ /* 0x100fe200078e020e */
[----:B------:R-:W-:Y:S01]  /*02c0*/  PRMT R15, R9, 0x9910, RZ ;  /* 0x00009910090f7816 */ /* 0x000fe200000000ff */
[----:B------:R-:W-:Y:S01]  /*02d0*/  IMAD.IADD R11, R11, 0x1, R14 ;  /* 0x000000010b0b7824 */ /* 0x000fe200078e020e */
[----:B------:R-:W-:-:S02]  /*02e0*/  SHF.R.U64 R9, R0, 0x5, R3 ;  /* 0x0000000500097819 */ /* 0x000fc40000001203 */
[----:B------:R-:W-:Y:S01]  /*02f0*/  PRMT R7, R8, 0x9910, RZ ;  /* 0x0000991008077816 */ /* 0x000fe200000000ff */
[----:B------:R-:W-:Y:S01]  /*0300*/  IMAD.MOV.U32 R8, RZ, RZ, R15 ;  /* 0x000000ffff087224 */ /* 0x000fe200078e000f */
[----:B------:R-:W-:Y:S01]  /*0310*/  PRMT R13, R11, 0x9910, RZ ;  /* 0x000099100b0d7816 */ /* 0x000fe200000000ff */
[----:B------:R-:W-:Y:S01]  /*0320*/  IMAD R16, R9, 0x21, R12 ;  /* 0x0000002109107824 */ /* 0x000fe200078e020c */
[----:B------:R-:W-:Y:S02]  /*0330*/  IADD3 R12, PT, PT, R6, 0x2, RZ ;  /* 0x00000002060c7810 */ /* 0x000fe40007ffe0ff */
[----:B------:R-:W-:Y:S02]  /*0340*/  LEA R9, R8, UR9, 0x1 ;  /* 0x0000000908097c11 */ /* 0x000fe4000f8e08ff */
[----:B------:R-:W-:Y:S02]  /*0350*/  PRMT R15, R12, 0x9910, RZ ;  /* 0x000099100c0f7816 */ /* 0x000fe400000000ff */
[----:B------:R-:W-:-:S02]  /*0360*/  PRMT R17, R16, 0x9910, RZ ;  /* 0x0000991010117816 */ /* 0x000fc400000000ff */
[----:B------:R-:W-:Y:S02]  /*0370*/  LEA R11, R8, UR10, 0x1 ;  /* 0x0000000a080b7c11 */ /* 0x000fe4000f8e08ff */
[C---:B------:R-:W-:Y:S02]  /*0380*/  LEA R12, R13.reuse, UR9, 0x1 ;  /* 0x000000090d0c7c11 */ /* 0x040fe4000f8e08ff */
[----:B------:R-:W-:Y:S02]  /*0390*/  LEA R14, R13, UR10, 0x1 ;  /* 0x0000000a0d0e7c11 */ /* 0x000fe4000f8e08ff */
[----:B------:R-:W-:Y:S01]  /*03a0*/  ISETP.NE.AND.EX P0, PT, R3, UR5, PT, P0 ;  /* 0x0000000503007c0c */ /* 0x000fe2000bf05300 */
[----:B--2---:R0:W-:Y:S04]  /*03b0*/  STS.U8 [R7+UR8], R10 ;  /* 0x0000000a07007988 */ /* 0x0041e80008000008 */
[----:B------:R1:W-:Y:S04]  /*03c0*/  STS.U16 [R9], RZ ;  /* 0x000000ff09007388 */ /* 0x0003e80000000400 */
[----:B------:R2:W-:Y:S01]  /*03d0*/  STS.U16 [R11], RZ ;  /* 0x000000ff0b007388 */ /* 0x0005e20000000400 */
[----:B0-----:R-:W-:-:S02]  /*03e0*/  IMAD.MOV.U32 R7, RZ, RZ, R15 ;  /* 0x000000ffff077224 */ /* 0x001fc400078e000f */
[----:B------:R-:W-:Y:S01]  /*03f0*/  IMAD.MOV.U32 R15, RZ, RZ, R17 ;  /* 0x000000ffff0f7224 */ /* 0x000fe200078e0011 */
[----:B---3--:R0:W-:Y:S02]  /*0400*/  STS.U8 [R8+UR8], R5 ;  /* 0x0000000508007988 */ /* 0x0081e40008000008 */
[C---:B-1----:R-:W-:Y:S02]  /*0410*/  LEA R9, R7.reuse, UR9, 0x1 ;  /* 0x0000000907097c11 */ /* 0x042fe4000f8e08ff */
[----:B------:R-:W-:Y:S01]  /*0420*/  LEA R10, R7, UR10, 0x1 ;  /* 0x0000000a070a7c11 */ /* 0x000fe2000f8e08ff */
[----:B------:R0:W-:Y:S01]  /*0430*/  STS.U16 [R12], RZ ;  /* 0x000000ff0c007388 */ /* 0x0001e20000000400 */
[C---:B--2---:R-:W-:Y:S02]  /*0440*/  LEA R11, R15.reuse, UR9, 0x1 ;  /* 0x000000090f0b7c11 */ /* 0x044fe4000f8e08ff */
[----:B------:R-:W-:Y:S01]  /*0450*/  LEA R15, R15, UR10, 0x1 ;  /* 0x0000000a0f0f7c11 */ /* 0x000fe2000f8e08ff */
[----:B------:R0:W-:Y:S04]  /*0460*/  STS.U16 [R14], RZ ;  /* 0x000000ff0e007388 */ /* 0x0001e80000000400 */
[----:B----4-:R0:W-:Y:S04]  /*0470*/  STS.U8 [R13+UR8], R2 ;  /* 0x000000020d007988 */ /* 0x0101e80008000008 */
[----:B------:R0:W-:Y:S04]  /*0480*/  STS.U16 [R9], RZ ;  /* 0x000000ff09007388 */ /* 0x0001e80000000400 */
[----:B------:R0:W-:Y:S04]  /*0490*/  STS.U16 [R10], RZ ;  /* 0x000000ff0a007388 */ /* 0x0001e80000000400 */
[----:B-----5:R0:W-:Y:S04]  /*04a0*/  STS.U8 [R7+UR8], R4 ;  /* 0x0000000407007988 */ /* 0x0201e80008000008 */
[----:B------:R0:W-:Y:S04]  /*04b0*/  STS.U16 [R11], RZ ;  /* 0x000000ff0b007388 */ /* 0x0001e80000000400 */
[----:B------:R0:W-:Y:S01]  /*04c0*/  STS.U16 [R15], RZ ;  /* 0x000000ff0f007388 */ /* 0x0001e20000000400 */
[----:B------:R-:W-:Y:S05]  /*04d0*/  @P0 BRA `(.L_x_167) ;  /* 0xfffffffc00280947 */ /* 0x000fea000383ffff */
[----:B------:R-:W-:-:S05]  /*04e0*/  VIADD R6, R6, 0x2 ;  /* 0x0000000206067836 */ /* 0x000fca0000000000 */
[----:B------:R-:W-:-:S07]  /*04f0*/  PRMT R6, R6, 0x5410, R16 ;  /* 0x0000541006067816 */ /* 0x000fce0000000010 */
.L_x_166:
[----:B------:R-:W-:-:S04]  /*0500*/  UISETP.NE.U32.AND UP1, UPT, UR14, URZ, UPT ;  /* 0x000000ff0e00728c */ /* 0x000fc8000bf25070 */
[----:B------:R-:W-:-:S09]  /*0510*/  UISETP.NE.AND.EX UP1, UPT, URZ, URZ, UPT, UP1 ;  /* 0x000000ffff00728c */ /* 0x000fd2000bf25310 */
[----:B------:R-:W-:Y:S05]  /*0520*/  BRA.U !UP1, `(.L_x_168) ;  /* 0x0000000509687547 */ /* 0x000fea000b800000 */
[----:B------:R-:W-:Y:S02]  /*0530*/  UISETP.NE.U32.AND UP2, UPT, UR14, 0x1, UPT ;  /* 0x000000010e00788c */ /* 0x000fe4000bf45070 */
[----:B------:R-:W-:Y:S02]  /*0540*/  ULOP3.LUT UR8, UR6, 0x1, URZ, 0xc0, !UPT ;  /* 0x0000000106087892 */ /* 0x000fe4000f8ec0ff */
[----:B------:R-:W-:Y:S02]  /*0550*/  UISETP.NE.AND.EX UP2, UPT, URZ, URZ, UPT, UP2 ;  /* 0x000000ffff00728c */ /* 0x000fe4000bf45320 */
[----:B------:R-:W-:-:S04]  /*0560*/  UISETP.NE.U32.AND UP1, UPT, UR8, 0x1, UPT ;  /* 0x000000010800788c */ /* 0x000fc8000bf25070 */
[----:B------:R-:W-:-:S03]  /*0570*/  UISETP.NE.U32.AND.EX UP1, UPT, URZ, URZ, UPT, UP1 ;  /* 0x000000ffff00728c */ /* 0x000fc6000bf25110 */
[----:B------:R-:W-:Y:S08]  /*0580*/  BRA.U !UP2, `(.L_x_169) ;  /* 0x000000010abc7547 */ /* 0x000ff0000b800000 */
[----:B------:R-:W1:Y:S02]  /*0590*/  LDCU.64 UR8, c[0x0][0x380] ;  /* 0x00007000ff0877ac */ /* 0x000e640008000a00 */
[----:B-1----:R-:W-:-:S04]  /*05a0*/  UIADD3 UR8, UP2, UPT, UR4, UR8, URZ ;  /* 0x0000000804087290 */ /* 0x002fc8000ff5e0ff */
[----:B------:R-:W-:Y:S02]  /*05b0*/  UIADD3.X UR9, UPT, UPT, UR5, UR9, URZ, UP2, !UPT ;  /* 0x0000000905097290 */ /* 0x000fe400097fe4ff */
[----:B0-----:R-:W-:-:S04]  /*05c0*/  IMAD.U32 R2, RZ, RZ, UR8 ;  /* 0x00000008ff027e24 */ /* 0x001fc8000f8e00ff */
[----:B------:R-:W-:-:S05]  /*05d0*/  IMAD.U32 R3, RZ, RZ, UR9 ;  /* 0x00000009ff037e24 */ /* 0x000fca000f8e00ff */
[----:B------:R-:W2:Y:S04]  /*05e0*/  LDG.E.U8.CONSTANT R0, desc[UR12][R2.64] ;  /* 0x0000000c02007981 */ /* 0x000ea8000c1e9100 */
[----:B------:R0:W3:Y:S01]  /*05f0*/  LDG.E.U8.CONSTANT R4, desc[UR12][R2.64+0x1] ;  /* 0x0000010c02047981 */ /* 0x0000e2000c1e9100 */
[----:B------:R-:W1:Y:S01]  /*0600*/  S2UR UR18, SR_CgaCtaId ;  /* 0x00000000001279c3 */ /* 0x000e620000008800 */
[----:B------:R-:W-:Y:S02]  /*0610*/  USHF.R.U64 UR10, UR4, 0x5, UR5 ;  /* 0x00000005040a7899 */ /* 0x000fe40008001205 */
[----:B------:R-:W-:Y:S02]  /*0620*/  ULOP3.LUT UR8, UR4, 0x1f, URZ, 0xc0, !UPT ;  /* 0x0000001f04087892 */ /* 0x000fe4000f8ec0ff */
[----:B------:R-:W-:-:S02]  /*0630*/  UIADD3 UR9, UP2, UPT, UR4, 0x1, URZ ;  /* 0x0000000104097890 */ /* 0x000fc4000ff5e0ff */
[----:B------:R-:W-:Y:S02]  /*0640*/  UIMAD UR8, UR10, 0x21, UR8 ;  /* 0x000000210a0878a4 */ /* 0x000fe4000f8e0208 */
[----:B------:R-:W-:Y:S02]  /*0650*/  UIADD3.X UR10, UPT, UPT, URZ, UR5, URZ, UP2, !UPT ;  /* 0x00000005ff0a7290 */ /* 0x000fe400097fe4ff */
[----:B------:R-:W-:Y:S02]  /*0660*/  ULOP3.LUT UR14, UR9, 0x1f, URZ, 0xc0, !UPT ;  /* 0x0000001f090e7892 */ /* 0x000fe4000f8ec0ff */
[----:B------:R-:W-:Y:S02]  /*0670*/  UIADD3 UR4, UP2, UPT, UR4, 0x2, URZ ;  /* 0x0000000204047890 */ /* 0x000fe4000ff5e0ff */
[----:B------:R-:W-:Y:S02]  /*0680*/  USHF.R.U64 UR9, UR9, 0x5, UR10 ;  /* 0x0000000509097899 */ /* 0x000fe4000800120a */
[----:B------:R-:W-:-:S02]  /*0690*/  UIADD3.X UR5, UPT, UPT, URZ, UR5, URZ, UP2, !UPT ;  /* 0x00000005ff057290 */ /* 0x000fc400097fe4ff */
[----:B------:R-:W-:Y:S01]  /*06a0*/  UIMAD UR15, UR9, 0x21, URZ ;  /* 0x00000021090f78a4 */ /* 0x000fe2000f8e02ff */
[----:B------:R-:W-:Y:S01]  /*06b0*/  UMOV UR17, 0x400 ;  /* 0x0000040000117882 */ /* 0x000fe20000000000 */
[----:B------:R-:W-:Y:S02]  /*06c0*/  ULOP3.LUT UR11, UR4, 0x1f, URZ, 0xc0, !UPT ;  /* 0x0000001f040b7892 */ /* 0x000fe4000f8ec0ff */
[----:B------:R-:W-:Y:S02]  /*06d0*/  USHF.R.U64 UR10, UR4, 0x5, UR5 ;  /* 0x00000005040a7899 */ /* 0x000fe40008001205 */
[----:B-1----:R-:W-:Y:S02]  /*06e0*/  ULEA UR21, UR18, UR17, 0x18 ;  /* 0x0000001112157291 */ /* 0x002fe4000f8ec0ff */
[----:B------:R-:W-:Y:S02]  /*06f0*/  UIADD3 UR19, UPT, UPT, UR17, 0x1fa2, URZ ;  /* 0x00001fa211137890 */ /* 0x000fe4000fffe0ff */
[----:B------:R-:W-:-:S02]  /*0700*/  UIADD3 UR9, UPT, UPT, UR14, UR15, URZ ;  /* 0x0000000f0e097290 */ /* 0x000fc4000fffe0ff */
[----:B------:R-:W-:Y:S02]  /*0710*/  UIADD3 UR17, UPT, UPT, UR17, 0x5ee4, URZ ;  /* 0x00005ee411117890 */ /* 0x000fe4000fffe0ff */
[----:B------:R-:W-:Y:S02]  /*0720*/  UIMAD UR16, UR10, 0x21, UR11 ;  /* 0x000000210a1078a4 */ /* 0x000fe4000f8e020b */
[----:B------:R-:W-:Y:S02]  /*0730*/  UPRMT UR9, UR9, 0x9910, URZ ;  /* 0x0000991009097896 */ /* 0x000fe400080000ff */
[----:B------:R-:W-:Y:S02]  /*0740*/  ULEA UR19, UR18, UR19, 0x18 ;  /* 0x0000001312137291 */ /* 0x000fe4000f8ec0ff */
[----:B------:R-:W-:Y:S01]  /*0750*/  UPRMT UR8, UR8, 0x9910, URZ ;  /* 0x0000991008087896 */ /* 0x000fe200080000ff */
[----:B0-----:R-:W-:Y:S01]  /*0760*/  IMAD.U32 R2, RZ, RZ, UR16 ;  /* 0x00000010ff027e24 */ /* 0x001fe2000f8e00ff */
[----:B------:R-:W-:Y:S01]  /*0770*/  ULEA UR17, UR18, UR17, 0x18 ;  /* 0x0000001112117291 */ /* 0x000fe2000f8ec0ff */
[----:B------:R-:W-:Y:S01]  /*0780*/  IMAD.U32 R5, RZ, RZ, UR9 ;  /* 0x00000009ff057e24 */ /* 0x000fe2000f8e00ff */
[----:B------:R-:W-:-:S02]  /*0790*/  UPRMT UR11, UR16, 0x9910, URZ ;  /* 0x00009910100b7896 */ /* 0x000fc400080000ff */
[----:B------:R-:W-:Y:S01]  /*07a0*/  ULEA UR18, UR9, UR19, 0x1 ;  /* 0x0000001309127291 */ /* 0x000fe2000f8e08ff */
[----:B------:R-:W-:Y:S01]  /*07b0*/  IMAD.U32 R3, RZ, RZ, UR8 ;  /* 0x00000008ff037e24 */ /* 0x000fe2000f8e00ff */
[----:B------:R-:W-:Y:S02]  /*07c0*/  ULEA UR20, UR9, UR17, 0x1 ;  /* 0x0000001109147291 */ /* 0x000fe4000f8e08ff */
[----:B------:R-:W-:Y:S02]  /*07d0*/  ULEA UR10, UR11, UR19, 0x1 ;  /* 0x000000130b0a7291 */ /* 0x000fe4000f8e08ff */
[----:B------:R-:W-:Y:S01]  /*07e0*/  ULEA UR8, UR11, UR17, 0x1 ;  /* 0x000000110b087291 */ /* 0x000fe2000f8e08ff */
[----:B--2---:R1:W-:Y:S04]  /*07f0*/  STS.U8 [R3+UR21], R0 ;  /* 0x0000000003007988 */ /* 0x0043e80008000015 */
[----:B------:R-:W-:Y:S04]  /*0800*/  STS.U16 [UR18], RZ ;  /* 0x000000ffff007988 */ /* 0x000fe80008000412 */
[----:B------:R-:W-:Y:S04]  /*0810*/  STS.U16 [UR20], RZ ;  /* 0x000000ffff007988 */ /* 0x000fe80008000414 */
[----:B---3--:R1:W-:Y:S04]  /*0820*/  STS.U8 [R5+UR21], R4 ;  /* 0x0000000405007988 */ /* 0x0083e80008000015 */
[----:B------:R-:W-:Y:S04]  /*0830*/  STS.U16 [UR10], RZ ;  /* 0x000000ffff007988 */ /* 0x000fe8000800040a */
[----:B------:R-:W-:Y:S01]  /*0840*/  STS.U16 [UR8], RZ ;  /* 0x000000ffff007988 */ /* 0x000fe20008000408 */
[----:B------:R-:W-:-:S06]  /*0850*/  UIADD3 UR8, UPT, UPT, UR14, UR15, URZ ;  /* 0x0000000f0e087290 */ /* 0x000fcc000fffe0ff */
[----:B------:R-:W-:-:S05]  /*0860*/  IMAD.U32 R6, RZ, RZ, UR8 ;  /* 0x00000008ff067e24 */ /* 0x000fca000f8e00ff */
[----:B-1----:R-:W-:-:S07]  /*0870*/  PRMT R6, R6, 0x5410, R2 ;  /* 0x0000541006067816 */ /* 0x002fce0000000002 */
.L_x_169:
[----:B------:R-:W-:Y:S05]  /*0880*/  BRA.U UP1, `(.L_x_168) ;  /* 0x0000000101907547 */ /* 0x000fea000b800000 */
[----:B------:R-:W1:Y:S02]  /*0890*/  LDCU.64 UR8, c[0x0][0x380] ;  /* 0x00007000ff0877ac */ /* 0x000e640008000a00 */
[----:B-1----:R-:W-:-:S04]  /*08a0*/  UIADD3 UR8, UP1, UPT, UR4, UR8, URZ ;  /* 0x0000000804087290 */ /* 0x002fc8000ff3e0ff */
[----:B------:R-:W-:Y:S02]  /*08b0*/  UIADD3.X UR9, UPT, UPT, UR5, UR9, URZ, UP1, !UPT ;  /* 0x0000000905097290 */ /* 0x000fe40008ffe4ff */
[----:B0-----:R-:W-:-:S04]  /*08c0*/  MOV R2, UR8 ;  /* 0x0000000800027c02 */ /* 0x001fc80008000f00 */
[----:B------:R-:W-:-:S05]  /*08d0*/  IMAD.U32 R3, RZ, RZ, UR9 ;  /* 0x00000009ff037e24 */ /* 0x000fca000f8e00ff */
[----:B------:R0:W2:Y:S01]  /*08e0*/  LDG.E.U8.CONSTANT R2, desc[UR12][R2.64] ;  /* 0x0000000c02027981 */ /* 0x0000a2000c1e9100 */
[----:B------:R-:W1:Y:S01]  /*08f0*/  S2UR UR15, SR_CgaCtaId ;  /* 0x00000000000f79c3 */ /* 0x000e620000008800 */
[----:B------:R-:W-:Y:S02]  /*0900*/  UIADD3 UR9, UP1, UPT, UR4, 0x1, URZ ;  /* 0x0000000104097890 */ /* 0x000fe4000ff3e0ff */
[----:B------:R-:W-:Y:S02]  /*0910*/  ULOP3.LUT UR10, UR4, 0x1f, URZ, 0xc0, !UPT ;  /* 0x0000001f040a7892 */ /* 0x000fe4000f8ec0ff */
[----:B------:R-:W-:Y:S02]  /*0920*/  USHF.R.U64 UR4, UR4, 0x5, UR5 ;  /* 0x0000000504047899 */ /* 0x000fe40008001205 */
[----:B------:R-:W-:Y:S02]  /*0930*/  UIADD3.X UR5, UPT, UPT, URZ, UR5, URZ, UP1, !UPT ;  /* 0x00000005ff057290 */ /* 0x000fe40008ffe4ff */
[----:B------:R-:W-:-:S02]  /*0940*/  UIMAD UR11, UR4, 0x21, URZ ;  /* 0x00000021040b78a4 */ /* 0x000fc4000f8e02ff */
[----:B------:R-:W-:Y:S02]  /*0950*/  ULOP3.LUT UR8, UR9, 0x1f, URZ, 0xc0, !UPT ;  /* 0x0000001f09087892 */ /* 0x000fe4000f8ec0ff */
[----:B------:R-:W-:Y:S02]  /*0960*/  USHF.R.U64 UR5, UR9, 0x5, UR5 ;  /* 0x0000000509057899 */ /* 0x000fe40008001205 */
[----:B------:R-:W-:Y:S02]  /*0970*/  UIADD3 UR4, UPT, UPT, UR10, UR11, URZ ;  /* 0x0000000b0a047290 */ /* 0x000fe4000fffe0ff */
[----:B------:R-:W-:Y:S01]  /*0980*/  UIMAD UR9, UR5, 0x21, UR8 ;  /* 0x00000021050978a4 */ /* 0x000fe2000f8e0208 */
[----:B------:R-:W-:Y:S01]  /*0990*/  UMOV UR14, 0x400 ;  /* 0x00000400000e7882 */ /* 0x000fe20000000000 */
[----:B------:R-:W-:Y:S02]  /*09a0*/  UPRMT UR8, UR4, 0x9910, URZ ;  /* 0x0000991004087896 */ /* 0x000fe400080000ff */
[----:B------:R-:W-:-:S02]  /*09b0*/  UIADD3 UR4, UPT, UPT, UR14, 0x5ee4, URZ ;  /* 0x00005ee40e047890 */ /* 0x000fc4000fffe0ff */
[----:B------:R-:W-:Y:S01]  /*09c0*/  IMAD.U32 R0, RZ, RZ, UR9 ;  /* 0x00000009ff007e24 */ /* 0x000fe2000f8e00ff */
[----:B------:R-:W-:Y:S02]  /*09d0*/  UIADD3 UR5, UPT, UPT, UR14, 0x1fa2, URZ ;  /* 0x00001fa20e057890 */ /* 0x000fe4000fffe0ff */
[----:B------:R-:W-:Y:S02]  /*09e0*/  UPRMT UR16, UR9, 0x9910, URZ ;  /* 0x0000991009107896 */ /* 0x000fe400080000ff */
[----:B-1----:R-:W-:Y:S02]  /*09f0*/  ULEA UR14, UR15, UR14, 0x18 ;  /* 0x0000000e0f0e7291 */ /* 0x002fe4000f8ec0ff */
[----:B------:R-:W-:Y:S02]  /*0a00*/  ULEA UR5, UR15, UR5, 0x18 ;  /* 0x000000050f057291 */ /* 0x000fe4000f8ec0ff */
[----:B------:R-:W-:-:S03]  /*0a10*/  ULEA UR15, UR15, UR4, 0x18 ;  /* 0x000000040f0f7291 */ /* 0x000fc6000f8ec0ff */
[----:B------:R-:W-:Y:S01]  /*0a20*/  UMOV UR4, UR8 ;  /* 0x0000000800047c82 */ /* 0x000fe20008000000 */
[----:B------:R-:W-:Y:S01]  /*0a30*/  UMOV UR8, UR16 ;  /* 0x0000001000087c82 */ /* 0x000fe20008000000 */
[----:B0-----:R-:W-:Y:S01]  /*0a40*/  IMAD.U32 R3, RZ, RZ, UR4 ;  /* 0x00000004ff037e24 */ /* 0x001fe2000f8e00ff */
[----:B------:R-:W-:Y:S02]  /*0a50*/  ULEA UR5, UR8, UR5, 0x1 ;  /* 0x0000000508057291 */ /* 0x000fe4000f8e08ff */
[----:B------:R-:W-:Y:S02]  /*0a60*/  ULEA UR8, UR8, UR15, 0x1 ;  /* 0x0000000f08087291 */ /* 0x000fe4000f8e08ff */
[----:B------:R-:W-:-:S06]  /*0a70*/  UIADD3 UR4, UPT, UPT, UR10, UR11, URZ ;  /* 0x0000000b0a047290 */ /* 0x000fcc000fffe0ff */
[----:B------:R-:W-:-:S05]  /*0a80*/  IMAD.U32 R6, RZ, RZ, UR4 ;  /* 0x00000004ff067e24 */ /* 0x000fca000f8e00ff */
[----:B------:R-:W-:Y:S01]  /*0a90*/  PRMT R6, R6, 0x5410, R0 ;  /* 0x0000541006067816 */ /* 0x000fe20000000000 */
[----:B--2---:R1:W-:Y:S04]  /*0aa0*/  STS.U8 [R3+UR14], R2 ;  /* 0x0000000203007988 */ /* 0x0043e8000800000e */
[----:B------:R-:W-:Y:S04]  /*0ab0*/  STS.U16 [UR5], RZ ;  /* 0x000000ffff007988 */ /* 0x000fe80008000405 */
[----:B------:R-:W-:Y:S01]  /*0ac0*/  STS.U16 [UR8], RZ ;  /* 0x000000ffff007988 */ /* 0x000fe20008000408 */
.L_x_168:
[----:B------:R-:W2:Y:S01]  /*0ad0*/  S2UR UR5, SR_CgaCtaId ;  /* 0x00000000000579c3 */ /* 0x000ea20000008800 */
[----:B------:R-:W-:Y:S02]  /*0ae0*/  UMOV UR4, 0x400 ;  /* 0x0000040000047882 */ /* 0x000fe40000000000 */
[----:B--2---:R-:W-:-:S09]  /*0af0*/  ULEA UR4, UR5, UR4, 0x18 ;  /* 0x0000000405047291 */ /* 0x004fd2000f8ec0ff */
[----:B------:R2:W-:Y:S03]  /*0b00*/  STS [UR4+0x9e2c], R6 ;  /* 0x009e2c06ff007988 */ /* 0x0005e60008000804 */
.L_x_165:
[----:B01----:R-:W0:Y:S01]  /*0b10*/  LDC.64 R2, c[0x0][0x398] ;  /* 0x0000e600ff027b82 */ /* 0x003e220000000a00 */
[----:B------:R-:W-:-:S07]  /*0b20*/  UMOV UR4, 0x400 ;  /* 0x0000040000047882 */ /* 0x000fce0000000000 */
[----:B------:R-:W1:Y:S01]  /*0b30*/  S2UR UR5, SR_CgaCtaId ;  /* 0x00000000000579c3 */ /* 0x000e620000008800 */
[----:B0-----:R-:W-:-:S04]  /*0b40*/  ISETP.GE.U32.AND P0, PT, R2, 0x1, PT ;  /* 0x000000010200780c */ /* 0x001fc80003f06070 */
[----:B------:R-:W-:Y:S01]  /*0b50*/  ISETP.GE.AND.EX P0, PT, R3, RZ, PT, P0 ;  /* 0x000000ff0300720c */ /* 0x000fe20003f06300 */
[----:B-1----:R-:W-:-:S09]  /*0b60*/  ULEA UR8, UR5, UR4, 0x18 ;  /* 0x0000000405087291 */ /* 0x002fd2000f8ec0ff */
[----:B------:R-:W-:Y:S04]  /*0b70*/  STS.U16 [UR8+0x1fa2], RZ ;  /* 0x001fa2ffff007988 */ /* 0x000fe80008000408 */
[----:B------:R-:W-:Y:S01]  /*0b80*/  STS.U16 [UR8+0x5ee4], RZ ;  /* 0x005ee4ffff007988 */ /* 0x000fe20008000408 */
[----:B------:R-:W-:Y:S05]  /*0b90*/  @!P0 EXIT ;  /* 0x000000000000894d */ /* 0x000fea0003800000 */
[----:B------:R-:W-:Y:S01]  /*0ba0*/  PRMT R8, RZ, 0x7610, R8 ;  /* 0x00007610ff087816 */ /* 0x000fe20000000008 */
[----:B------:R-:W-:Y:S06]  /*0bb0*/  BRA.U !UP0, `(.L_x_170) ;  /* 0x0000000d08f47547 */ /* 0x000fec000b800000 */
[----:B------:R-:W0:Y:S01]  /*0bc0*/  LDS R0, [UR8+0x9e2c] ;  /* 0x009e2c08ff007984 */ /* 0x000e220008000800 */
[----:B------:R-:W-:Y:S02]  /*0bd0*/  ULOP3.LUT UR14, UR6, 0x7, URZ, 0xc0, !UPT ;  /* 0x00000007060e7892 */ /* 0x000fe4000f8ec0ff */
[----:B------:R-:W-:Y:S02]  /*0be0*/  ULOP3.LUT UR15, UR6, 0x3, URZ, 0xc0, !UPT ;  /* 0x00000003060f7892 */ /* 0x000fe4000f8ec0ff */
[----:B------:R-:W-:Y:S02]  /*0bf0*/  ULOP3.LUT UR10, UR6, 0xfffffff8, URZ, 0xc0, !UPT ;  /* 0xfffffff8060a7892 */ /* 0x000fe4000f8ec0ff */
[----:B------:R-:W-:Y:S01]  /*0c00*/  ULOP3.LUT UR11, UR7, 0x7fffffff, URZ, 0xc0, !UPT ;  /* 0x7fffffff070b7892 */ /* 0x000fe2000f8ec0ff */
[C---:B0-----:R-:W-:Y:S02]  /*0c10*/  PRMT R5, R0.reuse, 0x9910, RZ ;  /* 0x0000991000057816 */ /* 0x041fe400000000ff */
[----:B------:R-:W-:-:S03]  /*0c20*/  PRMT R0, R0, 0x7632, R0 ;  /* 0x0000763200007816 */ /* 0x000fc60000000000 */
[----:B------:R0:W1:Y:S01]  /*0c30*/  LDS.U8 R2, [R5+UR8] ;  /* 0x0000000805027984 */ /* 0x0000620008000000 */
[----:B------:R-:W-:Y:S01]  /*0c40*/  UIADD3 UR8, UPT, UPT, UR4, 0x1fa2, URZ ;  /* 0x00001fa204087890 */ /* 0x000fe2000fffe0ff */
[----:B------:R-:W-:Y:S01]  /*0c50*/  PRMT R4, R0, 0x9910, RZ ;  /* 0x0000991000047816 */ /* 0x000fe200000000ff */
[----:B------:R-:W-:Y:S02]  /*0c60*/  UIADD3 UR4, UPT, UPT, UR4, 0x5ee4, URZ ;  /* 0x00005ee404047890 */ /* 0x000fe4000fffe0ff */
[----:B------:R-:W-:Y:S02]  /*0c70*/  ULEA UR8, UR5, UR8, 0x18 ;  /* 0x0000000805087291 */ /* 0x000fe4000f8ec0ff */
[----:B------:R-:W-:-:S03]  /*0c80*/  ULEA UR4, UR5, UR4, 0x18 ;  /* 0x0000000405047291 */ /* 0x000fc6000f8ec0ff */
[----:B------:R-:W-:Y:S01]  /*0c90*/  UMOV UR5, URZ ;  /* 0x000000ff00057c82 */ /* 0x000fe20008000000 */
[C---:B------:R-:W-:Y:S02]  /*0ca0*/  LEA R3, R4.reuse, UR8, 0x1 ;  /* 0x0000000804037c11 */ /* 0x040fe4000f8e08ff */
[----:B------:R-:W-:Y:S02]  /*0cb0*/  LEA R4, R4, UR4, 0x1 ;  /* 0x0000000404047c11 */ /* 0x000fe4000f8e08ff */
[----:B0-----:R-:W-:Y:S01]  /*0cc0*/  LEA R5, R5, UR4, 0x1 ;  /* 0x0000000405057c11 */ /* 0x001fe2000f8e08ff */
[----:B------:R-:W-:-:S06]  /*0cd0*/  UMOV UR4, URZ ;  /* 0x000000ff00047c82 */ /* 0x000fcc0008000000 */
.L_x_176:
[----:B0-----:R-:W0:Y:S02]  /*0ce0*/  LDCU.128 UR16, c[0x0][0x390] ;  /* 0x00007200ff1077ac */ /* 0x001e240008000c00 */
[----:B0-----:R-:W-:-:S04]  /*0cf0*/  UIADD3 UR6, UP0, UPT, UR4, UR16, URZ ;  /* 0x0000001004067290 */ /* 0x001fc8000ff1e0ff */
[----:B------:R-:W-:Y:S02]  /*0d00*/  UIADD3.X UR7, UPT, UPT, UR5, UR17, URZ, UP0, !UPT ;  /* 0x0000001105077290 */ /* 0x000fe400087fe4ff */
[----:B--2-4-:R-:W-:Y:S01]  /*0d10*/  IMAD.U32 R6, RZ, RZ, UR6 ;  /* 0x00000006ff067e24 */ /* 0x014fe2000f8e00ff */
[----:B------:R-:W0:Y:S03]  /*0d20*/  LDCU.64 UR16, c[0x0][0x388] ;  /* 0x00007100ff1077ac */ /* 0x000e260008000a00 */
[----:B------:R-:W-:-:S06]  /*0d30*/  IMAD.U32 R7, RZ, RZ, UR7 ;  /* 0x00000007ff077e24 */ /* 0x000fcc000f8e00ff */
[----:B-1----:R-:W1:Y:S01]  /*0d40*/  LDG.E.U8.CONSTANT R7, desc[UR12][R6.64] ;  /* 0x0000000c06077981 */ /* 0x002e62000c1e9100 */
[----:B------:R-:W-:Y:S01]  /*0d50*/  UIADD3 UR4, UP1, UPT, UR4, 0x1, URZ ;  /* 0x0000000104047890 */ /* 0x000fe2000ff3e0ff */
[----:B------:R-:W-:Y:S01]  /*0d60*/  IMAD.MOV.U32 R9, RZ, RZ, 0x2 ;  /* 0x00000002ff097424 */ /* 0x000fe200078e00ff */
[----:B------:R-:W-:Y:S02]  /*0d70*/  PRMT R8, RZ, 0x7610, R8 ;  /* 0x00007610ff087816 */ /* 0x000fe40000000008 */
[----:B------:R-:W-:Y:S02]  /*0d80*/  UIADD3.X UR5, UPT, UPT, URZ, UR5, URZ, UP1, !UPT ;  /* 0x00000005ff057290 */ /* 0x000fe40008ffe4ff */
[----:B------:R-:W-:Y:S02]  /*0d90*/  UISETP.NE.U32.AND UP0, UPT, UR4, UR18, UPT ;  /* 0x000000120400728c */ /* 0x000fe4000bf05070 */
[----:B0-----:R-:W-:Y:S02]  /*0da0*/  UISETP.GE.U32.AND UP1, UPT, UR16, 0x8, UPT ;  /* 0x000000081000788c */ /* 0x001fe4000bf26070 */
[----:B------:R-:W-:-:S02]  /*0db0*/  UISETP.NE.AND.EX UP0, UPT, UR5, UR19, UPT, UP0 ;  /* 0x000000130500728c */ /* 0x000fc4000bf05300 */
[----:B------:R-:W-:Y:S01]  /*0dc0*/  UISETP.GE.U32.AND.EX UP1, UPT, UR17, URZ, UPT, UP1 ;  /* 0x000000ff1100728c */ /* 0x000fe2000bf26110 */
[----:B-1----:R-:W-:-:S04]  /*0dd0*/  ISETP.NE.AND P0, PT, R7, R2, PT ;  /* 0x000000020700720c */ /* 0x002fc80003f05270 */
[----:B------:R-:W-:-:S04]  /*0de0*/  SEL R6, R9, 0xfffe, !P0 ;  /* 0x0000fffe09067807 */ /* 0x000fc80004000000 */
[----:B---3--:R-:W-:Y:S05]  /*0df0*/  BRA.U !UP1, `(.L_x_171) ;  /* 0x0000000509887547 */ /* 0x008fea000b800000 */
[----:B------:R0:W1:Y:S01]  /*0e00*/  LDS.U16 R7, [R4] ;  /* 0x0000000004077984 */ /* 0x0000620000000400 */
[----:B------:R-:W2:Y:S01]  /*0e10*/  LDCU.U16 UR6, c[0x0][0x3a2] ;  /* 0x00007440ff0677ac */ /* 0x000ea20008000400 */
[----:B------:R-:W-:Y:S02]  /*0e20*/  PRMT R8, RZ, 0x7610, R8 ;  /* 0x00007610ff087816 */ /* 0x000fe40000000008 */
[----:B------:R0:W3:Y:S01]  /*0e30*/  LDS.U16 R0, [R3] ;  /* 0x0000000003007984 */ /* 0x0000e20000000400 */
[----:B------:R-:W4:Y:S01]  /*0e40*/  LDCU.U16 UR7, c[0x0][0x3a0] ;  /* 0x00007400ff0777ac */ /* 0x000f220008000400 */
[----:B------:R-:W-:Y:S01]  /*0e50*/  UMOV UR8, UR10 ;  /* 0x0000000a00087c82 */ /* 0x000fe20008000000 */
[----:B------:R-:W-:Y:S01]  /*0e60*/  UMOV UR9, UR11 ;  /* 0x0000000b00097c82 */ /* 0x000fe20008000000 */
[----:B--2---:R-:W-:Y:S02]  /*0e70*/  UIADD3 UR6, UPT, UPT, URZ, -UR6, URZ ;  /* 0x80000006ff067290 */ /* 0x004fe4000fffe0ff */
[----:B----4-:R-:W-:-:S02]  /*0e80*/  UIADD3 UR7, UPT, UPT, URZ, -UR7, URZ ;  /* 0x80000007ff077290 */ /* 0x010fc4000fffe0ff */
[----:B------:R-:W-:Y:S02]  /*0e90*/  UPRMT UR6, UR6, 0x7710, URZ ;  /* 0x0000771006067896 */ /* 0x000fe400080000ff */
[----:B0-----:R-:W-:-:S12]  /*0ea0*/  UPRMT UR7, UR7, 0x7710, URZ ;  /* 0x0000771007077896 */ /* 0x001fd800080000ff */
.L_x_172:
[----:B0-----:R-:W0:Y:S01]  /*0eb0*/  LDS.U16 R9, [R5] ;  /* 0x0000000005097984 */ /* 0x001e220000000400 */
[----:B---3--:R-:W-:Y:S01]  /*0ec0*/  VIADD R0, R0, UR6 ;  /* 0x0000000600007c36 */ /* 0x008fe20008000000 */
[----:B------:R-:W-:Y:S01]  /*0ed0*/  IADD3 R8, PT, PT, R8, UR6, RZ ;  /* 0x0000000608087c10 */ /* 0x000fe2000fffe0ff */
[----:B-1----:R-:W-:Y:S01]  /*0ee0*/  VIADD R10, R7, UR7 ;  /* 0x00000007070a7c36 */ /* 0x002fe20008000000 */
[----:B------:R-:W-:-:S04]  /*0ef0*/  UIADD3 UR8, UP1, UPT, UR8, -0x8, URZ ;  /* 0xfffffff808087890 */ /* 0x000fc8000ff3e0ff */
[----:B------:R-:W-:Y:S01]  /*0f00*/  VIMNMX.S16x2 R0, PT, PT, R0, R10, !PT ;  /* 0x0000000a00007248 */ /* 0x000fe20007fe0300 */
[----:B------:R-:W-:Y:S02]  /*0f10*/  UIADD3.X UR9, UPT, UPT, UR9, -0x1, URZ, UP1, !UPT ;  /* 0xffffffff09097890 */ /* 0x000fe40008ffe4ff */
[----:B------:R-:W-:-:S04]  /*0f20*/  UISETP.NE.U32.AND UP1, UPT, UR8, URZ, UPT ;  /* 0x000000ff0800728c */ /* 0x000fc8000bf25070 */
[----:B------:R-:W-:Y:S01]  /*0f30*/  UISETP.NE.AND.EX UP1, UPT, UR9, URZ, UPT, UP1 ;  /* 0x000000ff0900728c */ /* 0x000fe2000bf25310 */
[----:B0-----:R-:W-:Y:S02]  /*0f40*/  VIADD R12, R9, UR7 ;  /* 0x00000007090c7c36 */ /* 0x001fe40008000000 */
[----:B------:R-:W-:-:S03]  /*0f50*/  IMAD.IADD R10, R6, 0x1, R9 ;  /* 0x00000001060a7824 */ /* 0x000fc600078e0209 */
[----:B------:R-:W-:-:S04]  /*0f60*/  VIMNMX.S16x2 R8, PT, PT, R8, R12, !PT ;  /* 0x0000000c08087248 */ /* 0x000fc80007fe0300 */
[----:B------:R-:W-:Y:S01]  /*0f70*/  VIMNMX3.S16x2.RELU R7, R10, R8, R0, !PT ;  /* 0x000000080a07720f */ /* 0x000fe20007801300 */
[----:B------:R-:W-:Y:S02]  /*0f80*/  VIADD R0, R0, UR6 ;  /* 0x0000000600007c36 */ /* 0x000fe40008000000 */
[----:B------:R-:W-:Y:S02]  /*0f90*/  VIADD R8, R8, UR6 ;  /* 0x0000000608087c36 */ /* 0x000fe40008000000 */
[----:B------:R-:W-:Y:S01]  /*0fa0*/  STS.U16 [R4], R7 ;  /* 0x0000000704007388 */ /* 0x000fe20000000400 */
[----:B------:R-:W-:-:S03]  /*0fb0*/  VIADD R10, R7, UR7 ;  /* 0x00000007070a7c36 */ /* 0x000fc60008000000 */
[----:B------:R-:W0:Y:S02]  /*0fc0*/  LDS.U16 R9, [R5] ;  /* 0x0000000005097984 */ /* 0x000e240000000400 */
[----:B------:R-:W-:Y:S01]  /*0fd0*/  VIMNMX.S16x2 R0, PT, PT, R0, R10, !PT ;  /* 0x0000000a00007248 */ /* 0x000fe20007fe0300 */
[----:B0-----:R-:W-:Y:S02]  /*0fe0*/  VIADD R12, R9, UR7 ;  /* 0x00000007090c7c36 */ /* 0x001fe40008000000 */
[----:B------:R-:W-:-:S03]  /*0ff0*/  IMAD.IADD R10, R6, 0x1, R9 ;  /* 0x00000001060a7824 */ /* 0x000fc600078e0209 */
[----:B------:R-:W-:-:S04]  /*1000*/  VIMNMX.S16x2 R8, PT, PT, R8, R12, !PT ;  /* 0x0000000c08087248 */ /* 0x000fc80007fe0300 */
[----:B------:R-:W-:Y:S01]  /*1010*/  VIMNMX3.S16x2.RELU R7, R10, R8, R0, !PT ;  /* 0x000000080a07720f */ /* 0x000fe20007801300 */
[----:B------:R-:W-:Y:S01]  /*1020*/  VIADD R0, R0, UR6 ;  /* 0x0000000600007c36 */ /* 0x000fe20008000000 */
[----:B------:R-:W-:-:S03]  /*1030*/  IADD3 R8, PT, PT, R8, UR6, RZ ;  /* 0x0000000608087c10 */ /* 0x000fc6000fffe0ff */
        /* <DEDUP_REMOVED lines=39> */
[----:B------:R-:W-:Y:S01]  /*12b0*/  VIADD R8, R8, UR6 ;  /* 0x0000000608087c36 */ /* 0x000fe20008000000 */
[----:B------:R-:W-:Y:S01]  /*12c0*/  IADD3 R10, PT, PT, R7, UR7, RZ ;  /* 0x00000007070a7c10 */ /* 0x000fe2000fffe0ff */
[----:B------:R-:W-:Y:S03]  /*12d0*/  STS.U16 [R4], R7 ;  /* 0x0000000704007388 */ /* 0x000fe60000000400 */
[----:B------:R-:W-:Y:S01]  /*12e0*/  VIMNMX.S16x2 R0, PT, PT, R0, R10, !PT ;  /* 0x0000000a00007248 */ /* 0x000fe20007fe0300 */
[----:B------:R-:W0:Y:S02]  /*12f0*/  LDS.U16 R9, [R5] ;  /* 0x0000000005097984 */ /* 0x000e240000000400 */
[----:B0-----:R-:W-:-:S05]  /*1300*/  VIADD R12, R9, UR7 ;  /* 0x00000007090c7c36 */ /* 0x001fca0008000000 */
[----:B------:R-:W-:Y:S01]  /*1310*/  VIMNMX.S16x2 R10, PT, PT, R8, R12, !PT ;  /* 0x0000000c080a7248 */ /* 0x000fe20007fe0300 */
[----:B------:R-:W-:-:S05]  /*1320*/  IMAD.IADD R8, R6, 0x1, R9 ;  /* 0x0000000106087824 */ /* 0x000fca00078e0209 */
[----:B------:R-:W-:Y:S01]  /*1330*/  VIMNMX3.S16x2.RELU R7, R8, R10, R0, !PT ;  /* 0x0000000a0807720f */ /* 0x000fe20007801300 */
[----:B------:R-:W-:Y:S02]  /*1340*/  VIADD R0, R0, UR6 ;  /* 0x0000000600007c36 */ /* 0x000fe40008000000 */
[----:B------:R-:W-:Y:S02]  /*1350*/  VIADD R10, R10, UR6 ;  /* 0x000000060a0a7c36 */ /* 0x000fe40008000000 */
[----:B------:R-:W-:Y:S01]  /*1360*/  STS.U16 [R4], R7 ;  /* 0x0000000704007388 */ /* 0x000fe20000000400 */
[----:B------:R-:W-:-:S03]  /*1370*/  VIADD R8, R7, UR7 ;  /* 0x0000000707087c36 */ /* 0x000fc60008000000 */
[----:B------:R-:W0:Y:S02]  /*1380*/  LDS.U16 R9, [R5] ;  /* 0x0000000005097984 */ /* 0x000e240000000400 */
[----:B------:R-:W-:Y:S01]  /*1390*/  VIMNMX.S16x2 R0, PT, PT, R0, R8, !PT ;  /* 0x0000000800007248 */ /* 0x000fe20007fe0300 */
[----:B0-----:R-:W-:-:S05]  /*13a0*/  VIADD R12, R9, UR7 ;  /* 0x00000007090c7c36 */ /* 0x001fca0008000000 */
[----:B------:R-:W-:Y:S01]  /*13b0*/  VIMNMX.S16x2 R8, PT, PT, R10, R12, !PT ;  /* 0x0000000c0a087248 */ /* 0x000fe20007fe0300 */
[----:B------:R-:W-:-:S05]  /*13c0*/  IMAD.IADD R12, R6, 0x1, R9 ;  /* 0x00000001060c7824 */ /* 0x000fca00078e0209 */
[----:B------:R-:W-:-:S04]  /*13d0*/  VIMNMX3.S16x2.RELU R12, R12, R8, R0, !PT ;  /* 0x000000080c0c720f */ /* 0x000fc80007801300 */
[----:B------:R-:W-:-:S05]  /*13e0*/  PRMT R7, R12, 0x7610, R7 ;  /* 0x000076100c077816 */ /* 0x000fca0000000007 */
[----:B------:R0:W-:Y:S01]  /*13f0*/  STS.U16 [R4], R7 ;  /* 0x0000000704007388 */ /* 0x0001e20000000400 */
[----:B------:R-:W-:Y:S05]  /*1400*/  BRA.U UP1, `(.L_x_172) ;  /* 0xfffffff901a87547 */ /* 0x000fea000b83ffff */
[----:B------:R1:W-:Y:S02]  /*1410*/  STS.U16 [R3], R0 ;  /* 0x0000000003007388 */ /* 0x0003e40000000400 */
.L_x_171:
[----:B------:R-:W-:-:S04]  /*1420*/  UISETP.NE.U32.AND UP1, UPT, UR14, URZ, UPT ;  /* 0x000000ff0e00728c */ /* 0x000fc8000bf25070 */
[----:B------:R-:W-:-:S09]  /*1430*/  UISETP.NE.AND.EX UP1, UPT, URZ, URZ, UPT, UP1 ;  /* 0x000000ffff00728c */ /* 0x000fd2000bf25310 */
[----:B------:R-:W-:Y:S05]  /*1440*/  BRA.U !UP1, `(.L_x_173) ;  /* 0x0000000509b87547 */ /* 0x000fea000b800000 */
[----:B------:R-:W-:Y:S02]  /*1450*/  UIADD3 UR6, UP1, UPT, UR14, -0x1, URZ ;  /* 0xffffffff0e067890 */ /* 0x000fe4000ff3e0ff */
[----:B------:R-:W-:Y:S02]  /*1460*/  UISETP.NE.U32.AND UP2, UPT, UR15, URZ, UPT ;  /* 0x000000ff0f00728c */ /* 0x000fe4000bf45070 */
[----:B------:R-:W-:Y:S02]  /*1470*/  UIADD3.X UR7, UPT, UPT, URZ, -0x1, URZ, UP1, !UPT ;  /* 0xffffffffff077890 */ /* 0x000fe40008ffe4ff */
[----:B------:R-:W-:Y:S02]  /*1480*/  UISETP.GE.U32.AND UP1, UPT, UR6, 0x3, UPT ;  /* 0x000000030600788c */ /* 0x000fe4000bf26070 */
[----:B------:R-:W-:Y:S02]  /*1490*/  UISETP.NE.AND.EX UP2, UPT, URZ, URZ, UPT, UP2 ;  /* 0x000000ffff00728c */ /* 0x000fe4000bf45320 */
[----:B------:R-:W-:-:S09]  /*14a0*/  UISETP.GE.U32.AND.EX UP1, UPT, UR7, URZ, UPT, UP1 ;  /* 0x000000ff0700728c */ /* 0x000fd2000bf26110 */
[----:B------:R-:W-:Y:S05]  /*14b0*/  BRA.U !UP1, `(.L_x_174) ;  /* 0x0000000109c47547 */ /* 0x000fea000b800000 */
[----:B-1----:R-:W1:Y:S01]  /*14c0*/  LDS.U16 R0, [R3] ;  /* 0x0000000003007984 */ /* 0x002e620000000400 */
[----:B------:R-:W2:Y:S03]  /*14d0*/  LDCU.U16 UR6, c[0x0][0x3a2] ;  /* 0x00007440ff0677ac */ /* 0x000ea60008000400 */
[----:B0-----:R-:W0:Y:S01]  /*14e0*/  LDS.U16 R7, [R4] ;  /* 0x0000000004077984 */ /* 0x001e220000000400 */
[----:B------:R-:W3:Y:S03]  /*14f0*/  LDCU.U16 UR7, c[0x0][0x3a0] ;  /* 0x00007400ff0777ac */ /* 0x000ee60008000400 */
[----:B------:R-:W4:Y:S01]  /*1500*/  LDS.U16 R9, [R5] ;  /* 0x0000000005097984 */ /* 0x000f220000000400 */
[----:B--2---:R-:W-:Y:S02]  /*1510*/  UIADD3 UR6, UPT, UPT, URZ, -UR6, URZ ;  /* 0x80000006ff067290 */ /* 0x004fe4000fffe0ff */
[----:B---3--:R-:W-:-:S02]  /*1520*/  UIADD3 UR7, UPT, UPT, URZ, -UR7, URZ ;  /* 0x80000007ff077290 */ /* 0x008fc4000fffe0ff */
[----:B------:R-:W-:Y:S02]  /*1530*/  UPRMT UR6, UR6, 0x7710, URZ ;  /* 0x0000771006067896 */ /* 0x000fe400080000ff */
[----:B------:R-:W-:-:S04]  /*1540*/  UPRMT UR7, UR7, 0x7710, URZ ;  /* 0x0000771007077896 */ /* 0x000fc800080000ff */
[----:B------:R-:W-:Y:S01]  /*1550*/  IADD3 R10, PT, PT, R8, UR6, RZ ;  /* 0x00000006080a7c10 */ /* 0x000fe2000fffe0ff */
[----:B-1----:R-:W-:Y:S02]  /*1560*/  VIADD R0, R0, UR6 ;  /* 0x0000000600007c36 */ /* 0x002fe40008000000 */
[----:B0-----:R-:W-:Y:S02]  /*1570*/  VIADD R8, R7, UR7 ;  /* 0x0000000707087c36 */ /* 0x001fe40008000000 */
[----:B----4-:R-:W-:-:S03]  /*1580*/  VIADD R12, R9, UR7 ;  /* 0x00000007090c7c36 */ /* 0x010fc60008000000 */
[----:B------:R-:W-:Y:S02]  /*1590*/  VIMNMX.S16x2 R0, PT, PT, R0, R8, !PT ;  /* 0x0000000800007248 */ /* 0x000fe40007fe0300 */
        /* <DEDUP_REMOVED lines=9> */
[----:B0-----:R-:W-:Y:S01]  /*1630*/  VIADD R12, R9, UR7 ;  /* 0x00000007090c7c36 */ /* 0x001fe20008000000 */
[----:B------:R-:W-:-:S04]  /*1640*/  IADD3 R10, PT, PT, R6, R9, RZ ;  /* 0x00000009060a7210 */ /* 0x000fc80007ffe0ff */
        /* <DEDUP_REMOVED lines=12> */
[----:B------:R-:W-:-:S04]  /*1710*/  VIADD R0, R0, UR6 ;  /* 0x0000000600007c36 */ /* 0x000fc80008000000 */
[----:B------:R-:W-:Y:S01]  /*1720*/  VIADD R10, R7, UR7 ;  /* 0x00000007070a7c36 */ /* 0x000fe20008000000 */
[----:B------:R-:W-:Y:S04]  /*1730*/  STS.U16 [R4], R7 ;  /* 0x0000000704007388 */ /* 0x000fe80000000400 */
[----:B------:R-:W-:Y:S01]  /*1740*/  VIMNMX.S16x2 R0, PT, PT, R0, R10, !PT ;  /* 0x0000000a00007248 */ /* 0x000fe20007fe0300 */
[----:B------:R-:W-:-:S04]  /*1750*/  VIADD R10, R8, UR6 ;  /* 0x00000006080a7c36 */ /* 0x000fc80008000000 */
[----:B------:R-:W-:Y:S04]  /*1760*/  STS.U16 [R3], R0 ;  /* 0x0000000003007388 */ /* 0x000fe80000000400 */
[----:B------:R-:W0:Y:S02]  /*1770*/  LDS.U16 R9, [R5] ;  /* 0x0000000005097984 */ /* 0x000e240000000400 */
[----:B0-----:R-:W-:Y:S01]  /*1780*/  IADD3 R8, PT, PT, R9, UR7, RZ ;  /* 0x0000000709087c10 */ /* 0x001fe2000fffe0ff */
[----:B------:R-:W-:-:S03]  /*1790*/  IMAD.IADD R12, R6, 0x1, R9 ;  /* 0x00000001060c7824 */ /* 0x000fc600078e0209 */
[----:B------:R-:W-:-:S04]  /*17a0*/  VIMNMX.S16x2 R8, PT, PT, R10, R8, !PT ;  /* 0x000000080a087248 */ /* 0x000fc80007fe0300 */
[----:B------:R-:W-:-:S05]  /*17b0*/  VIMNMX3.S16x2.RELU R12, R12, R8, R0, !PT ;  /* 0x000000080c0c720f */ /* 0x000fca0007801300 */
[----:B------:R2:W-:Y:S02]  /*17c0*/  STS.U16 [R4], R12 ;  /* 0x0000000c04007388 */ /* 0x0005e40000000400 */
.L_x_174:
[----:B------:R-:W-:Y:S05]  /*17d0*/  BRA.U !UP2, `(.L_x_173) ;  /* 0x000000010ad47547 */ /* 0x000fea000b800000 */
[----:B------:R-:W-:Y:S02]  /*17e0*/  UISETP.NE.U32.AND UP1, UPT, UR15, 0x1, UPT ;  /* 0x000000010f00788c */ /* 0x000fe4000bf25070 */
[----:B------:R-:W-:Y:S02]  /*17f0*/  ULOP3.LUT UP2, URZ, UR16, 0x1, URZ, 0xc0, !UPT ;  /* 0x0000000110ff7892 */ /* 0x000fe4000f84c0ff */
[----:B------:R-:W-:-:S09]  /*1800*/  UISETP.NE.AND.EX UP1, UPT, URZ, URZ, UPT, UP1 ;  /* 0x000000ffff00728c */ /* 0x000fd2000bf25310 */
[----:B------:R-:W-:Y:S05]  /*1810*/  BRA.U !UP1, `(.L_x_175) ;  /* 0x0000000109747547 */ /* 0x000fea000b800000 */
[----:B-1----:R-:W1:Y:S01]  /*1820*/  LDS.U16 R0, [R3] ;  /* 0x0000000003007984 */ /* 0x002e620000000400 */
[----:B------:R-:W3:Y:S03]  /*1830*/  LDCU.U16 UR6, c[0x0][0x3a2] ;  /* 0x00007440ff0677ac */ /* 0x000ee60008000400 */
[----:B------:R-:W4:Y:S01]  /*1840*/  LDS.U16 R9, [R4] ;  /* 0x0000000004097984 */ /* 0x000f220000000400 */
[----:B------:R-:W5:Y:S03]  /*1850*/  LDCU.U16 UR7, c[0x0][0x3a0] ;  /* 0x00007400ff0777ac */ /* 0x000f660008000400 */
[----:B0-----:R-:W0:Y:S01]  /*1860*/  LDS.U16 R7, [R5] ;  /* 0x0000000005077984 */ /* 0x001e220000000400 */
[----:B---3--:R-:W-:Y:S02]  /*1870*/  UIADD3 UR6, UPT, UPT, URZ, -UR6, URZ ;  /* 0x80000006ff067290 */ /* 0x008fe4000fffe0ff */
[----:B-----5:R-:W-:-:S02]  /*1880*/  UIADD3 UR7, UPT, UPT, URZ, -UR7, URZ ;  /* 0x80000007ff077290 */ /* 0x020fc4000fffe0ff */
[----:B------:R-:W-:Y:S02]  /*1890*/  UPRMT UR6, UR6, 0x7710, URZ ;  /* 0x0000771006067896 */ /* 0x000fe400080000ff */
[----:B------:R-:W-:-:S04]  /*18a0*/  UPRMT UR7, UR7, 0x7710, URZ ;  /* 0x0000771007077896 */ /* 0x000fc800080000ff */
[----:B--2---:R-:W-:Y:S02]  /*18b0*/  VIADD R12, R8, UR6 ;  /* 0x00000006080c7c36 */ /* 0x004fe40008000000 */
[----:B-1----:R-:W-:Y:S02]  /*18c0*/  VIADD R0, R0, UR6 ;  /* 0x0000000600007c36 */ /* 0x002fe40008000000 */
[----:B----4-:R-:W-:Y:S02]  /*18d0*/  VIADD R8, R9, UR7 ;  /* 0x0000000709087c36 */ /* 0x010fe40008000000 */
[----:B0-----:R-:W-:-:S03]  /*18e0*/  VIADD R10, R7, UR7 ;  /* 0x00000007070a7c36 */ /* 0x001fc60008000000 */
[----:B------:R-:W-:Y:S02]  /*18f0*/  VIMNMX.S16x2 R0, PT, PT, R0, R8, !PT ;  /* 0x0000000800007248 */ /* 0x000fe40007fe0300 */
[----:B------:R-:W-:Y:S01]  /*1900*/  VIMNMX.S16x2 R8, PT, PT, R12, R10, !PT ;  /* 0x0000000a0c087248 */ /* 0x000fe20007fe0300 */
[----:B------:R-:W-:-:S05]  /*1910*/  IMAD.IADD R10, R6, 0x1, R7 ;  /* 0x00000001060a7824 */ /* 0x000fca00078e0207 */
[----:B------:R-:W-:Y:S01]  /*1920*/  VIMNMX3.S16x2.RELU R7, R10, R8, R0, !PT ;  /* 0x000000080a07720f */ /* 0x000fe20007801300 */
[----:B------:R-:W-:-:S04]  /*1930*/  VIADD R0, R0, UR6 ;  /* 0x0000000600007c36 */ /* 0x000fc80008000000 */
[----:B------:R-:W-:Y:S01]  /*1940*/  VIADD R10, R7, UR7 ;  /* 0x00000007070a7c36 */ /* 0x000fe20008000000 */
[----:B------:R-:W-:Y:S04]  /*1950*/  STS.U16 [R4], R7 ;  /* 0x0000000704007388 */ /* 0x000fe80000000400 */
[----:B------:R-:W-:Y:S02]  /*1960*/  VIMNMX.S16x2 R0, PT, PT, R0, R10, !PT ;  /* 0x0000000a00007248 */ /* 0x000fe40007fe0300 */
[----:B------:R-:W-:-:S03]  /*1970*/  IADD3 R10, PT, PT, R8, UR6, RZ ;  /* 0x00000006080a7c10 */ /* 0x000fc6000fffe0ff */
[----:B------:R-:W-:Y:S04]  /*1980*/  STS.U16 [R3], R0 ;  /* 0x0000000003007388 */ /* 0x000fe80000000400 */
[----:B------:R-:W0:Y:S02]  /*1990*/  LDS.U16 R9, [R5] ;  /* 0x0000000005097984 */ /* 0x000e240000000400 */
[----:B0-----:R-:W-:Y:S02]  /*19a0*/  VIADD R8, R9, UR7 ;  /* 0x0000000709087c36 */ /* 0x001fe40008000000 */
[----:B------:R-:W-:-:S03]  /*19b0*/  IMAD.IADD R12, R6, 0x1, R9 ;  /* 0x00000001060c7824 */ /* 0x000fc600078e0209 */
[----:B------:R-:W-:-:S04]  /*19c0*/  VIMNMX.S16x2 R8, PT, PT, R10, R8, !PT ;  /* 0x000000080a087248 */ /* 0x000fc80007fe0300 */
[----:B------:R-:W-:-:S05]  /*19d0*/  VIMNMX3.S16x2.RELU R12, R12, R8, R0, !PT ;  /* 0x000000080c0c720f */ /* 0x000fca0007801300 */
[----:B------:R3:W-:Y:S02]  /*19e0*/  STS.U16 [R4], R12 ;  /* 0x0000000c04007388 */ /* 0x0007e40000000400 */
.L_x_175:
[----:B------:R-:W-:Y:S05]  /*19f0*/  BRA.U !UP2, `(.L_x_173) ;  /* 0x000000010a4c7547 */ /* 0x000fea000b800000 */
[----:B-1----:R-:W1:Y:S01]  /*1a00*/  LDS.U16 R0, [R3] ;  /* 0x0000000003007984 */ /* 0x002e620000000400 */
[----:B------:R-:W4:Y:S03]  /*1a10*/  LDCU.U16 UR6, c[0x0][0x3a2] ;  /* 0x00007440ff0677ac */ /* 0x000f260008000400 */
[----:B------:R-:W5:Y:S01]  /*1a20*/  LDS.U16 R10, [R4] ;  /* 0x00000000040a7984 */ /* 0x000f620000000400 */
[----:B------:R-:W0:Y:S01]  /*1a30*/  LDCU.U16 UR7, c[0x0][0x3a0] ;  /* 0x00007400ff0777ac */ /* 0x000e220008000400 */
[----:B----4-:R-:W-:Y:S02]  /*1a40*/  UIADD3 UR6, UPT, UPT, URZ, -UR6, URZ ;  /* 0x80000006ff067290 */ /* 0x010fe4000fffe0ff */
[----:B0-----:R-:W-:Y:S02]  /*1a50*/  UIADD3 UR7, UPT, UPT, URZ, -UR7, URZ ;  /* 0x80000007ff077290 */ /* 0x001fe4000fffe0ff */
[----:B------:R-:W-:-:S02]  /*1a60*/  UPRMT UR6, UR6, 0x7710, URZ ;  /* 0x0000771006067896 */ /* 0x000fc400080000ff */
[----:B------:R-:W-:-:S04]  /*1a70*/  UPRMT UR7, UR7, 0x7710, URZ ;  /* 0x0000771007077896 */ /* 0x000fc800080000ff */
[----:B-1----:R-:W-:Y:S02]  /*1a80*/  VIADD R0, R0, UR6 ;  /* 0x0000000600007c36 */ /* 0x002fe40008000000 */
[----:B-----5:R-:W-:-:S05]  /*1a90*/  VIADD R10, R10, UR7 ;  /* 0x000000070a0a7c36 */ /* 0x020fca0008000000 */
[----:B------:R-:W-:Y:S01]  /*1aa0*/  VIMNMX.S16x2 R0, PT, PT, R0, R10, !PT ;  /* 0x0000000a00007248 */ /* 0x000fe20007fe0300 */
[----:B------:R-:W-:-:S04]  /*1ab0*/  VIADD R10, R8, UR6 ;  /* 0x00000006080a7c36 */ /* 0x000fc80008000000 */
[----:B------:R-:W-:Y:S04]  /*1ac0*/  STS.U16 [R3], R0 ;  /* 0x0000000003007388 */ /* 0x000fe80000000400 */
[----:B------:R-:W0:Y:S02]  /*1ad0*/  LDS.U16 R7, [R5] ;  /* 0x0000000005077984 */ /* 0x000e240000000400 */
[----:B0-----:R-:W-:Y:S02]  /*1ae0*/  VIADD R8, R7, UR7 ;  /* 0x0000000707087c36 */ /* 0x001fe40008000000 */
[----:B------:R-:W-:-:S03]  /*1af0*/  IMAD.IADD R6, R6, 0x1, R7 ;  /* 0x0000000106067824 */ /* 0x000fc600078e0207 */
[----:B------:R-:W-:-:S04]  /*1b00*/  VIMNMX.S16x2 R8, PT, PT, R10, R8, !PT ;  /* 0x000000080a087248 */ /* 0x000fc80007fe0300 */
[----:B------:R-:W-:-:S05]  /*1b10*/  VIMNMX3.S16x2.RELU R6, R6, R8, R0, !PT ;  /* 0x000000080606720f */ /* 0x000fca0007801300 */
[----:B------:R4:W-:Y:S02]  /*1b20*/  STS.U16 [R4], R6 ;  /* 0x0000000604007388 */ /* 0x0009e40000000400 */
.L_x_173:
[----:B------:R-:W-:Y:S05]  /*1b30*/  BRA.U UP0, `(.L_x_176) ;  /* 0xfffffff100687547 */ /* 0x000fea000b83ffff */
[----:B------:R-:W5:Y:S01]  /*1b40*/  S2UR UR4, SR_CgaCtaId ;  /* 0x00000000000479c3 */ /* 0x000f620000008800 */
[----:B------:R-:W-:Y:S01]  /*1b50*/  UMOV UR8, 0x400 ;  /* 0x0000040000087882 */ /* 0x000fe20000000000 */
[----:B------:R-:W-:Y:S01]  /*1b60*/  PRMT R10, R10, 0x5410, R0 ;  /* 0x000054100a0a7816 */ /* 0x000fe20000000000 */
[----:B-----5:R-:W-:-:S09]  /*1b70*/  ULEA UR8, UR4, UR8, 0x18 ;  /* 0x0000000804087291 */ /* 0x020fd2000f8ec0ff */
[----:B------:R0:W-:Y:S03]  /*1b80*/  STS [UR8+0x9e28], R10 ;  /* 0x009e280aff007988 */ /* 0x0001e60008000808 */
.L_x_170:
[----:B------:R-:W-:Y:S01]  /*1b90*/  STS.U16 [UR8+0x9e26], R8 ;  /* 0x009e2608ff007988 */ /* 0x000fe20008000408 */
[----:B------:R-:W-:Y:S05]  /*1ba0*/  EXIT ;  /* 0x000000000000794d */ /* 0x000fea0003800000 */
.L_x_177:
        /* <DEDUP_REMOVED lines=13> */
.L_x_184:


//--------------------- .nv.shared._Z11swat_print0PclS_lss --------------------------
	.section	.nv.shared._Z11swat_print0PclS_lss,"aw",@nobits
	.sectionflags	@""
	.align	2
.nv.shared._Z11swat_print0PclS_lss:
	.zero		2566


//--------------------- .nv.shared.reserved.0     --------------------------
	.section	.nv.shared.reserved.0,"aw",@nobits
	.weak		__nv_reservedSMEM_offset_0_alias
	.size		__nv_reservedSMEM_offset_0_alias, 0, 64
	.other		__nv_reservedSMEM_offset_0_alias,@"STO_CUDA_RESERVED_SHARED STV_DEFAULT"
__nv_reservedSMEM_offset_0_alias:
	.zero		0
	.zero		64


//--------------------- .nv.shared._Z10swat_printPclS_lss --------------------------
	.section	.nv.shared._Z10swat_printPclS_lss,"aw",@nobits
	.sectionflags	@""
	.align	4
.nv.shared._Z10swat_printPclS_lss:
	.zero		33800


//--------------------- .nv.shared._Z5swat6PclS_lss --------------------------
	.section	.nv.shared._Z5swat6PclS_lss,"aw",@nobits
	.sectionflags	@""
	.align	2
.nv.shared._Z5swat6PclS_lss:
	.zero		41520


//--------------------- .nv.constant0._Z11swat_print0PclS_lss --------------------------
	.section	.nv.constant0._Z11swat_print0PclS_lss,"a",@progbits
	.sectionflags	@""
	.align	4
.nv.constant0._Z11swat_print0PclS_lss:
	.zero		932


//--------------------- .nv.constant0._Z10swat_printPclS_lss --------------------------
	.section	.nv.constant0._Z10swat_printPclS_lss,"a",@progbits
	.sectionflags	@""
	.align	4
.nv.constant0._Z10swat_printPclS_lss:
	.zero		932


//--------------------- .nv.constant0._Z5swat6PclS_lss --------------------------
	.section	.nv.constant0._Z5swat6PclS_lss,"a",@progbits
	.sectionflags	@""
	.align	4
.nv.constant0._Z5swat6PclS_lss:
	.zero		932


//--------------------- SYMBOLS --------------------------

	.type		.nv.reservedSmem.offset0,@object
	.size		.nv.reservedSmem.offset0,0x4
	.type		.nv.reservedSmem.cap,@object
	.size		.nv.reservedSmem.cap,0x4
